//
// Generated by NVIDIA NVVM Compiler
//
// Compiler Build ID: CL-36424714
// Cuda compilation tools, release 13.0, V13.0.88
// Based on NVVM 20.0.0
//

.version 9.0
.target sm_100
.address_size 64

	// .globl	_Z10MetricTermiiddPdS_S_S_S_S_S_S_S_S_S_S_S_
// _ZZ10wlevslopesiiddPdS_S_S_E3zsi has been demoted
// _ZZ10wlevslopesiiddPdS_S_S_E3zsr has been demoted
// _ZZ10wlevslopesiiddPdS_S_S_E3zst has been demoted
// _ZZ8calcuvvuiidPdS_S_S_S_S_S_S_S_S_S_S_S_S_PiS0_E4usti has been demoted
// _ZZ8calcuvvuiidPdS_S_S_S_S_S_S_S_S_S_S_S_S_PiS0_E4ustr has been demoted
// _ZZ8calcuvvuiidPdS_S_S_S_S_S_S_S_S_S_S_S_S_PiS0_E4ustt has been demoted
// _ZZ8calcuvvuiidPdS_S_S_S_S_S_S_S_S_S_S_S_S_PiS0_E6tmeani has been demoted
// _ZZ8calcuvvuiidPdS_S_S_S_S_S_S_S_S_S_S_S_S_PiS0_E6tmeanr has been demoted
// _ZZ8calcuvvuiidPdS_S_S_S_S_S_S_S_S_S_S_S_S_PiS0_E6tmeant has been demoted
// _ZZ8calcuvvuiidPdS_S_S_S_S_S_S_S_S_S_S_S_S_PiS0_E5wetui has been demoted
// _ZZ8calcuvvuiidPdS_S_S_S_S_S_S_S_S_S_S_S_S_PiS0_E5wetvi has been demoted
// _ZZ13udepthmomcontiidddPiPdS0_S0_S0_S0_S0_E3hhi has been demoted
// _ZZ13udepthmomcontiidddPiPdS0_S0_S0_S0_S0_E4hhip has been demoted
// _ZZ13vdepthmomcontiidddPiPdS0_S0_S0_S0_S0_E3hhi has been demoted
// _ZZ13vdepthmomcontiidddPiPdS0_S0_S0_S0_S0_E4hhjp has been demoted
// _ZZ9ududx_adviidPdS_S_S_E3uui has been demoted
// _ZZ9ududx_adviidPdS_S_S_E3uur has been demoted
// _ZZ9ududx_adviidPdS_S_S_E3uul has been demoted
// _ZZ9ududx_adviidPdS_S_S_E3hui has been demoted
// _ZZ9ududx_adviidPdS_S_S_E4humi has been demoted
// _ZZ10ududx_adv2iidPdS_S_S_E3uui has been demoted
// _ZZ10ududx_adv2iidPdS_S_S_E3uur has been demoted
// _ZZ10ududx_adv2iidPdS_S_S_E4uur2 has been demoted
// _ZZ10ududx_adv2iidPdS_S_S_E3uul has been demoted
// _ZZ10ududx_adv2iidPdS_S_S_E4uul2 has been demoted
// _ZZ10ududx_adv2iidPdS_S_S_E3hui has been demoted
// _ZZ10ududx_adv2iidPdS_S_S_E3hur has been demoted
// _ZZ10ududx_adv2iidPdS_S_S_E3hul has been demoted
// _ZZ10ududx_adv2iidPdS_S_S_E4humi has been demoted
// _ZZ9vdudy_adviidPdS_S_S_S_E3uui has been demoted
// _ZZ9vdudy_adviidPdS_S_S_S_E3uut has been demoted
// _ZZ9vdudy_adviidPdS_S_S_S_E3uub has been demoted
// _ZZ10vdudy_adv2iidPdS_S_S_S_E3uui has been demoted
// _ZZ10vdudy_adv2iidPdS_S_S_S_E3uut has been demoted
// _ZZ10vdudy_adv2iidPdS_S_S_S_E4uut2 has been demoted
// _ZZ10vdudy_adv2iidPdS_S_S_S_E3uub has been demoted
// _ZZ10vdudy_adv2iidPdS_S_S_S_E4uub2 has been demoted
// _ZZ10vdudy_adv2iidPdS_S_S_S_E3vvi has been demoted
// _ZZ10vdudy_adv2iidPdS_S_S_S_E3vvr has been demoted
// _ZZ10vdudy_adv2iidPdS_S_S_S_E3vvb has been demoted
// _ZZ10vdudy_adv2iidPdS_S_S_S_E4vvbr has been demoted
// _ZZ10vdudy_adv2iidPdS_S_S_S_E3hvi has been demoted
// _ZZ10vdudy_adv2iidPdS_S_S_S_E3hvr has been demoted
// _ZZ10vdudy_adv2iidPdS_S_S_S_E3hvb has been demoted
// _ZZ10vdudy_adv2iidPdS_S_S_S_E4hvbr has been demoted
// _ZZ10vdudy_adv2iidPdS_S_S_S_E4humi has been demoted
// _ZZ10vdvdy_adv2iidPdS_S_S_E3vvi has been demoted
// _ZZ10vdvdy_adv2iidPdS_S_S_E3vvb has been demoted
// _ZZ10vdvdy_adv2iidPdS_S_S_E4vvb2 has been demoted
// _ZZ10vdvdy_adv2iidPdS_S_S_E3vvt has been demoted
// _ZZ10vdvdy_adv2iidPdS_S_S_E4vvt2 has been demoted
// _ZZ10vdvdy_adv2iidPdS_S_S_E3hvi has been demoted
// _ZZ10vdvdy_adv2iidPdS_S_S_E3hvb has been demoted
// _ZZ10vdvdy_adv2iidPdS_S_S_E3hvt has been demoted
// _ZZ10vdvdy_adv2iidPdS_S_S_E4hvmi has been demoted
// _ZZ10udvdx_adv2iidPdS_S_S_S_E3uui has been demoted
// _ZZ10udvdx_adv2iidPdS_S_S_S_E3uut has been demoted
// _ZZ10udvdx_adv2iidPdS_S_S_S_E3uul has been demoted
// _ZZ10udvdx_adv2iidPdS_S_S_S_E4uutl has been demoted
// _ZZ10udvdx_adv2iidPdS_S_S_S_E3vvi has been demoted
// _ZZ10udvdx_adv2iidPdS_S_S_S_E3vvl has been demoted
// _ZZ10udvdx_adv2iidPdS_S_S_S_E4vvl2 has been demoted
// _ZZ10udvdx_adv2iidPdS_S_S_S_E3vvr has been demoted
// _ZZ10udvdx_adv2iidPdS_S_S_S_E4vvr2 has been demoted
// _ZZ10udvdx_adv2iidPdS_S_S_S_E3hui has been demoted
// _ZZ10udvdx_adv2iidPdS_S_S_S_E3hut has been demoted
// _ZZ10udvdx_adv2iidPdS_S_S_S_E3hul has been demoted
// _ZZ10udvdx_adv2iidPdS_S_S_S_E4hutl has been demoted
// _ZZ10udvdx_adv2iidPdS_S_S_S_E4hvmi has been demoted
// _ZZ10eulerustepiiddddPddddS_S_S_S_S_S_S_S_S_S_S_S_PiE3uui has been demoted
// _ZZ10eulervstepiiddddPddddS_S_S_S_S_S_S_S_S_S_S_S_PiE3vvi has been demoted
// _ZZ10eulervstepiiddddPddddS_S_S_S_S_S_S_S_S_S_S_S_PiE5urmsi has been demoted
// _ZZ10eulervstepiiddddPddddS_S_S_S_S_S_S_S_S_S_S_S_PiE6vmagvi has been demoted
// _ZZ10eulervstepiiddddPddddS_S_S_S_S_S_S_S_S_S_S_S_PiE4hvmi has been demoted
// _ZZ10continuityiidddPdS_S_S_S_S_E3qxi has been demoted
// _ZZ10continuityiidddPdS_S_S_S_S_E3qxl has been demoted
// _ZZ10continuityiidddPdS_S_S_S_S_E3qyi has been demoted
// _ZZ10continuityiidddPdS_S_S_S_S_E3qyb has been demoted
// _ZZ8uvlatbndiiPdS_S_S_S_S_E3vut has been demoted
// _ZZ8uvlatbndiiPdS_S_S_S_S_E3vub has been demoted
// _ZZ8uvlatbndiiPdS_S_S_S_S_E3uvt has been demoted
// _ZZ8uvlatbndiiPdS_S_S_S_S_E3uvb has been demoted
// _ZZ8uvlatbndiiPdS_S_S_S_S_E4ueub has been demoted
// _ZZ8uvlatbndiiPdS_S_S_S_S_E4ueut has been demoted
// _ZZ8uvlatbndiiPdS_S_S_S_S_E4vevt has been demoted
// _ZZ8uvlatbndiiPdS_S_S_S_S_E4vevb has been demoted
// _ZZ8uvlatbndiiPdS_S_S_S_S_E7vmagevt has been demoted
// _ZZ8uvlatbndiiPdS_S_S_S_S_E7vmagevb has been demoted
// _ZZ8uvlatbndiiPdS_S_S_S_S_E7vmageut has been demoted
// _ZZ8uvlatbndiiPdS_S_S_S_S_E7vmageub has been demoted
// _ZZ6latbndiiPdE3uut has been demoted
// _ZZ6latbndiiPdE3uub has been demoted
// _ZZ8vvlatbndiiPdE3uut has been demoted
// _ZZ8vvlatbndiiPdE3uub has been demoted
// _ZZ12uuvvzslatbndiiPdS_S_E3vvb has been demoted
// _ZZ12uuvvzslatbndiiPdS_S_E3vvt has been demoted
// _ZZ12uuvvzslatbndiiPdS_S_E3uut has been demoted
// _ZZ12uuvvzslatbndiiPdS_S_E3uub has been demoted
// _ZZ12uuvvzslatbndiiPdS_S_E3zst has been demoted
// _ZZ12uuvvzslatbndiiPdS_S_E3zsb has been demoted
// _ZZ9CalcQFlowiiPdS_S_S_S_S_E3uui has been demoted
// _ZZ9CalcQFlowiiPdS_S_S_S_S_E3vvi has been demoted
// _ZZ9CalcQFlowiiPdS_S_S_S_S_E3hui has been demoted
// _ZZ9CalcQFlowiiPdS_S_S_S_S_E3hvi has been demoted
.global .align 4 .b8 __cudart_i2opi_f[24] = {65, 144, 67, 60, 153, 149, 98, 219, 192, 221, 52, 245, 209, 87, 39, 252, 41, 21, 68, 78, 110, 131, 249, 162};

.visible .entry _Z10MetricTermiiddPdS_S_S_S_S_S_S_S_S_S_S_S_(
	.param .u32 _Z10MetricTermiiddPdS_S_S_S_S_S_S_S_S_S_S_S__param_0,
	.param .u32 _Z10MetricTermiiddPdS_S_S_S_S_S_S_S_S_S_S_S__param_1,
	.param .f64 _Z10MetricTermiiddPdS_S_S_S_S_S_S_S_S_S_S_S__param_2,
	.param .f64 _Z10MetricTermiiddPdS_S_S_S_S_S_S_S_S_S_S_S__param_3,
	.param .u64 .ptr .align 1 _Z10MetricTermiiddPdS_S_S_S_S_S_S_S_S_S_S_S__param_4,
	.param .u64 .ptr .align 1 _Z10MetricTermiiddPdS_S_S_S_S_S_S_S_S_S_S_S__param_5,
	.param .u64 .ptr .align 1 _Z10MetricTermiiddPdS_S_S_S_S_S_S_S_S_S_S_S__param_6,
	.param .u64 .ptr .align 1 _Z10MetricTermiiddPdS_S_S_S_S_S_S_S_S_S_S_S__param_7,
	.param .u64 .ptr .align 1 _Z10MetricTermiiddPdS_S_S_S_S_S_S_S_S_S_S_S__param_8,
	.param .u64 .ptr .align 1 _Z10MetricTermiiddPdS_S_S_S_S_S_S_S_S_S_S_S__param_9,
	.param .u64 .ptr .align 1 _Z10MetricTermiiddPdS_S_S_S_S_S_S_S_S_S_S_S__param_10,
	.param .u64 .ptr .align 1 _Z10MetricTermiiddPdS_S_S_S_S_S_S_S_S_S_S_S__param_11,
	.param .u64 .ptr .align 1 _Z10MetricTermiiddPdS_S_S_S_S_S_S_S_S_S_S_S__param_12,
	.param .u64 .ptr .align 1 _Z10MetricTermiiddPdS_S_S_S_S_S_S_S_S_S_S_S__param_13,
	.param .u64 .ptr .align 1 _Z10MetricTermiiddPdS_S_S_S_S_S_S_S_S_S_S_S__param_14,
	.param .u64 .ptr .align 1 _Z10MetricTermiiddPdS_S_S_S_S_S_S_S_S_S_S_S__param_15,
	.param .u64 .ptr .align 1 _Z10MetricTermiiddPdS_S_S_S_S_S_S_S_S_S_S_S__param_16
)
{
	.reg .pred 	%p<6>;
	.reg .b32 	%r<23>;
	.reg .b64 	%rd<49>;
	.reg .b64 	%fd<47>;

	ld.param.u32 	%r3, [_Z10MetricTermiiddPdS_S_S_S_S_S_S_S_S_S_S_S__param_0];
	ld.param.u32 	%r5, [_Z10MetricTermiiddPdS_S_S_S_S_S_S_S_S_S_S_S__param_1];
	ld.param.f64 	%fd2, [_Z10MetricTermiiddPdS_S_S_S_S_S_S_S_S_S_S_S__param_3];
	ld.param.u64 	%rd1, [_Z10MetricTermiiddPdS_S_S_S_S_S_S_S_S_S_S_S__param_4];
	ld.param.u64 	%rd4, [_Z10MetricTermiiddPdS_S_S_S_S_S_S_S_S_S_S_S__param_7];
	ld.param.u64 	%rd5, [_Z10MetricTermiiddPdS_S_S_S_S_S_S_S_S_S_S_S__param_8];
	ld.param.u64 	%rd6, [_Z10MetricTermiiddPdS_S_S_S_S_S_S_S_S_S_S_S__param_9];
	ld.param.u64 	%rd7, [_Z10MetricTermiiddPdS_S_S_S_S_S_S_S_S_S_S_S__param_10];
	ld.param.u64 	%rd8, [_Z10MetricTermiiddPdS_S_S_S_S_S_S_S_S_S_S_S__param_11];
	ld.param.u64 	%rd9, [_Z10MetricTermiiddPdS_S_S_S_S_S_S_S_S_S_S_S__param_12];
	ld.param.u64 	%rd10, [_Z10MetricTermiiddPdS_S_S_S_S_S_S_S_S_S_S_S__param_13];
	ld.param.u64 	%rd11, [_Z10MetricTermiiddPdS_S_S_S_S_S_S_S_S_S_S_S__param_14];
	ld.param.u64 	%rd12, [_Z10MetricTermiiddPdS_S_S_S_S_S_S_S_S_S_S_S__param_15];
	ld.param.u64 	%rd13, [_Z10MetricTermiiddPdS_S_S_S_S_S_S_S_S_S_S_S__param_16];
	mov.u32 	%r6, %ctaid.x;
	mov.u32 	%r7, %ntid.x;
	mov.u32 	%r8, %tid.x;
	mad.lo.s32 	%r1, %r6, %r7, %r8;
	mov.u32 	%r9, %ctaid.y;
	mov.u32 	%r10, %ntid.y;
	mov.u32 	%r11, %tid.y;
	mad.lo.s32 	%r12, %r9, %r10, %r11;
	setp.ge.u32 	%p1, %r1, %r3;
	setp.ge.u32 	%p2, %r12, %r5;
	or.pred  	%p3, %p1, %p2;
	@%p3 bra 	$L__BB0_2;
	ld.param.u64 	%rd48, [_Z10MetricTermiiddPdS_S_S_S_S_S_S_S_S_S_S_S__param_6];
	ld.param.u64 	%rd47, [_Z10MetricTermiiddPdS_S_S_S_S_S_S_S_S_S_S_S__param_5];
	ld.param.f64 	%fd46, [_Z10MetricTermiiddPdS_S_S_S_S_S_S_S_S_S_S_S__param_2];
	mul.lo.s32 	%r13, %r12, %r3;
	cvta.to.global.u64 	%rd14, %rd1;
	cvta.to.global.u64 	%rd15, %rd4;
	cvta.to.global.u64 	%rd16, %rd5;
	cvta.to.global.u64 	%rd17, %rd48;
	cvta.to.global.u64 	%rd18, %rd47;
	cvta.to.global.u64 	%rd19, %rd10;
	cvta.to.global.u64 	%rd20, %rd11;
	cvta.to.global.u64 	%rd21, %rd8;
	cvta.to.global.u64 	%rd22, %rd6;
	cvta.to.global.u64 	%rd23, %rd13;
	cvta.to.global.u64 	%rd24, %rd12;
	cvta.to.global.u64 	%rd25, %rd9;
	cvta.to.global.u64 	%rd26, %rd7;
	add.s32 	%r14, %r3, -1;
	setp.eq.s32 	%p4, %r1, %r14;
	add.s32 	%r15, %r1, 1;
	selp.b32 	%r16, %r14, %r15, %p4;
	add.s32 	%r17, %r5, -1;
	setp.eq.s32 	%p5, %r12, %r17;
	add.s32 	%r18, %r12, 1;
	selp.b32 	%r19, %r17, %r18, %p5;
	add.s32 	%r20, %r13, %r1;
	mul.wide.u32 	%rd27, %r20, 8;
	add.s64 	%rd28, %rd14, %rd27;
	ld.global.f64 	%fd3, [%rd28];
	add.s32 	%r21, %r16, %r13;
	mul.wide.u32 	%rd29, %r21, 8;
	add.s64 	%rd30, %rd15, %rd29;
	ld.global.f64 	%fd4, [%rd30];
	add.s64 	%rd31, %rd15, %rd27;
	ld.global.f64 	%fd5, [%rd31];
	sub.f64 	%fd6, %fd4, %fd5;
	div.rn.f64 	%fd7, %fd6, %fd46;
	mad.lo.s32 	%r22, %r19, %r3, %r1;
	mul.wide.u32 	%rd32, %r22, 8;
	add.s64 	%rd33, %rd16, %rd32;
	ld.global.f64 	%fd8, [%rd33];
	add.s64 	%rd34, %rd16, %rd27;
	ld.global.f64 	%fd9, [%rd34];
	sub.f64 	%fd10, %fd8, %fd9;
	div.rn.f64 	%fd11, %fd10, %fd46;
	add.s64 	%rd35, %rd17, %rd27;
	ld.global.f64 	%fd12, [%rd35];
	mul.f64 	%fd13, %fd7, %fd12;
	add.s64 	%rd36, %rd18, %rd27;
	ld.global.f64 	%fd14, [%rd36];
	mul.f64 	%fd15, %fd14, %fd11;
	sub.f64 	%fd16, %fd13, %fd15;
	add.s64 	%rd37, %rd19, %rd27;
	ld.global.f64 	%fd17, [%rd37];
	add.s64 	%rd38, %rd20, %rd27;
	ld.global.f64 	%fd18, [%rd38];
	add.f64 	%fd19, %fd17, %fd18;
	add.s64 	%rd39, %rd21, %rd29;
	ld.global.f64 	%fd20, [%rd39];
	sub.f64 	%fd21, %fd19, %fd20;
	add.s64 	%rd40, %rd20, %rd32;
	ld.global.f64 	%fd22, [%rd40];
	sub.f64 	%fd23, %fd21, %fd22;
	div.rn.f64 	%fd24, %fd23, %fd46;
	add.s64 	%rd41, %rd22, %rd27;
	st.global.f64 	[%rd41], %fd24;
	add.s64 	%rd42, %rd23, %rd27;
	ld.global.f64 	%fd25, [%rd42];
	add.s64 	%rd43, %rd24, %rd27;
	ld.global.f64 	%fd26, [%rd43];
	add.f64 	%fd27, %fd25, %fd26;
	add.s64 	%rd44, %rd25, %rd29;
	ld.global.f64 	%fd28, [%rd44];
	sub.f64 	%fd29, %fd27, %fd28;
	add.s64 	%rd45, %rd24, %rd32;
	ld.global.f64 	%fd30, [%rd45];
	sub.f64 	%fd31, %fd29, %fd30;
	div.rn.f64 	%fd32, %fd31, %fd46;
	add.s64 	%rd46, %rd26, %rd27;
	st.global.f64 	[%rd46], %fd32;
	mul.f64 	%fd33, %fd2, %fd3;
	mul.f64 	%fd34, %fd33, 0d3FE0000000000000;
	ld.global.f64 	%fd35, [%rd35];
	mul.f64 	%fd36, %fd16, %fd35;
	fma.rn.f64 	%fd37, %fd34, %fd7, %fd36;
	ld.global.f64 	%fd38, [%rd41];
	fma.rn.f64 	%fd39, %fd3, %fd37, %fd38;
	st.global.f64 	[%rd41], %fd39;
	mul.f64 	%fd40, %fd34, %fd11;
	ld.global.f64 	%fd41, [%rd36];
	mul.f64 	%fd42, %fd16, %fd41;
	sub.f64 	%fd43, %fd40, %fd42;
	ld.global.f64 	%fd44, [%rd46];
	fma.rn.f64 	%fd45, %fd3, %fd43, %fd44;
	st.global.f64 	[%rd46], %fd45;
$L__BB0_2:
	ret;

}
	// .globl	_Z12adv_stvenantiiddPdS_S_S_S_S_S_S_
.visible .entry _Z12adv_stvenantiiddPdS_S_S_S_S_S_S_(
	.param .u32 _Z12adv_stvenantiiddPdS_S_S_S_S_S_S__param_0,
	.param .u32 _Z12adv_stvenantiiddPdS_S_S_S_S_S_S__param_1,
	.param .f64 _Z12adv_stvenantiiddPdS_S_S_S_S_S_S__param_2,
	.param .f64 _Z12adv_stvenantiiddPdS_S_S_S_S_S_S__param_3,
	.param .u64 .ptr .align 1 _Z12adv_stvenantiiddPdS_S_S_S_S_S_S__param_4,
	.param .u64 .ptr .align 1 _Z12adv_stvenantiiddPdS_S_S_S_S_S_S__param_5,
	.param .u64 .ptr .align 1 _Z12adv_stvenantiiddPdS_S_S_S_S_S_S__param_6,
	.param .u64 .ptr .align 1 _Z12adv_stvenantiiddPdS_S_S_S_S_S_S__param_7,
	.param .u64 .ptr .align 1 _Z12adv_stvenantiiddPdS_S_S_S_S_S_S__param_8,
	.param .u64 .ptr .align 1 _Z12adv_stvenantiiddPdS_S_S_S_S_S_S__param_9,
	.param .u64 .ptr .align 1 _Z12adv_stvenantiiddPdS_S_S_S_S_S_S__param_10,
	.param .u64 .ptr .align 1 _Z12adv_stvenantiiddPdS_S_S_S_S_S_S__param_11
)
{
	.reg .pred 	%p<5>;
	.reg .b32 	%r<14>;
	.reg .b64 	%rd<31>;
	.reg .b64 	%fd<26>;

	ld.param.u32 	%r2, [_Z12adv_stvenantiiddPdS_S_S_S_S_S_S__param_0];
	ld.param.u32 	%r3, [_Z12adv_stvenantiiddPdS_S_S_S_S_S_S__param_1];
	ld.param.f64 	%fd7, [_Z12adv_stvenantiiddPdS_S_S_S_S_S_S__param_2];
	ld.param.u64 	%rd7, [_Z12adv_stvenantiiddPdS_S_S_S_S_S_S__param_5];
	ld.param.u64 	%rd8, [_Z12adv_stvenantiiddPdS_S_S_S_S_S_S__param_6];
	ld.param.u64 	%rd11, [_Z12adv_stvenantiiddPdS_S_S_S_S_S_S__param_9];
	ld.param.u64 	%rd12, [_Z12adv_stvenantiiddPdS_S_S_S_S_S_S__param_10];
	mov.u32 	%r5, %ctaid.x;
	mov.u32 	%r6, %ntid.x;
	mov.u32 	%r7, %tid.x;
	mad.lo.s32 	%r8, %r5, %r6, %r7;
	mov.u32 	%r9, %ctaid.y;
	mov.u32 	%r10, %ntid.y;
	mov.u32 	%r11, %tid.y;
	mad.lo.s32 	%r12, %r9, %r10, %r11;
	mad.lo.s32 	%r1, %r12, %r2, %r8;
	setp.ge.u32 	%p1, %r8, %r2;
	setp.ge.u32 	%p2, %r12, %r3;
	or.pred  	%p3, %p1, %p2;
	@%p3 bra 	$L__BB1_4;
	ld.param.u64 	%rd29, [_Z12adv_stvenantiiddPdS_S_S_S_S_S_S__param_8];
	ld.param.u64 	%rd28, [_Z12adv_stvenantiiddPdS_S_S_S_S_S_S__param_7];
	ld.param.u64 	%rd27, [_Z12adv_stvenantiiddPdS_S_S_S_S_S_S__param_4];
	ld.param.f64 	%fd23, [_Z12adv_stvenantiiddPdS_S_S_S_S_S_S__param_3];
	cvta.to.global.u64 	%rd14, %rd28;
	cvta.to.global.u64 	%rd15, %rd29;
	cvta.to.global.u64 	%rd16, %rd7;
	cvta.to.global.u64 	%rd17, %rd27;
	cvta.to.global.u64 	%rd18, %rd8;
	cvta.to.global.u64 	%rd19, %rd11;
	mul.wide.u32 	%rd20, %r1, 8;
	add.s64 	%rd1, %rd16, %rd20;
	ld.global.f64 	%fd1, [%rd1];
	add.s64 	%rd21, %rd19, %rd20;
	ld.global.f64 	%fd10, [%rd21];
	fma.rn.f64 	%fd2, %fd7, %fd10, %fd1;
	add.s64 	%rd2, %rd17, %rd20;
	ld.global.f64 	%fd11, [%rd2];
	add.f64 	%fd12, %fd11, %fd2;
	add.s64 	%rd3, %rd18, %rd20;
	st.global.f64 	[%rd3], %fd12;
	setp.leu.f64 	%p4, %fd2, %fd23;
	add.s64 	%rd4, %rd14, %rd20;
	add.s64 	%rd5, %rd15, %rd20;
	mov.f64 	%fd24, 0d0000000000000000;
	mov.f64 	%fd25, %fd24;
	@%p4 bra 	$L__BB1_3;
	ld.param.u64 	%rd30, [_Z12adv_stvenantiiddPdS_S_S_S_S_S_S__param_11];
	ld.global.f64 	%fd13, [%rd4];
	cvta.to.global.u64 	%rd22, %rd12;
	add.s64 	%rd24, %rd22, %rd20;
	ld.global.f64 	%fd14, [%rd24];
	mul.f64 	%fd15, %fd7, %fd14;
	fma.rn.f64 	%fd16, %fd1, %fd13, %fd15;
	div.rn.f64 	%fd24, %fd16, %fd2;
	ld.global.f64 	%fd17, [%rd5];
	cvta.to.global.u64 	%rd25, %rd30;
	add.s64 	%rd26, %rd25, %rd20;
	ld.global.f64 	%fd18, [%rd26];
	mul.f64 	%fd19, %fd7, %fd18;
	fma.rn.f64 	%fd20, %fd1, %fd17, %fd19;
	div.rn.f64 	%fd25, %fd20, %fd2;
$L__BB1_3:
	st.global.f64 	[%rd4], %fd24;
	st.global.f64 	[%rd5], %fd25;
	st.global.f64 	[%rd1], %fd2;
	ld.global.f64 	%fd21, [%rd2];
	add.f64 	%fd22, %fd2, %fd21;
	st.global.f64 	[%rd3], %fd22;
$L__BB1_4:
	ret;

}
	// .globl	_Z4ubndiiddddddddddddPdS_S_S_S_S_S_S_S_S_S_S_S_S_
.visible .entry _Z4ubndiiddddddddddddPdS_S_S_S_S_S_S_S_S_S_S_S_S_(
	.param .u32 _Z4ubndiiddddddddddddPdS_S_S_S_S_S_S_S_S_S_S_S_S__param_0,
	.param .u32 _Z4ubndiiddddddddddddPdS_S_S_S_S_S_S_S_S_S_S_S_S__param_1,
	.param .f64 _Z4ubndiiddddddddddddPdS_S_S_S_S_S_S_S_S_S_S_S_S__param_2,
	.param .f64 _Z4ubndiiddddddddddddPdS_S_S_S_S_S_S_S_S_S_S_S_S__param_3,
	.param .f64 _Z4ubndiiddddddddddddPdS_S_S_S_S_S_S_S_S_S_S_S_S__param_4,
	.param .f64 _Z4ubndiiddddddddddddPdS_S_S_S_S_S_S_S_S_S_S_S_S__param_5,
	.param .f64 _Z4ubndiiddddddddddddPdS_S_S_S_S_S_S_S_S_S_S_S_S__param_6,
	.param .f64 _Z4ubndiiddddddddddddPdS_S_S_S_S_S_S_S_S_S_S_S_S__param_7,
	.param .f64 _Z4ubndiiddddddddddddPdS_S_S_S_S_S_S_S_S_S_S_S_S__param_8,
	.param .f64 _Z4ubndiiddddddddddddPdS_S_S_S_S_S_S_S_S_S_S_S_S__param_9,
	.param .f64 _Z4ubndiiddddddddddddPdS_S_S_S_S_S_S_S_S_S_S_S_S__param_10,
	.param .f64 _Z4ubndiiddddddddddddPdS_S_S_S_S_S_S_S_S_S_S_S_S__param_11,
	.param .f64 _Z4ubndiiddddddddddddPdS_S_S_S_S_S_S_S_S_S_S_S_S__param_12,
	.param .f64 _Z4ubndiiddddddddddddPdS_S_S_S_S_S_S_S_S_S_S_S_S__param_13,
	.param .u64 .ptr .align 1 _Z4ubndiiddddddddddddPdS_S_S_S_S_S_S_S_S_S_S_S_S__param_14,
	.param .u64 .ptr .align 1 _Z4ubndiiddddddddddddPdS_S_S_S_S_S_S_S_S_S_S_S_S__param_15,
	.param .u64 .ptr .align 1 _Z4ubndiiddddddddddddPdS_S_S_S_S_S_S_S_S_S_S_S_S__param_16,
	.param .u64 .ptr .align 1 _Z4ubndiiddddddddddddPdS_S_S_S_S_S_S_S_S_S_S_S_S__param_17,
	.param .u64 .ptr .align 1 _Z4ubndiiddddddddddddPdS_S_S_S_S_S_S_S_S_S_S_S_S__param_18,
	.param .u64 .ptr .align 1 _Z4ubndiiddddddddddddPdS_S_S_S_S_S_S_S_S_S_S_S_S__param_19,
	.param .u64 .ptr .align 1 _Z4ubndiiddddddddddddPdS_S_S_S_S_S_S_S_S_S_S_S_S__param_20,
	.param .u64 .ptr .align 1 _Z4ubndiiddddddddddddPdS_S_S_S_S_S_S_S_S_S_S_S_S__param_21,
	.param .u64 .ptr .align 1 _Z4ubndiiddddddddddddPdS_S_S_S_S_S_S_S_S_S_S_S_S__param_22,
	.param .u64 .ptr .align 1 _Z4ubndiiddddddddddddPdS_S_S_S_S_S_S_S_S_S_S_S_S__param_23,
	.param .u64 .ptr .align 1 _Z4ubndiiddddddddddddPdS_S_S_S_S_S_S_S_S_S_S_S_S__param_24,
	.param .u64 .ptr .align 1 _Z4ubndiiddddddddddddPdS_S_S_S_S_S_S_S_S_S_S_S_S__param_25,
	.param .u64 .ptr .align 1 _Z4ubndiiddddddddddddPdS_S_S_S_S_S_S_S_S_S_S_S_S__param_26,
	.param .u64 .ptr .align 1 _Z4ubndiiddddddddddddPdS_S_S_S_S_S_S_S_S_S_S_S_S__param_27
)
{
	.local .align 4 .b8 	__local_depot2[28];
	.reg .b64 	%SP;
	.reg .b64 	%SPL;
	.reg .pred 	%p<51>;
	.reg .b32 	%r<193>;
	.reg .b32 	%f<154>;
	.reg .b64 	%rd<147>;
	.reg .b64 	%fd<173>;

	mov.u64 	%SPL, __local_depot2;
	ld.param.u32 	%r63, [_Z4ubndiiddddddddddddPdS_S_S_S_S_S_S_S_S_S_S_S_S__param_0];
	ld.param.u32 	%r65, [_Z4ubndiiddddddddddddPdS_S_S_S_S_S_S_S_S_S_S_S_S__param_1];
	ld.param.f64 	%fd13, [_Z4ubndiiddddddddddddPdS_S_S_S_S_S_S_S_S_S_S_S_S__param_4];
	ld.param.f64 	%fd16, [_Z4ubndiiddddddddddddPdS_S_S_S_S_S_S_S_S_S_S_S_S__param_7];
	ld.param.f64 	%fd17, [_Z4ubndiiddddddddddddPdS_S_S_S_S_S_S_S_S_S_S_S_S__param_8];
	ld.param.u64 	%rd31, [_Z4ubndiiddddddddddddPdS_S_S_S_S_S_S_S_S_S_S_S_S__param_16];
	ld.param.u64 	%rd32, [_Z4ubndiiddddddddddddPdS_S_S_S_S_S_S_S_S_S_S_S_S__param_17];
	ld.param.u64 	%rd33, [_Z4ubndiiddddddddddddPdS_S_S_S_S_S_S_S_S_S_S_S_S__param_18];
	ld.param.u64 	%rd34, [_Z4ubndiiddddddddddddPdS_S_S_S_S_S_S_S_S_S_S_S_S__param_19];
	ld.param.u64 	%rd35, [_Z4ubndiiddddddddddddPdS_S_S_S_S_S_S_S_S_S_S_S_S__param_20];
	ld.param.u64 	%rd36, [_Z4ubndiiddddddddddddPdS_S_S_S_S_S_S_S_S_S_S_S_S__param_21];
	ld.param.u64 	%rd42, [_Z4ubndiiddddddddddddPdS_S_S_S_S_S_S_S_S_S_S_S_S__param_22];
	ld.param.u64 	%rd37, [_Z4ubndiiddddddddddddPdS_S_S_S_S_S_S_S_S_S_S_S_S__param_23];
	cvta.to.global.u64 	%rd1, %rd42;
	add.u64 	%rd2, %SPL, 0;
	add.u64 	%rd3, %SPL, 0;
	mov.u32 	%r66, %ctaid.x;
	mov.u32 	%r67, %ntid.x;
	mov.u32 	%r68, %tid.x;
	mad.lo.s32 	%r1, %r66, %r67, %r68;
	mov.u32 	%r69, %ctaid.y;
	mov.u32 	%r70, %ntid.y;
	mov.u32 	%r71, %tid.y;
	mad.lo.s32 	%r72, %r69, %r70, %r71;
	mul.lo.s32 	%r3, %r72, %r63;
	setp.ge.u32 	%p1, %r1, %r63;
	setp.ge.u32 	%p2, %r72, %r65;
	or.pred  	%p3, %p1, %p2;
	@%p3 bra 	$L__BB2_37;
	cvta.to.global.u64 	%rd4, %rd37;
	add.s32 	%r4, %r63, -1;
	setp.ne.s32 	%p4, %r1, 0;
	@%p4 bra 	$L__BB2_37;
	ld.param.u64 	%rd137, [_Z4ubndiiddddddddddddPdS_S_S_S_S_S_S_S_S_S_S_S_S__param_26];
	ld.param.u64 	%rd136, [_Z4ubndiiddddddddddddPdS_S_S_S_S_S_S_S_S_S_S_S_S__param_25];
	ld.param.u64 	%rd135, [_Z4ubndiiddddddddddddPdS_S_S_S_S_S_S_S_S_S_S_S_S__param_24];
	ld.param.u64 	%rd134, [_Z4ubndiiddddddddddddPdS_S_S_S_S_S_S_S_S_S_S_S_S__param_15];
	ld.param.u64 	%rd133, [_Z4ubndiiddddddddddddPdS_S_S_S_S_S_S_S_S_S_S_S_S__param_14];
	ld.param.f64 	%fd171, [_Z4ubndiiddddddddddddPdS_S_S_S_S_S_S_S_S_S_S_S_S__param_12];
	ld.param.f64 	%fd170, [_Z4ubndiiddddddddddddPdS_S_S_S_S_S_S_S_S_S_S_S_S__param_11];
	ld.param.f64 	%fd169, [_Z4ubndiiddddddddddddPdS_S_S_S_S_S_S_S_S_S_S_S_S__param_10];
	ld.param.f64 	%fd168, [_Z4ubndiiddddddddddddPdS_S_S_S_S_S_S_S_S_S_S_S_S__param_9];
	ld.param.f64 	%fd167, [_Z4ubndiiddddddddddddPdS_S_S_S_S_S_S_S_S_S_S_S_S__param_6];
	ld.param.f64 	%fd166, [_Z4ubndiiddddddddddddPdS_S_S_S_S_S_S_S_S_S_S_S_S__param_5];
	ld.param.f64 	%fd165, [_Z4ubndiiddddddddddddPdS_S_S_S_S_S_S_S_S_S_S_S_S__param_3];
	ld.param.f64 	%fd164, [_Z4ubndiiddddddddddddPdS_S_S_S_S_S_S_S_S_S_S_S_S__param_2];
	add.s32 	%r73, %r65, -1;
	cvta.to.global.u64 	%rd45, %rd34;
	cvta.to.global.u64 	%rd46, %rd135;
	cvta.to.global.u64 	%rd47, %rd32;
	cvta.to.global.u64 	%rd48, %rd134;
	cvta.to.global.u64 	%rd49, %rd133;
	add.s32 	%r5, %r3, %r1;
	max.u32 	%r74, %r72, 1;
	add.s32 	%r75, %r74, -1;
	div.rn.f64 	%fd22, %fd167, 0d4059000000000000;
	min.f64 	%fd23, %fd22, 0d3FF0000000000000;
	mul.wide.u32 	%rd50, %r5, 8;
	add.s64 	%rd51, %rd4, %rd50;
	ld.global.f64 	%fd1, [%rd51];
	mul.wide.u32 	%rd52, %r72, 8;
	add.s64 	%rd53, %rd49, %rd52;
	ld.global.f64 	%fd24, [%rd53];
	sub.f64 	%fd25, %fd167, %fd16;
	add.f64 	%fd26, %fd25, %fd17;
	add.s64 	%rd54, %rd48, %rd52;
	ld.global.f64 	%fd27, [%rd54];
	sub.f64 	%fd28, %fd27, %fd24;
	mul.f64 	%fd29, %fd26, %fd28;
	div.rn.f64 	%fd30, %fd29, %fd17;
	add.f64 	%fd31, %fd24, %fd30;
	mul.f64 	%fd32, %fd23, %fd31;
	add.s32 	%r76, %r65, %r72;
	mul.wide.u32 	%rd55, %r76, 8;
	add.s64 	%rd56, %rd49, %rd55;
	ld.global.f64 	%fd33, [%rd56];
	add.s64 	%rd57, %rd48, %rd55;
	ld.global.f64 	%fd34, [%rd57];
	sub.f64 	%fd35, %fd34, %fd33;
	mul.f64 	%fd36, %fd26, %fd35;
	div.rn.f64 	%fd37, %fd36, %fd17;
	add.f64 	%fd38, %fd33, %fd37;
	mul.f64 	%fd39, %fd23, %fd38;
	sub.f64 	%fd40, %fd167, %fd169;
	sub.f64 	%fd41, %fd171, %fd170;
	mul.f64 	%fd42, %fd40, %fd41;
	sub.f64 	%fd43, %fd168, %fd169;
	div.rn.f64 	%fd44, %fd42, %fd43;
	add.f64 	%fd45, %fd170, %fd44;
	add.s64 	%rd5, %rd1, %rd50;
	ld.global.f64 	%fd46, [%rd5];
	add.f64 	%fd47, %fd45, %fd46;
	add.s32 	%r77, %r1, 1;
	setp.eq.s32 	%p5, %r1, %r4;
	selp.b32 	%r78, %r4, %r77, %p5;
	add.s32 	%r6, %r78, %r3;
	mul.wide.u32 	%rd58, %r6, 8;
	add.s64 	%rd6, %rd1, %rd58;
	ld.global.f64 	%fd48, [%rd6];
	add.f64 	%fd49, %fd45, %fd48;
	div.rn.f64 	%fd2, %fd32, %fd47;
	div.rn.f64 	%fd50, %fd39, %fd47;
	add.s64 	%rd7, %rd47, %rd50;
	ld.global.f64 	%fd51, [%rd7];
	add.s64 	%rd59, %rd46, %rd50;
	ld.global.f64 	%fd52, [%rd59];
	mul.f64 	%fd53, %fd13, %fd52;
	sqrt.rn.f64 	%fd54, %fd53;
	add.f64 	%fd55, %fd54, %fd54;
	sub.f64 	%fd56, %fd51, %fd55;
	add.s64 	%rd8, %rd47, %rd58;
	ld.global.f64 	%fd57, [%rd8];
	add.s64 	%rd60, %rd46, %rd58;
	ld.global.f64 	%fd58, [%rd60];
	mul.f64 	%fd59, %fd13, %fd58;
	cvt.rn.f32.f64 	%f21, %fd59;
	sqrt.rn.f32 	%f22, %f21;
	add.f32 	%f23, %f22, %f22;
	cvt.f64.f32 	%fd60, %f23;
	sub.f64 	%fd3, %fd57, %fd60;
	add.s32 	%r79, %r72, 1;
	setp.eq.s32 	%p6, %r72, %r73;
	selp.b32 	%r80, %r73, %r79, %p6;
	mul.lo.s32 	%r81, %r80, %r63;
	mul.wide.u32 	%rd61, %r81, 8;
	add.s64 	%rd62, %rd47, %rd61;
	ld.global.f64 	%fd61, [%rd62];
	add.s64 	%rd63, %rd46, %rd61;
	ld.global.f64 	%fd62, [%rd63];
	mul.f64 	%fd63, %fd13, %fd62;
	cvt.rn.f32.f64 	%f24, %fd63;
	sqrt.rn.f32 	%f25, %f24;
	add.f32 	%f26, %f25, %f25;
	cvt.f64.f32 	%fd64, %f26;
	sub.f64 	%fd65, %fd61, %fd64;
	mul.lo.s32 	%r82, %r75, %r63;
	mul.wide.u32 	%rd64, %r82, 8;
	add.s64 	%rd65, %rd47, %rd64;
	ld.global.f64 	%fd66, [%rd65];
	add.s64 	%rd66, %rd46, %rd64;
	ld.global.f64 	%fd67, [%rd66];
	mul.f64 	%fd68, %fd13, %fd67;
	cvt.rn.f32.f64 	%f27, %fd68;
	sqrt.rn.f32 	%f28, %f27;
	add.f32 	%f29, %f28, %f28;
	cvt.f64.f32 	%fd69, %f29;
	sub.f64 	%fd70, %fd66, %fd69;
	add.s64 	%rd67, %rd45, %rd64;
	ld.global.f64 	%fd71, [%rd67];
	add.s64 	%rd68, %rd45, %rd61;
	ld.global.f64 	%fd72, [%rd68];
	sub.f64 	%fd73, %fd71, %fd72;
	add.f64 	%fd74, %fd164, %fd164;
	div.rn.f64 	%fd75, %fd73, %fd74;
	sub.f64 	%fd76, %fd3, %fd56;
	div.rn.f64 	%fd77, %fd76, %fd164;
	sub.f64 	%fd78, %fd65, %fd70;
	div.rn.f64 	%fd79, %fd78, %fd74;
	sub.f64 	%fd80, %fd49, %fd47;
	div.rn.f64 	%fd81, %fd80, %fd164;
	sub.f64 	%fd82, %fd51, %fd54;
	neg.f64 	%fd83, %fd82;
	mul.f64 	%fd84, %fd77, %fd83;
	add.s64 	%rd69, %rd45, %rd50;
	ld.global.f64 	%fd85, [%rd69];
	mul.f64 	%fd86, %fd85, %fd79;
	sub.f64 	%fd87, %fd84, %fd86;
	cvt.rn.f32.f64 	%f30, %fd53;
	sqrt.rn.f32 	%f31, %f30;
	cvt.f64.f32 	%fd88, %f31;
	fma.rn.f64 	%fd89, %fd75, %fd88, %fd87;
	rcp.rn.f64 	%fd90, %fd166;
	cvta.to.global.u64 	%rd70, %rd137;
	add.s64 	%rd71, %rd70, %rd50;
	ld.global.f64 	%fd91, [%rd71];
	mul.f64 	%fd92, %fd90, %fd91;
	div.rn.f64 	%fd93, %fd92, %fd52;
	add.f64 	%fd94, %fd89, %fd93;
	cvta.to.global.u64 	%rd72, %rd136;
	add.s64 	%rd73, %rd72, %rd50;
	ld.global.f64 	%fd95, [%rd73];
	mul.f64 	%fd96, %fd85, %fd85;
	fma.rn.f64 	%fd97, %fd51, %fd51, %fd96;
	cvt.rn.f32.f64 	%f32, %fd97;
	sqrt.rn.f32 	%f33, %f32;
	cvt.f64.f32 	%fd98, %f33;
	mul.f64 	%fd99, %fd95, %fd98;
	mul.f64 	%fd100, %fd51, %fd99;
	div.rn.f64 	%fd101, %fd100, %fd52;
	sub.f64 	%fd102, %fd94, %fd101;
	fma.rn.f64 	%fd103, %fd13, %fd81, %fd102;
	fma.rn.f64 	%fd104, %fd165, %fd103, %fd56;
	cvta.to.global.u64 	%rd74, %rd35;
	add.s64 	%rd75, %rd74, %rd52;
	ld.global.f64 	%fd105, [%rd75];
	add.f64 	%fd4, %fd105, 0d0000000000000000;
	cvta.to.global.u64 	%rd76, %rd36;
	add.s64 	%rd77, %rd76, %rd52;
	ld.global.f64 	%fd106, [%rd77];
	add.f64 	%fd107, %fd106, 0d0000000000000000;
	st.global.f64 	[%rd75], %fd4;
	st.global.f64 	[%rd77], %fd107;
	add.f64 	%fd108, %fd2, 0d3E7AD7F2A0000000;
	div.rn.f64 	%fd109, %fd50, %fd108;
	cvt.rn.f32.f64 	%f34, %fd109;
	abs.f32 	%f35, %f34;
	setp.gt.f32 	%p7, %f35, 0f3F800000;
	rcp.approx.ftz.f32 	%f36, %f35;
	selp.f32 	%f37, %f36, %f35, %p7;
	mul.f32 	%f38, %f37, %f37;
	fma.rn.f32 	%f39, %f38, 0f3B2090AA, 0fBC6BE14F;
	fma.rn.f32 	%f40, %f39, %f38, 0f3D23397E;
	fma.rn.f32 	%f41, %f40, %f38, 0fBD948A7A;
	fma.rn.f32 	%f42, %f41, %f38, 0f3DD76B21;
	fma.rn.f32 	%f43, %f42, %f38, 0fBE111E88;
	fma.rn.f32 	%f44, %f43, %f38, 0f3E4CAF60;
	fma.rn.f32 	%f45, %f44, %f38, 0fBEAAAA27;
	mul.f32 	%f46, %f38, %f45;
	fma.rn.f32 	%f47, %f46, %f37, %f37;
	neg.f32 	%f48, %f47;
	fma.rn.f32 	%f49, 0f3F6EE581, 0f3FD774EB, %f48;
	selp.f32 	%f50, %f49, %f47, %p7;
	setp.num.f32 	%p8, %f35, %f35;
	abs.f32 	%f51, %f50;
	neg.f32 	%f52, %f51;
	mov.b64 	%rd78, %fd109;
	shr.u64 	%rd79, %rd78, 63;
	and.b64  	%rd80, %rd79, 1;
	setp.eq.b64 	%p9, %rd80, 1;
	selp.f32 	%f53, %f52, %f51, %p9;
	selp.f32 	%f1, %f53, %f50, %p8;
	ld.global.f64 	%fd110, [%rd69];
	sub.f64 	%fd111, %fd110, %fd107;
	sub.f64 	%fd5, %fd111, %fd50;
	sub.f64 	%fd6, %fd104, %fd4;
	mul.f64 	%fd112, %fd13, 0d3FE0000000000000;
	add.f64 	%fd113, %fd47, %fd49;
	mul.f64 	%fd114, %fd112, %fd113;
	cvt.rn.f32.f64 	%f54, %fd114;
	sqrt.rn.f32 	%f2, %f54;
	mul.f32 	%f55, %f1, 0f3F22F983;
	cvt.rni.s32.f32 	%r183, %f55;
	cvt.rn.f32.s32 	%f56, %r183;
	fma.rn.f32 	%f57, %f56, 0fBFC90FDA, %f1;
	fma.rn.f32 	%f58, %f56, 0fB3A22168, %f57;
	fma.rn.f32 	%f151, %f56, 0fA7C234C5, %f58;
	abs.f32 	%f4, %f1;
	setp.ltu.f32 	%p10, %f4, 0f47CE4780;
	mov.u32 	%r179, %r183;
	mov.f32 	%f150, %f151;
	@%p10 bra 	$L__BB2_10;
	setp.neu.f32 	%p11, %f4, 0f7F800000;
	@%p11 bra 	$L__BB2_5;
	mov.f32 	%f61, 0f00000000;
	mul.rn.f32 	%f150, %f1, %f61;
	mov.b32 	%r179, 0;
	bra.uni 	$L__BB2_10;
$L__BB2_5:
	mov.b32 	%r8, %f1;
	shl.b32 	%r84, %r8, 8;
	or.b32  	%r9, %r84, -2147483648;
	mov.b64 	%rd141, 0;
	mov.b32 	%r176, 0;
	mov.u64 	%rd139, __cudart_i2opi_f;
	mov.u64 	%rd140, %rd3;
$L__BB2_6:
	.pragma "nounroll";
	ld.global.nc.u32 	%r85, [%rd139];
	mad.wide.u32 	%rd83, %r85, %r9, %rd141;
	shr.u64 	%rd141, %rd83, 32;
	st.local.u32 	[%rd140], %rd83;
	add.s32 	%r176, %r176, 1;
	add.s64 	%rd140, %rd140, 4;
	add.s64 	%rd139, %rd139, 4;
	setp.ne.s32 	%p12, %r176, 6;
	@%p12 bra 	$L__BB2_6;
	shr.u32 	%r86, %r8, 23;
	st.local.u32 	[%rd3+24], %rd141;
	and.b32  	%r12, %r86, 31;
	and.b32  	%r87, %r86, 224;
	add.s32 	%r88, %r87, -128;
	shr.u32 	%r89, %r88, 5;
	mul.wide.u32 	%rd84, %r89, 4;
	sub.s64 	%rd15, %rd3, %rd84;
	ld.local.u32 	%r177, [%rd15+24];
	ld.local.u32 	%r178, [%rd15+20];
	setp.eq.s32 	%p13, %r12, 0;
	@%p13 bra 	$L__BB2_9;
	shf.l.wrap.b32 	%r177, %r178, %r177, %r12;
	ld.local.u32 	%r90, [%rd15+16];
	shf.l.wrap.b32 	%r178, %r90, %r178, %r12;
$L__BB2_9:
	shr.u32 	%r91, %r177, 30;
	shf.l.wrap.b32 	%r92, %r178, %r177, 2;
	shl.b32 	%r93, %r178, 2;
	shr.u32 	%r94, %r92, 31;
	add.s32 	%r95, %r94, %r91;
	neg.s32 	%r96, %r95;
	setp.lt.s32 	%p14, %r8, 0;
	selp.b32 	%r179, %r96, %r95, %p14;
	xor.b32  	%r97, %r92, %r8;
	shr.s32 	%r98, %r92, 31;
	xor.b32  	%r99, %r98, %r92;
	xor.b32  	%r100, %r98, %r93;
	cvt.u64.u32 	%rd85, %r99;
	shl.b64 	%rd86, %rd85, 32;
	cvt.u64.u32 	%rd87, %r100;
	or.b64  	%rd88, %rd86, %rd87;
	cvt.rn.f64.s64 	%fd115, %rd88;
	mul.f64 	%fd116, %fd115, 0d3BF921FB54442D19;
	cvt.rn.f32.f64 	%f59, %fd116;
	neg.f32 	%f60, %f59;
	setp.lt.s32 	%p15, %r97, 0;
	selp.f32 	%f150, %f60, %f59, %p15;
$L__BB2_10:
	setp.ltu.f32 	%p16, %f4, 0f47CE4780;
	add.s32 	%r102, %r179, 1;
	mul.rn.f32 	%f62, %f150, %f150;
	and.b32  	%r103, %r179, 1;
	setp.eq.b32 	%p17, %r103, 1;
	selp.f32 	%f63, %f150, 0f3F800000, %p17;
	fma.rn.f32 	%f64, %f62, %f63, 0f00000000;
	fma.rn.f32 	%f65, %f62, 0f37CBAC00, 0fBAB607ED;
	selp.f32 	%f66, 0fB94D4153, %f65, %p17;
	selp.f32 	%f67, 0f3C0885E4, 0f3D2AAABB, %p17;
	fma.rn.f32 	%f68, %f66, %f62, %f67;
	selp.f32 	%f69, 0fBE2AAAA8, 0fBEFFFFFF, %p17;
	fma.rn.f32 	%f70, %f68, %f62, %f69;
	fma.rn.f32 	%f71, %f70, %f64, %f63;
	and.b32  	%r104, %r102, 2;
	setp.eq.s32 	%p18, %r104, 0;
	mov.f32 	%f72, 0f00000000;
	sub.f32 	%f73, %f72, %f71;
	selp.f32 	%f74, %f71, %f73, %p18;
	cvt.f64.f32 	%fd117, %f74;
	mul.f64 	%fd118, %fd1, %fd117;
	cvt.f64.f32 	%fd119, %f2;
	sub.f64 	%fd120, %fd118, %fd119;
	mul.f64 	%fd7, %fd2, %fd120;
	@%p16 bra 	$L__BB2_18;
	setp.neu.f32 	%p19, %f4, 0f7F800000;
	@%p19 bra 	$L__BB2_13;
	mov.f32 	%f77, 0f00000000;
	mul.rn.f32 	%f151, %f1, %f77;
	mov.b32 	%r183, 0;
	bra.uni 	$L__BB2_18;
$L__BB2_13:
	mov.b32 	%r21, %f1;
	shl.b32 	%r106, %r21, 8;
	or.b32  	%r22, %r106, -2147483648;
	mov.b64 	%rd142, 0;
	mov.b32 	%r180, 0;
	mov.u64 	%rd91, __cudart_i2opi_f;
$L__BB2_14:
	.pragma "nounroll";
	mul.wide.u32 	%rd90, %r180, 4;
	add.s64 	%rd92, %rd91, %rd90;
	ld.global.nc.u32 	%r107, [%rd92];
	mad.wide.u32 	%rd93, %r107, %r22, %rd142;
	shr.u64 	%rd142, %rd93, 32;
	add.s64 	%rd94, %rd3, %rd90;
	st.local.u32 	[%rd94], %rd93;
	add.s32 	%r180, %r180, 1;
	setp.ne.s32 	%p20, %r180, 6;
	@%p20 bra 	$L__BB2_14;
	shr.u32 	%r108, %r21, 23;
	st.local.u32 	[%rd3+24], %rd142;
	and.b32  	%r25, %r108, 31;
	and.b32  	%r109, %r108, 224;
	add.s32 	%r110, %r109, -128;
	shr.u32 	%r111, %r110, 5;
	mul.wide.u32 	%rd95, %r111, 4;
	sub.s64 	%rd18, %rd3, %rd95;
	ld.local.u32 	%r181, [%rd18+24];
	ld.local.u32 	%r182, [%rd18+20];
	setp.eq.s32 	%p21, %r25, 0;
	@%p21 bra 	$L__BB2_17;
	shf.l.wrap.b32 	%r181, %r182, %r181, %r25;
	ld.local.u32 	%r112, [%rd18+16];
	shf.l.wrap.b32 	%r182, %r112, %r182, %r25;
$L__BB2_17:
	shr.u32 	%r113, %r181, 30;
	shf.l.wrap.b32 	%r114, %r182, %r181, 2;
	shl.b32 	%r115, %r182, 2;
	shr.u32 	%r116, %r114, 31;
	add.s32 	%r117, %r116, %r113;
	neg.s32 	%r118, %r117;
	setp.lt.s32 	%p22, %r21, 0;
	selp.b32 	%r183, %r118, %r117, %p22;
	xor.b32  	%r119, %r114, %r21;
	shr.s32 	%r120, %r114, 31;
	xor.b32  	%r121, %r120, %r114;
	xor.b32  	%r122, %r120, %r115;
	cvt.u64.u32 	%rd96, %r121;
	shl.b64 	%rd97, %rd96, 32;
	cvt.u64.u32 	%rd98, %r122;
	or.b64  	%rd99, %rd97, %rd98;
	cvt.rn.f64.s64 	%fd121, %rd99;
	mul.f64 	%fd122, %fd121, 0d3BF921FB54442D19;
	cvt.rn.f32.f64 	%f75, %fd122;
	neg.f32 	%f76, %f75;
	setp.lt.s32 	%p23, %r119, 0;
	selp.f32 	%f151, %f76, %f75, %p23;
$L__BB2_18:
	add.s32 	%r125, %r183, 1;
	mul.rn.f32 	%f78, %f151, %f151;
	and.b32  	%r126, %r183, 1;
	setp.eq.b32 	%p24, %r126, 1;
	selp.f32 	%f79, %f151, 0f3F800000, %p24;
	fma.rn.f32 	%f80, %f78, %f79, 0f00000000;
	fma.rn.f32 	%f81, %f78, 0f37CBAC00, 0fBAB607ED;
	selp.f32 	%f82, 0fB94D4153, %f81, %p24;
	selp.f32 	%f83, 0f3C0885E4, 0f3D2AAABB, %p24;
	fma.rn.f32 	%f84, %f82, %f78, %f83;
	selp.f32 	%f85, 0fBE2AAAA8, 0fBEFFFFFF, %p24;
	fma.rn.f32 	%f86, %f84, %f78, %f85;
	fma.rn.f32 	%f87, %f86, %f80, %f79;
	and.b32  	%r127, %r125, 2;
	setp.eq.s32 	%p25, %r127, 0;
	mov.f32 	%f88, 0f00000000;
	sub.f32 	%f89, %f88, %f87;
	selp.f32 	%f90, %f87, %f89, %p25;
	cvt.f64.f32 	%fd124, %f90;
	mul.f64 	%fd125, %fd1, %fd124;
	div.rn.f64 	%fd126, %fd7, %fd125;
	add.f32 	%f91, %f2, %f2;
	cvt.f64.f32 	%fd127, %f91;
	add.f64 	%fd128, %fd6, %fd127;
	sub.f64 	%fd8, %fd128, %fd126;
	mov.f64 	%fd172, 0d8000000000000000;
	mov.b32 	%r184, 0;
	mov.u64 	%rd110, __cudart_i2opi_f;
$L__BB2_19:
	mov.f64 	%fd9, %fd172;
	mov.u32 	%r34, %r184;
	cvt.rn.f32.f64 	%f11, %fd9;
	mul.f32 	%f92, %f11, 0f3F22F983;
	cvt.rni.s32.f32 	%r192, %f92;
	cvt.rn.f32.s32 	%f93, %r192;
	fma.rn.f32 	%f94, %f93, 0fBFC90FDA, %f11;
	fma.rn.f32 	%f95, %f93, 0fB3A22168, %f94;
	fma.rn.f32 	%f153, %f93, 0fA7C234C5, %f95;
	abs.f32 	%f13, %f11;
	setp.ltu.f32 	%p26, %f13, 0f47CE4780;
	mov.u32 	%r188, %r192;
	mov.f32 	%f152, %f153;
	@%p26 bra 	$L__BB2_27;
	setp.neu.f32 	%p27, %f13, 0f7F800000;
	@%p27 bra 	$L__BB2_22;
	mov.f32 	%f98, 0f00000000;
	mul.rn.f32 	%f152, %f11, %f98;
	mov.b32 	%r188, 0;
	bra.uni 	$L__BB2_27;
$L__BB2_22:
	mov.b32 	%r36, %f11;
	shl.b32 	%r129, %r36, 8;
	or.b32  	%r37, %r129, -2147483648;
	mov.b64 	%rd145, 0;
	mov.b32 	%r185, 0;
	mov.u64 	%rd143, %rd110;
	mov.u64 	%rd144, %rd3;
$L__BB2_23:
	.pragma "nounroll";
	ld.global.nc.u32 	%r130, [%rd143];
	mad.wide.u32 	%rd102, %r130, %r37, %rd145;
	shr.u64 	%rd145, %rd102, 32;
	st.local.u32 	[%rd144], %rd102;
	add.s32 	%r185, %r185, 1;
	add.s64 	%rd144, %rd144, 4;
	add.s64 	%rd143, %rd143, 4;
	setp.ne.s32 	%p28, %r185, 6;
	@%p28 bra 	$L__BB2_23;
	shr.u32 	%r131, %r36, 23;
	st.local.u32 	[%rd3+24], %rd145;
	and.b32  	%r40, %r131, 31;
	and.b32  	%r132, %r131, 224;
	add.s32 	%r133, %r132, -128;
	shr.u32 	%r134, %r133, 5;
	mul.wide.u32 	%rd103, %r134, 4;
	sub.s64 	%rd25, %rd3, %rd103;
	ld.local.u32 	%r186, [%rd25+24];
	ld.local.u32 	%r187, [%rd25+20];
	setp.eq.s32 	%p29, %r40, 0;
	@%p29 bra 	$L__BB2_26;
	shf.l.wrap.b32 	%r186, %r187, %r186, %r40;
	ld.local.u32 	%r135, [%rd25+16];
	shf.l.wrap.b32 	%r187, %r135, %r187, %r40;
$L__BB2_26:
	shr.u32 	%r136, %r186, 30;
	shf.l.wrap.b32 	%r137, %r187, %r186, 2;
	shl.b32 	%r138, %r187, 2;
	shr.u32 	%r139, %r137, 31;
	add.s32 	%r140, %r139, %r136;
	neg.s32 	%r141, %r140;
	setp.lt.s32 	%p30, %r36, 0;
	selp.b32 	%r188, %r141, %r140, %p30;
	xor.b32  	%r142, %r137, %r36;
	shr.s32 	%r143, %r137, 31;
	xor.b32  	%r144, %r143, %r137;
	xor.b32  	%r145, %r143, %r138;
	cvt.u64.u32 	%rd104, %r144;
	shl.b64 	%rd105, %rd104, 32;
	cvt.u64.u32 	%rd106, %r145;
	or.b64  	%rd107, %rd105, %rd106;
	cvt.rn.f64.s64 	%fd129, %rd107;
	mul.f64 	%fd130, %fd129, 0d3BF921FB54442D19;
	cvt.rn.f32.f64 	%f96, %fd130;
	neg.f32 	%f97, %f96;
	setp.lt.s32 	%p31, %r142, 0;
	selp.f32 	%f152, %f97, %f96, %p31;
$L__BB2_27:
	setp.ltu.f32 	%p32, %f13, 0f47CE4780;
	add.s32 	%r147, %r188, 1;
	mul.rn.f32 	%f99, %f152, %f152;
	and.b32  	%r148, %r188, 1;
	setp.eq.b32 	%p33, %r148, 1;
	selp.f32 	%f100, %f152, 0f3F800000, %p33;
	fma.rn.f32 	%f101, %f99, %f100, 0f00000000;
	fma.rn.f32 	%f102, %f99, 0f37CBAC00, 0fBAB607ED;
	selp.f32 	%f103, 0fB94D4153, %f102, %p33;
	selp.f32 	%f104, 0f3C0885E4, 0f3D2AAABB, %p33;
	fma.rn.f32 	%f105, %f103, %f99, %f104;
	selp.f32 	%f106, 0fBE2AAAA8, 0fBEFFFFFF, %p33;
	fma.rn.f32 	%f107, %f105, %f99, %f106;
	fma.rn.f32 	%f108, %f107, %f101, %f100;
	and.b32  	%r149, %r147, 2;
	setp.eq.s32 	%p34, %r149, 0;
	mov.f32 	%f109, 0f00000000;
	sub.f32 	%f110, %f109, %f108;
	selp.f32 	%f17, %f108, %f110, %p34;
	@%p32 bra 	$L__BB2_35;
	setp.neu.f32 	%p35, %f13, 0f7F800000;
	@%p35 bra 	$L__BB2_30;
	mov.f32 	%f113, 0f00000000;
	mul.rn.f32 	%f153, %f11, %f113;
	mov.b32 	%r192, 0;
	bra.uni 	$L__BB2_35;
$L__BB2_30:
	mov.b32 	%r49, %f11;
	shl.b32 	%r151, %r49, 8;
	or.b32  	%r50, %r151, -2147483648;
	mov.b64 	%rd146, 0;
	mov.b32 	%r189, 0;
$L__BB2_31:
	.pragma "nounroll";
	mul.wide.u32 	%rd109, %r189, 4;
	add.s64 	%rd111, %rd110, %rd109;
	ld.global.nc.u32 	%r152, [%rd111];
	mad.wide.u32 	%rd112, %r152, %r50, %rd146;
	shr.u64 	%rd146, %rd112, 32;
	add.s64 	%rd113, %rd2, %rd109;
	st.local.u32 	[%rd113], %rd112;
	add.s32 	%r189, %r189, 1;
	setp.ne.s32 	%p36, %r189, 6;
	@%p36 bra 	$L__BB2_31;
	shr.u32 	%r153, %r49, 23;
	st.local.u32 	[%rd2+24], %rd146;
	and.b32  	%r53, %r153, 31;
	and.b32  	%r154, %r153, 224;
	add.s32 	%r155, %r154, -128;
	shr.u32 	%r156, %r155, 5;
	mul.wide.u32 	%rd114, %r156, 4;
	sub.s64 	%rd28, %rd2, %rd114;
	ld.local.u32 	%r190, [%rd28+24];
	ld.local.u32 	%r191, [%rd28+20];
	setp.eq.s32 	%p37, %r53, 0;
	@%p37 bra 	$L__BB2_34;
	shf.l.wrap.b32 	%r190, %r191, %r190, %r53;
	ld.local.u32 	%r157, [%rd28+16];
	shf.l.wrap.b32 	%r191, %r157, %r191, %r53;
$L__BB2_34:
	shr.u32 	%r158, %r190, 30;
	shf.l.wrap.b32 	%r159, %r191, %r190, 2;
	shl.b32 	%r160, %r191, 2;
	shr.u32 	%r161, %r159, 31;
	add.s32 	%r162, %r161, %r158;
	neg.s32 	%r163, %r162;
	setp.lt.s32 	%p38, %r49, 0;
	selp.b32 	%r192, %r163, %r162, %p38;
	xor.b32  	%r164, %r159, %r49;
	shr.s32 	%r165, %r159, 31;
	xor.b32  	%r166, %r165, %r159;
	xor.b32  	%r167, %r165, %r160;
	cvt.u64.u32 	%rd115, %r166;
	shl.b64 	%rd116, %rd115, 32;
	cvt.u64.u32 	%rd117, %r167;
	or.b64  	%rd118, %rd116, %rd117;
	cvt.rn.f64.s64 	%fd131, %rd118;
	mul.f64 	%fd132, %fd131, 0d3BF921FB54442D19;
	cvt.rn.f32.f64 	%f111, %fd132;
	neg.f32 	%f112, %f111;
	setp.lt.s32 	%p39, %r164, 0;
	selp.f32 	%f153, %f112, %f111, %p39;
$L__BB2_35:
	add.s32 	%r169, %r192, 1;
	mul.rn.f32 	%f114, %f153, %f153;
	and.b32  	%r170, %r192, 1;
	setp.eq.b32 	%p40, %r170, 1;
	selp.f32 	%f115, %f153, 0f3F800000, %p40;
	fma.rn.f32 	%f116, %f114, %f115, 0f00000000;
	fma.rn.f32 	%f117, %f114, 0f37CBAC00, 0fBAB607ED;
	selp.f32 	%f118, 0fB94D4153, %f117, %p40;
	selp.f32 	%f119, 0f3C0885E4, 0f3D2AAABB, %p40;
	fma.rn.f32 	%f120, %f118, %f114, %f119;
	selp.f32 	%f121, 0fBE2AAAA8, 0fBEFFFFFF, %p40;
	fma.rn.f32 	%f122, %f120, %f114, %f121;
	fma.rn.f32 	%f123, %f122, %f116, %f115;
	and.b32  	%r171, %r169, 2;
	setp.eq.s32 	%p41, %r171, 0;
	mov.f32 	%f124, 0f00000000;
	sub.f32 	%f125, %f124, %f123;
	selp.f32 	%f126, %f123, %f125, %p41;
	add.f32 	%f127, %f126, 0f3F800000;
	div.rn.f32 	%f128, %f17, %f127;
	cvt.f64.f32 	%fd133, %f128;
	fma.rn.f64 	%fd134, %fd8, %fd133, 0d3E7AD7F2A0000000;
	div.rn.f64 	%fd135, %fd5, %fd134;
	cvt.rn.f32.f64 	%f129, %fd135;
	abs.f32 	%f130, %f129;
	setp.gt.f32 	%p42, %f130, 0f3F800000;
	rcp.approx.ftz.f32 	%f131, %f130;
	selp.f32 	%f132, %f131, %f130, %p42;
	mul.f32 	%f133, %f132, %f132;
	fma.rn.f32 	%f134, %f133, 0f3B2090AA, 0fBC6BE14F;
	fma.rn.f32 	%f135, %f134, %f133, 0f3D23397E;
	fma.rn.f32 	%f136, %f135, %f133, 0fBD948A7A;
	fma.rn.f32 	%f137, %f136, %f133, 0f3DD76B21;
	fma.rn.f32 	%f138, %f137, %f133, 0fBE111E88;
	fma.rn.f32 	%f139, %f138, %f133, 0f3E4CAF60;
	fma.rn.f32 	%f140, %f139, %f133, 0fBEAAAA27;
	mul.f32 	%f141, %f133, %f140;
	fma.rn.f32 	%f142, %f141, %f132, %f132;
	neg.f32 	%f143, %f142;
	fma.rn.f32 	%f144, 0f3F6EE581, 0f3FD774EB, %f143;
	selp.f32 	%f145, %f144, %f142, %p42;
	setp.num.f32 	%p43, %f130, %f130;
	abs.f32 	%f146, %f145;
	neg.f32 	%f147, %f146;
	mov.b64 	%rd119, %fd135;
	shr.u64 	%rd120, %rd119, 63;
	and.b64  	%rd121, %rd120, 1;
	setp.eq.b64 	%p44, %rd121, 1;
	selp.f32 	%f148, %f147, %f146, %p44;
	selp.f32 	%f149, %f148, %f145, %p43;
	cvt.f64.f32 	%fd136, %f149;
	setp.gt.f64 	%p45, %fd136, 0d3FF921FB53C8D4F1;
	add.f64 	%fd137, %fd136, 0dC00921FB53C8D4F1;
	selp.f64 	%fd138, %fd137, %fd136, %p45;
	setp.le.f64 	%p46, %fd138, 0dBFF921FB53C8D4F1;
	add.f64 	%fd139, %fd138, 0d400921FB53C8D4F1;
	selp.f64 	%fd172, %fd139, %fd138, %p46;
	sub.f64 	%fd140, %fd172, %fd9;
	abs.f64 	%fd141, %fd140;
	setp.geu.f64 	%p47, %fd141, 0d3F50624DE0000000;
	add.s32 	%r184, %r34, 1;
	setp.lt.u32 	%p48, %r34, 49;
	and.pred  	%p49, %p47, %p48;
	@%p49 bra 	$L__BB2_19;
	ld.param.u64 	%rd138, [_Z4ubndiiddddddddddddPdS_S_S_S_S_S_S_S_S_S_S_S_S__param_27];
	cvta.to.global.u64 	%rd122, %rd33;
	st.global.f64 	[%rd7], %fd4;
	mul.f64 	%fd142, %fd6, %fd6;
	mul.f64 	%fd143, %fd13, 0d4010000000000000;
	div.rn.f64 	%fd144, %fd142, %fd143;
	ld.global.f64 	%fd145, [%rd5];
	ld.global.f64 	%fd146, [%rd6];
	add.f64 	%fd147, %fd145, %fd146;
	mul.f64 	%fd148, %fd147, 0d3FE0000000000000;
	sub.f64 	%fd149, %fd144, %fd148;
	mul.f64 	%fd150, %fd149, 0d3FF8000000000000;
	ld.global.f64 	%fd151, [%rd8];
	sub.f64 	%fd152, %fd3, %fd151;
	mul.f64 	%fd153, %fd152, %fd152;
	div.rn.f64 	%fd154, %fd153, %fd143;
	add.s32 	%r172, %r1, 2;
	add.s32 	%r173, %r63, -2;
	setp.lt.s32 	%p50, %r1, %r173;
	selp.b32 	%r174, %r172, %r4, %p50;
	add.s32 	%r175, %r174, %r3;
	mul.wide.u32 	%rd123, %r175, 8;
	add.s64 	%rd124, %rd1, %rd123;
	ld.global.f64 	%fd155, [%rd124];
	add.f64 	%fd156, %fd146, %fd155;
	mul.f64 	%fd157, %fd156, 0d3FE0000000000000;
	sub.f64 	%fd158, %fd154, %fd157;
	mul.f64 	%fd159, %fd158, 0d3FE0000000000000;
	sub.f64 	%fd160, %fd150, %fd159;
	cvta.to.global.u64 	%rd125, %rd31;
	add.s64 	%rd127, %rd125, %rd50;
	st.global.f64 	[%rd127], %fd160;
	ld.global.f64 	%fd161, [%rd5];
	add.f64 	%fd162, %fd161, %fd160;
	cvta.to.global.u64 	%rd128, %rd138;
	add.s64 	%rd129, %rd128, %rd50;
	st.global.f64 	[%rd129], %fd162;
	add.s64 	%rd131, %rd122, %rd58;
	ld.global.f64 	%fd163, [%rd131];
	add.s64 	%rd132, %rd122, %rd50;
	st.global.f64 	[%rd132], %fd163;
$L__BB2_37:
	ret;

}
	// .globl	_Z6ubnd1DiidddddddddPdS_S_S_S_S_S_S_S_S_S_S_S_S_
.visible .entry _Z6ubnd1DiidddddddddPdS_S_S_S_S_S_S_S_S_S_S_S_S_(
	.param .u32 _Z6ubnd1DiidddddddddPdS_S_S_S_S_S_S_S_S_S_S_S_S__param_0,
	.param .u32 _Z6ubnd1DiidddddddddPdS_S_S_S_S_S_S_S_S_S_S_S_S__param_1,
	.param .f64 _Z6ubnd1DiidddddddddPdS_S_S_S_S_S_S_S_S_S_S_S_S__param_2,
	.param .f64 _Z6ubnd1DiidddddddddPdS_S_S_S_S_S_S_S_S_S_S_S_S__param_3,
	.param .f64 _Z6ubnd1DiidddddddddPdS_S_S_S_S_S_S_S_S_S_S_S_S__param_4,
	.param .f64 _Z6ubnd1DiidddddddddPdS_S_S_S_S_S_S_S_S_S_S_S_S__param_5,
	.param .f64 _Z6ubnd1DiidddddddddPdS_S_S_S_S_S_S_S_S_S_S_S_S__param_6,
	.param .f64 _Z6ubnd1DiidddddddddPdS_S_S_S_S_S_S_S_S_S_S_S_S__param_7,
	.param .f64 _Z6ubnd1DiidddddddddPdS_S_S_S_S_S_S_S_S_S_S_S_S__param_8,
	.param .f64 _Z6ubnd1DiidddddddddPdS_S_S_S_S_S_S_S_S_S_S_S_S__param_9,
	.param .f64 _Z6ubnd1DiidddddddddPdS_S_S_S_S_S_S_S_S_S_S_S_S__param_10,
	.param .u64 .ptr .align 1 _Z6ubnd1DiidddddddddPdS_S_S_S_S_S_S_S_S_S_S_S_S__param_11,
	.param .u64 .ptr .align 1 _Z6ubnd1DiidddddddddPdS_S_S_S_S_S_S_S_S_S_S_S_S__param_12,
	.param .u64 .ptr .align 1 _Z6ubnd1DiidddddddddPdS_S_S_S_S_S_S_S_S_S_S_S_S__param_13,
	.param .u64 .ptr .align 1 _Z6ubnd1DiidddddddddPdS_S_S_S_S_S_S_S_S_S_S_S_S__param_14,
	.param .u64 .ptr .align 1 _Z6ubnd1DiidddddddddPdS_S_S_S_S_S_S_S_S_S_S_S_S__param_15,
	.param .u64 .ptr .align 1 _Z6ubnd1DiidddddddddPdS_S_S_S_S_S_S_S_S_S_S_S_S__param_16,
	.param .u64 .ptr .align 1 _Z6ubnd1DiidddddddddPdS_S_S_S_S_S_S_S_S_S_S_S_S__param_17,
	.param .u64 .ptr .align 1 _Z6ubnd1DiidddddddddPdS_S_S_S_S_S_S_S_S_S_S_S_S__param_18,
	.param .u64 .ptr .align 1 _Z6ubnd1DiidddddddddPdS_S_S_S_S_S_S_S_S_S_S_S_S__param_19,
	.param .u64 .ptr .align 1 _Z6ubnd1DiidddddddddPdS_S_S_S_S_S_S_S_S_S_S_S_S__param_20,
	.param .u64 .ptr .align 1 _Z6ubnd1DiidddddddddPdS_S_S_S_S_S_S_S_S_S_S_S_S__param_21,
	.param .u64 .ptr .align 1 _Z6ubnd1DiidddddddddPdS_S_S_S_S_S_S_S_S_S_S_S_S__param_22,
	.param .u64 .ptr .align 1 _Z6ubnd1DiidddddddddPdS_S_S_S_S_S_S_S_S_S_S_S_S__param_23,
	.param .u64 .ptr .align 1 _Z6ubnd1DiidddddddddPdS_S_S_S_S_S_S_S_S_S_S_S_S__param_24
)
{
	.reg .pred 	%p<12>;
	.reg .b32 	%r<116>;
	.reg .b32 	%f<59>;
	.reg .b64 	%rd<92>;
	.reg .b64 	%fd<127>;

	ld.param.u32 	%r70, [_Z6ubnd1DiidddddddddPdS_S_S_S_S_S_S_S_S_S_S_S_S__param_0];
	ld.param.u32 	%r71, [_Z6ubnd1DiidddddddddPdS_S_S_S_S_S_S_S_S_S_S_S_S__param_1];
	ld.param.f64 	%fd6, [_Z6ubnd1DiidddddddddPdS_S_S_S_S_S_S_S_S_S_S_S_S__param_4];
	ld.param.f64 	%fd7, [_Z6ubnd1DiidddddddddPdS_S_S_S_S_S_S_S_S_S_S_S_S__param_6];
	ld.param.f64 	%fd10, [_Z6ubnd1DiidddddddddPdS_S_S_S_S_S_S_S_S_S_S_S_S__param_9];
	ld.param.f64 	%fd11, [_Z6ubnd1DiidddddddddPdS_S_S_S_S_S_S_S_S_S_S_S_S__param_10];
	ld.param.u64 	%rd3, [_Z6ubnd1DiidddddddddPdS_S_S_S_S_S_S_S_S_S_S_S_S__param_11];
	ld.param.u64 	%rd4, [_Z6ubnd1DiidddddddddPdS_S_S_S_S_S_S_S_S_S_S_S_S__param_12];
	ld.param.u64 	%rd9, [_Z6ubnd1DiidddddddddPdS_S_S_S_S_S_S_S_S_S_S_S_S__param_13];
	ld.param.u64 	%rd10, [_Z6ubnd1DiidddddddddPdS_S_S_S_S_S_S_S_S_S_S_S_S__param_14];
	ld.param.u64 	%rd5, [_Z6ubnd1DiidddddddddPdS_S_S_S_S_S_S_S_S_S_S_S_S__param_15];
	ld.param.u64 	%rd6, [_Z6ubnd1DiidddddddddPdS_S_S_S_S_S_S_S_S_S_S_S_S__param_17];
	ld.param.u64 	%rd7, [_Z6ubnd1DiidddddddddPdS_S_S_S_S_S_S_S_S_S_S_S_S__param_19];
	cvta.to.global.u64 	%rd1, %rd10;
	cvta.to.global.u64 	%rd2, %rd9;
	mov.u32 	%r72, %ctaid.x;
	mov.u32 	%r73, %ntid.x;
	mov.u32 	%r74, %tid.x;
	mad.lo.s32 	%r75, %r72, %r73, %r74;
	mov.u32 	%r76, %ctaid.y;
	mov.u32 	%r77, %ntid.y;
	mov.u32 	%r78, %tid.y;
	mad.lo.s32 	%r1, %r76, %r77, %r78;
	mul.lo.s32 	%r2, %r1, %r70;
	add.s32 	%r3, %r2, %r75;
	setp.ne.s32 	%p1, %r75, 0;
	@%p1 bra 	$L__BB3_15;
	ld.param.u64 	%rd91, [_Z6ubnd1DiidddddddddPdS_S_S_S_S_S_S_S_S_S_S_S_S__param_24];
	ld.param.f64 	%fd126, [_Z6ubnd1DiidddddddddPdS_S_S_S_S_S_S_S_S_S_S_S_S__param_8];
	ld.param.f64 	%fd125, [_Z6ubnd1DiidddddddddPdS_S_S_S_S_S_S_S_S_S_S_S_S__param_7];
	ld.param.f64 	%fd124, [_Z6ubnd1DiidddddddddPdS_S_S_S_S_S_S_S_S_S_S_S_S__param_3];
	cvta.to.global.u64 	%rd11, %rd3;
	cvta.to.global.u64 	%rd12, %rd4;
	cvta.to.global.u64 	%rd13, %rd7;
	cvta.to.global.u64 	%rd14, %rd91;
	setp.ne.s32 	%p2, %r70, 1;
	selp.u32 	%r79, 1, 0, %p2;
	mov.f64 	%fd12, 0d3FD0000000000000;
	div.rn.f64 	%fd13, %fd12, %fd11;
	mul.f64 	%fd1, %fd124, %fd13;
	div.rn.f64 	%fd14, %fd7, 0d4059000000000000;
	min.f64 	%fd15, %fd14, 0d3FF0000000000000;
	add.s32 	%r4, %r2, %r79;
	mul.wide.u32 	%rd15, %r4, 8;
	add.s64 	%rd16, %rd2, %rd15;
	ld.global.f64 	%fd2, [%rd16];
	mul.wide.u32 	%rd17, %r1, 8;
	add.s64 	%rd18, %rd11, %rd17;
	ld.global.f64 	%fd16, [%rd18];
	div.rn.f64 	%fd17, %fd125, %fd126;
	add.s64 	%rd19, %rd12, %rd17;
	ld.global.f64 	%fd18, [%rd19];
	sub.f64 	%fd19, %fd18, %fd16;
	fma.rn.f64 	%fd20, %fd17, %fd19, %fd16;
	mul.f64 	%fd21, %fd15, %fd20;
	mul.wide.u32 	%rd20, %r3, 8;
	add.s64 	%rd21, %rd13, %rd20;
	ld.global.f64 	%fd22, [%rd21];
	add.f64 	%fd23, %fd10, %fd22;
	div.rn.f64 	%fd3, %fd21, %fd23;
	add.s64 	%rd22, %rd14, %rd20;
	ld.global.f64 	%fd24, [%rd22];
	div.rn.f64 	%fd25, %fd6, %fd24;
	cvt.rn.f32.f64 	%f15, %fd25;
	sqrt.rn.f32 	%f16, %f15;
	neg.f32 	%f17, %f16;
	cvt.f64.f32 	%fd26, %f17;
	sub.f64 	%fd27, %fd2, %fd10;
	mul.f64 	%fd4, %fd27, %fd26;
	setp.lt.s32 	%p3, %r71, 1;
	mov.f32 	%f58, 0f00000000;
	@%p3 bra 	$L__BB3_14;
	and.b32  	%r5, %r71, 15;
	setp.lt.u32 	%p4, %r71, 16;
	mov.f32 	%f58, 0f00000000;
	mov.b32 	%r112, 0;
	@%p4 bra 	$L__BB3_5;
	and.b32  	%r112, %r71, 2147483632;
	neg.s32 	%r110, %r112;
	shl.b32 	%r8, %r70, 4;
	shl.b32 	%r108, %r70, 1;
	mul.lo.s32 	%r107, %r70, 3;
	shl.b32 	%r106, %r70, 2;
	mul.lo.s32 	%r105, %r70, 5;
	mul.lo.s32 	%r104, %r70, 6;
	mul.lo.s32 	%r103, %r70, 7;
	shl.b32 	%r102, %r70, 3;
	mul.lo.s32 	%r101, %r70, 9;
	mul.lo.s32 	%r100, %r70, 10;
	mul.lo.s32 	%r99, %r70, 11;
	mul.lo.s32 	%r98, %r70, 12;
	mul.lo.s32 	%r97, %r70, 13;
	mul.lo.s32 	%r96, %r70, 14;
	mul.lo.s32 	%r95, %r70, 15;
	mov.f32 	%f58, 0f00000000;
	mov.b32 	%r94, 0;
	mov.u32 	%r109, %r70;
$L__BB3_4:
	.pragma "nounroll";
	cvt.f64.f32 	%fd28, %f58;
	mul.wide.u32 	%rd23, %r94, 8;
	add.s64 	%rd24, %rd1, %rd23;
	ld.global.f64 	%fd29, [%rd24];
	add.f64 	%fd30, %fd29, %fd28;
	cvt.rn.f32.f64 	%f21, %fd30;
	cvt.f64.f32 	%fd31, %f21;
	mul.wide.u32 	%rd25, %r109, 8;
	add.s64 	%rd26, %rd1, %rd25;
	ld.global.f64 	%fd32, [%rd26];
	add.f64 	%fd33, %fd32, %fd31;
	cvt.rn.f32.f64 	%f22, %fd33;
	cvt.f64.f32 	%fd34, %f22;
	mul.wide.u32 	%rd27, %r108, 8;
	add.s64 	%rd28, %rd1, %rd27;
	ld.global.f64 	%fd35, [%rd28];
	add.f64 	%fd36, %fd35, %fd34;
	cvt.rn.f32.f64 	%f23, %fd36;
	cvt.f64.f32 	%fd37, %f23;
	mul.wide.u32 	%rd29, %r107, 8;
	add.s64 	%rd30, %rd1, %rd29;
	ld.global.f64 	%fd38, [%rd30];
	add.f64 	%fd39, %fd38, %fd37;
	cvt.rn.f32.f64 	%f24, %fd39;
	cvt.f64.f32 	%fd40, %f24;
	mul.wide.u32 	%rd31, %r106, 8;
	add.s64 	%rd32, %rd1, %rd31;
	ld.global.f64 	%fd41, [%rd32];
	add.f64 	%fd42, %fd41, %fd40;
	cvt.rn.f32.f64 	%f25, %fd42;
	cvt.f64.f32 	%fd43, %f25;
	mul.wide.u32 	%rd33, %r105, 8;
	add.s64 	%rd34, %rd1, %rd33;
	ld.global.f64 	%fd44, [%rd34];
	add.f64 	%fd45, %fd44, %fd43;
	cvt.rn.f32.f64 	%f26, %fd45;
	cvt.f64.f32 	%fd46, %f26;
	mul.wide.u32 	%rd35, %r104, 8;
	add.s64 	%rd36, %rd1, %rd35;
	ld.global.f64 	%fd47, [%rd36];
	add.f64 	%fd48, %fd47, %fd46;
	cvt.rn.f32.f64 	%f27, %fd48;
	cvt.f64.f32 	%fd49, %f27;
	mul.wide.u32 	%rd37, %r103, 8;
	add.s64 	%rd38, %rd1, %rd37;
	ld.global.f64 	%fd50, [%rd38];
	add.f64 	%fd51, %fd50, %fd49;
	cvt.rn.f32.f64 	%f28, %fd51;
	cvt.f64.f32 	%fd52, %f28;
	mul.wide.u32 	%rd39, %r102, 8;
	add.s64 	%rd40, %rd1, %rd39;
	ld.global.f64 	%fd53, [%rd40];
	add.f64 	%fd54, %fd53, %fd52;
	cvt.rn.f32.f64 	%f29, %fd54;
	cvt.f64.f32 	%fd55, %f29;
	mul.wide.u32 	%rd41, %r101, 8;
	add.s64 	%rd42, %rd1, %rd41;
	ld.global.f64 	%fd56, [%rd42];
	add.f64 	%fd57, %fd56, %fd55;
	cvt.rn.f32.f64 	%f30, %fd57;
	cvt.f64.f32 	%fd58, %f30;
	mul.wide.u32 	%rd43, %r100, 8;
	add.s64 	%rd44, %rd1, %rd43;
	ld.global.f64 	%fd59, [%rd44];
	add.f64 	%fd60, %fd59, %fd58;
	cvt.rn.f32.f64 	%f31, %fd60;
	cvt.f64.f32 	%fd61, %f31;
	mul.wide.u32 	%rd45, %r99, 8;
	add.s64 	%rd46, %rd1, %rd45;
	ld.global.f64 	%fd62, [%rd46];
	add.f64 	%fd63, %fd62, %fd61;
	cvt.rn.f32.f64 	%f32, %fd63;
	cvt.f64.f32 	%fd64, %f32;
	mul.wide.u32 	%rd47, %r98, 8;
	add.s64 	%rd48, %rd1, %rd47;
	ld.global.f64 	%fd65, [%rd48];
	add.f64 	%fd66, %fd65, %fd64;
	cvt.rn.f32.f64 	%f33, %fd66;
	cvt.f64.f32 	%fd67, %f33;
	mul.wide.u32 	%rd49, %r97, 8;
	add.s64 	%rd50, %rd1, %rd49;
	ld.global.f64 	%fd68, [%rd50];
	add.f64 	%fd69, %fd68, %fd67;
	cvt.rn.f32.f64 	%f34, %fd69;
	cvt.f64.f32 	%fd70, %f34;
	mul.wide.u32 	%rd51, %r96, 8;
	add.s64 	%rd52, %rd1, %rd51;
	ld.global.f64 	%fd71, [%rd52];
	add.f64 	%fd72, %fd71, %fd70;
	cvt.rn.f32.f64 	%f35, %fd72;
	cvt.f64.f32 	%fd73, %f35;
	mul.wide.u32 	%rd53, %r95, 8;
	add.s64 	%rd54, %rd1, %rd53;
	ld.global.f64 	%fd74, [%rd54];
	add.f64 	%fd75, %fd74, %fd73;
	cvt.rn.f32.f64 	%f58, %fd75;
	add.s32 	%r110, %r110, 16;
	add.s32 	%r109, %r109, %r8;
	add.s32 	%r108, %r108, %r8;
	add.s32 	%r107, %r107, %r8;
	add.s32 	%r106, %r106, %r8;
	add.s32 	%r105, %r105, %r8;
	add.s32 	%r104, %r104, %r8;
	add.s32 	%r103, %r103, %r8;
	add.s32 	%r102, %r102, %r8;
	add.s32 	%r101, %r101, %r8;
	add.s32 	%r100, %r100, %r8;
	add.s32 	%r99, %r99, %r8;
	add.s32 	%r98, %r98, %r8;
	add.s32 	%r97, %r97, %r8;
	add.s32 	%r96, %r96, %r8;
	add.s32 	%r95, %r95, %r8;
	add.s32 	%r94, %r94, %r8;
	setp.ne.s32 	%p5, %r110, 0;
	@%p5 bra 	$L__BB3_4;
$L__BB3_5:
	setp.eq.s32 	%p6, %r5, 0;
	@%p6 bra 	$L__BB3_14;
	and.b32  	%r58, %r71, 7;
	setp.lt.u32 	%p7, %r5, 8;
	@%p7 bra 	$L__BB3_8;
	cvt.f64.f32 	%fd76, %f58;
	mul.lo.s32 	%r82, %r112, %r70;
	mul.wide.u32 	%rd55, %r82, 8;
	add.s64 	%rd56, %rd1, %rd55;
	ld.global.f64 	%fd77, [%rd56];
	add.f64 	%fd78, %fd77, %fd76;
	cvt.rn.f32.f64 	%f37, %fd78;
	cvt.f64.f32 	%fd79, %f37;
	add.s32 	%r83, %r82, %r70;
	mul.wide.u32 	%rd57, %r83, 8;
	add.s64 	%rd58, %rd1, %rd57;
	ld.global.f64 	%fd80, [%rd58];
	add.f64 	%fd81, %fd80, %fd79;
	cvt.rn.f32.f64 	%f38, %fd81;
	cvt.f64.f32 	%fd82, %f38;
	add.s32 	%r84, %r83, %r70;
	mul.wide.u32 	%rd59, %r84, 8;
	add.s64 	%rd60, %rd1, %rd59;
	ld.global.f64 	%fd83, [%rd60];
	add.f64 	%fd84, %fd83, %fd82;
	cvt.rn.f32.f64 	%f39, %fd84;
	cvt.f64.f32 	%fd85, %f39;
	add.s32 	%r85, %r84, %r70;
	mul.wide.u32 	%rd61, %r85, 8;
	add.s64 	%rd62, %rd1, %rd61;
	ld.global.f64 	%fd86, [%rd62];
	add.f64 	%fd87, %fd86, %fd85;
	cvt.rn.f32.f64 	%f40, %fd87;
	cvt.f64.f32 	%fd88, %f40;
	add.s32 	%r86, %r85, %r70;
	mul.wide.u32 	%rd63, %r86, 8;
	add.s64 	%rd64, %rd1, %rd63;
	ld.global.f64 	%fd89, [%rd64];
	add.f64 	%fd90, %fd89, %fd88;
	cvt.rn.f32.f64 	%f41, %fd90;
	cvt.f64.f32 	%fd91, %f41;
	add.s32 	%r87, %r86, %r70;
	mul.wide.u32 	%rd65, %r87, 8;
	add.s64 	%rd66, %rd1, %rd65;
	ld.global.f64 	%fd92, [%rd66];
	add.f64 	%fd93, %fd92, %fd91;
	cvt.rn.f32.f64 	%f42, %fd93;
	cvt.f64.f32 	%fd94, %f42;
	add.s32 	%r88, %r87, %r70;
	mul.wide.u32 	%rd67, %r88, 8;
	add.s64 	%rd68, %rd1, %rd67;
	ld.global.f64 	%fd95, [%rd68];
	add.f64 	%fd96, %fd95, %fd94;
	cvt.rn.f32.f64 	%f43, %fd96;
	cvt.f64.f32 	%fd97, %f43;
	add.s32 	%r89, %r88, %r70;
	mul.wide.u32 	%rd69, %r89, 8;
	add.s64 	%rd70, %rd1, %rd69;
	ld.global.f64 	%fd98, [%rd70];
	add.f64 	%fd99, %fd98, %fd97;
	cvt.rn.f32.f64 	%f58, %fd99;
	add.s32 	%r112, %r112, 8;
$L__BB3_8:
	setp.eq.s32 	%p8, %r58, 0;
	@%p8 bra 	$L__BB3_14;
	and.b32  	%r61, %r71, 3;
	setp.lt.u32 	%p9, %r58, 4;
	@%p9 bra 	$L__BB3_11;
	cvt.f64.f32 	%fd100, %f58;
	mul.lo.s32 	%r90, %r112, %r70;
	mul.wide.u32 	%rd71, %r90, 8;
	add.s64 	%rd72, %rd1, %rd71;
	ld.global.f64 	%fd101, [%rd72];
	add.f64 	%fd102, %fd101, %fd100;
	cvt.rn.f32.f64 	%f45, %fd102;
	cvt.f64.f32 	%fd103, %f45;
	add.s32 	%r91, %r90, %r70;
	mul.wide.u32 	%rd73, %r91, 8;
	add.s64 	%rd74, %rd1, %rd73;
	ld.global.f64 	%fd104, [%rd74];
	add.f64 	%fd105, %fd104, %fd103;
	cvt.rn.f32.f64 	%f46, %fd105;
	cvt.f64.f32 	%fd106, %f46;
	add.s32 	%r92, %r91, %r70;
	mul.wide.u32 	%rd75, %r92, 8;
	add.s64 	%rd76, %rd1, %rd75;
	ld.global.f64 	%fd107, [%rd76];
	add.f64 	%fd108, %fd107, %fd106;
	cvt.rn.f32.f64 	%f47, %fd108;
	cvt.f64.f32 	%fd109, %f47;
	add.s32 	%r93, %r92, %r70;
	mul.wide.u32 	%rd77, %r93, 8;
	add.s64 	%rd78, %rd1, %rd77;
	ld.global.f64 	%fd110, [%rd78];
	add.f64 	%fd111, %fd110, %fd109;
	cvt.rn.f32.f64 	%f58, %fd111;
	add.s32 	%r112, %r112, 4;
$L__BB3_11:
	setp.eq.s32 	%p10, %r61, 0;
	@%p10 bra 	$L__BB3_14;
	mul.lo.s32 	%r115, %r112, %r70;
	neg.s32 	%r114, %r61;
$L__BB3_13:
	.pragma "nounroll";
	cvt.f64.f32 	%fd112, %f58;
	mul.wide.u32 	%rd79, %r115, 8;
	add.s64 	%rd80, %rd1, %rd79;
	ld.global.f64 	%fd113, [%rd80];
	add.f64 	%fd114, %fd113, %fd112;
	cvt.rn.f32.f64 	%f58, %fd114;
	add.s32 	%r115, %r115, %r70;
	add.s32 	%r114, %r114, 1;
	setp.ne.s32 	%p11, %r114, 0;
	@%p11 bra 	$L__BB3_13;
$L__BB3_14:
	cvta.to.global.u64 	%rd81, %rd5;
	cvt.rn.f32.s32 	%f48, %r71;
	div.rn.f32 	%f49, %f58, %f48;
	cvt.f64.f32 	%fd115, %f49;
	cvta.to.global.u64 	%rd82, %rd6;
	mul.wide.u32 	%rd83, %r1, 8;
	add.s64 	%rd84, %rd82, %rd83;
	ld.global.f64 	%fd116, [%rd84];
	mov.f64 	%fd117, 0d3FF0000000000000;
	sub.f64 	%fd118, %fd117, %fd1;
	mul.f64 	%fd119, %fd118, %fd116;
	fma.rn.f64 	%fd120, %fd1, %fd115, %fd119;
	st.global.f64 	[%rd84], %fd120;
	fma.rn.f64 	%fd121, %fd3, 0d4000000000000000, %fd4;
	add.f64 	%fd122, %fd121, %fd120;
	mul.wide.u32 	%rd85, %r3, 8;
	add.s64 	%rd86, %rd1, %rd85;
	st.global.f64 	[%rd86], %fd122;
	add.s64 	%rd87, %rd2, %rd85;
	st.global.f64 	[%rd87], %fd2;
	mul.wide.u32 	%rd88, %r4, 8;
	add.s64 	%rd89, %rd81, %rd88;
	ld.global.f64 	%fd123, [%rd89];
	add.s64 	%rd90, %rd81, %rd85;
	st.global.f64 	[%rd90], %fd123;
$L__BB3_15:
	ret;

}
	// .globl	_Z15discharge_bnd_hiidddiiiiPdS_S_S_S_S_
.visible .entry _Z15discharge_bnd_hiidddiiiiPdS_S_S_S_S_(
	.param .u32 _Z15discharge_bnd_hiidddiiiiPdS_S_S_S_S__param_0,
	.param .u32 _Z15discharge_bnd_hiidddiiiiPdS_S_S_S_S__param_1,
	.param .f64 _Z15discharge_bnd_hiidddiiiiPdS_S_S_S_S__param_2,
	.param .f64 _Z15discharge_bnd_hiidddiiiiPdS_S_S_S_S__param_3,
	.param .f64 _Z15discharge_bnd_hiidddiiiiPdS_S_S_S_S__param_4,
	.param .u32 _Z15discharge_bnd_hiidddiiiiPdS_S_S_S_S__param_5,
	.param .u32 _Z15discharge_bnd_hiidddiiiiPdS_S_S_S_S__param_6,
	.param .u32 _Z15discharge_bnd_hiidddiiiiPdS_S_S_S_S__param_7,
	.param .u32 _Z15discharge_bnd_hiidddiiiiPdS_S_S_S_S__param_8,
	.param .u64 .ptr .align 1 _Z15discharge_bnd_hiidddiiiiPdS_S_S_S_S__param_9,
	.param .u64 .ptr .align 1 _Z15discharge_bnd_hiidddiiiiPdS_S_S_S_S__param_10,
	.param .u64 .ptr .align 1 _Z15discharge_bnd_hiidddiiiiPdS_S_S_S_S__param_11,
	.param .u64 .ptr .align 1 _Z15discharge_bnd_hiidddiiiiPdS_S_S_S_S__param_12,
	.param .u64 .ptr .align 1 _Z15discharge_bnd_hiidddiiiiPdS_S_S_S_S__param_13,
	.param .u64 .ptr .align 1 _Z15discharge_bnd_hiidddiiiiPdS_S_S_S_S__param_14
)
{
	.reg .pred 	%p<58>;
	.reg .b32 	%r<87>;
	.reg .b32 	%f<291>;
	.reg .b64 	%rd<50>;
	.reg .b64 	%fd<84>;

	ld.param.u32 	%r48, [_Z15discharge_bnd_hiidddiiiiPdS_S_S_S_S__param_0];
	ld.param.u32 	%r43, [_Z15discharge_bnd_hiidddiiiiPdS_S_S_S_S__param_1];
	ld.param.f64 	%fd5, [_Z15discharge_bnd_hiidddiiiiPdS_S_S_S_S__param_2];
	ld.param.f64 	%fd6, [_Z15discharge_bnd_hiidddiiiiPdS_S_S_S_S__param_3];
	ld.param.f64 	%fd7, [_Z15discharge_bnd_hiidddiiiiPdS_S_S_S_S__param_4];
	ld.param.u32 	%r86, [_Z15discharge_bnd_hiidddiiiiPdS_S_S_S_S__param_5];
	ld.param.u32 	%r45, [_Z15discharge_bnd_hiidddiiiiPdS_S_S_S_S__param_6];
	ld.param.u32 	%r46, [_Z15discharge_bnd_hiidddiiiiPdS_S_S_S_S__param_7];
	ld.param.u32 	%r47, [_Z15discharge_bnd_hiidddiiiiPdS_S_S_S_S__param_8];
	ld.param.u64 	%rd7, [_Z15discharge_bnd_hiidddiiiiPdS_S_S_S_S__param_9];
	ld.param.u64 	%rd8, [_Z15discharge_bnd_hiidddiiiiPdS_S_S_S_S__param_10];
	ld.param.u64 	%rd3, [_Z15discharge_bnd_hiidddiiiiPdS_S_S_S_S__param_11];
	ld.param.u64 	%rd4, [_Z15discharge_bnd_hiidddiiiiPdS_S_S_S_S__param_12];
	ld.param.u64 	%rd5, [_Z15discharge_bnd_hiidddiiiiPdS_S_S_S_S__param_13];
	cvta.to.global.u64 	%rd1, %rd8;
	cvta.to.global.u64 	%rd2, %rd7;
	mov.u32 	%r49, %ctaid.x;
	mov.u32 	%r50, %ntid.x;
	mov.u32 	%r51, %tid.x;
	mad.lo.s32 	%r1, %r49, %r50, %r51;
	mov.u32 	%r52, %ctaid.y;
	mov.u32 	%r53, %ntid.y;
	mov.u32 	%r54, %tid.y;
	mad.lo.s32 	%r2, %r52, %r53, %r54;
	mad.lo.s32 	%r3, %r2, %r48, %r1;
	setp.ge.u32 	%p1, %r1, %r86;
	setp.le.u32 	%p2, %r1, %r46;
	and.pred  	%p3, %p1, %p2;
	setp.ge.u32 	%p4, %r2, %r45;
	setp.le.u32 	%p5, %r2, %r47;
	and.pred  	%p6, %p4, %p5;
	and.pred  	%p8, %p3, %p6;
	not.pred 	%p9, %p8;
	@%p9 bra 	$L__BB4_26;
	setp.ne.s32 	%p10, %r46, %r86;
	@%p10 bra 	$L__BB4_13;
	setp.lt.s32 	%p11, %r47, %r45;
	mov.f64 	%fd82, 0d0000000000000000;
	@%p11 bra 	$L__BB4_12;
	sub.s32 	%r55, %r47, %r45;
	add.s32 	%r4, %r55, 1;
	setp.lt.u32 	%p12, %r55, 3;
	mov.f32 	%f280, 0f00000000;
	mov.u32 	%r80, %r45;
	@%p12 bra 	$L__BB4_6;
	mul.lo.s32 	%r56, %r45, %r43;
	add.s32 	%r57, %r56, %r43;
	add.s32 	%r78, %r1, %r57;
	shl.b32 	%r6, %r43, 2;
	add.s32 	%r58, %r45, 2;
	mad.lo.s32 	%r77, %r43, %r58, %r1;
	add.s32 	%r59, %r45, 3;
	mad.lo.s32 	%r76, %r43, %r59, %r1;
	add.s32 	%r75, %r1, %r56;
	and.b32  	%r60, %r4, -4;
	neg.s32 	%r74, %r60;
	mov.f32 	%f280, 0f00000000;
	mov.u32 	%r80, %r45;
$L__BB4_5:
	.pragma "nounroll";
	cvt.f64.f32 	%fd9, %f280;
	mul.wide.u32 	%rd9, %r75, 8;
	add.s64 	%rd10, %rd2, %rd9;
	ld.global.f64 	%fd10, [%rd10];
	cvt.rn.f32.f64 	%f22, %fd10;
	abs.f32 	%f23, %f22;
	lg2.approx.f32 	%f24, %f23;
	mul.f32 	%f25, %f24, 0fBF2AAAAB;
	ex2.approx.ftz.f32 	%f26, %f25;
	mul.f32 	%f27, %f23, %f26;
	neg.f32 	%f28, %f27;
	mul.f32 	%f29, %f26, %f28;
	fma.rn.f32 	%f30, %f27, %f29, 0f3F800000;
	mul.f32 	%f31, %f30, 0f3EAAAAAB;
	fma.rn.f32 	%f32, %f27, %f31, %f27;
	setp.lt.f32 	%p13, %f22, 0f00000000;
	neg.f32 	%f33, %f32;
	selp.f32 	%f34, %f33, %f32, %p13;
	add.f32 	%f35, %f22, %f22;
	setp.eq.f32 	%p14, %f35, %f22;
	selp.f32 	%f36, %f35, %f34, %p14;
	cvt.f64.f32 	%fd11, %f36;
	fma.rn.f64 	%fd12, %fd5, %fd11, %fd9;
	cvt.rn.f32.f64 	%f37, %fd12;
	cvt.f64.f32 	%fd13, %f37;
	mul.wide.u32 	%rd11, %r78, 8;
	add.s64 	%rd12, %rd2, %rd11;
	ld.global.f64 	%fd14, [%rd12];
	cvt.rn.f32.f64 	%f38, %fd14;
	abs.f32 	%f39, %f38;
	lg2.approx.f32 	%f40, %f39;
	mul.f32 	%f41, %f40, 0fBF2AAAAB;
	ex2.approx.ftz.f32 	%f42, %f41;
	mul.f32 	%f43, %f39, %f42;
	neg.f32 	%f44, %f43;
	mul.f32 	%f45, %f42, %f44;
	fma.rn.f32 	%f46, %f43, %f45, 0f3F800000;
	mul.f32 	%f47, %f46, 0f3EAAAAAB;
	fma.rn.f32 	%f48, %f43, %f47, %f43;
	setp.lt.f32 	%p15, %f38, 0f00000000;
	neg.f32 	%f49, %f48;
	selp.f32 	%f50, %f49, %f48, %p15;
	add.f32 	%f51, %f38, %f38;
	setp.eq.f32 	%p16, %f51, %f38;
	selp.f32 	%f52, %f51, %f50, %p16;
	cvt.f64.f32 	%fd15, %f52;
	fma.rn.f64 	%fd16, %fd5, %fd15, %fd13;
	cvt.rn.f32.f64 	%f53, %fd16;
	cvt.f64.f32 	%fd17, %f53;
	mul.wide.u32 	%rd13, %r77, 8;
	add.s64 	%rd14, %rd2, %rd13;
	ld.global.f64 	%fd18, [%rd14];
	cvt.rn.f32.f64 	%f54, %fd18;
	abs.f32 	%f55, %f54;
	lg2.approx.f32 	%f56, %f55;
	mul.f32 	%f57, %f56, 0fBF2AAAAB;
	ex2.approx.ftz.f32 	%f58, %f57;
	mul.f32 	%f59, %f55, %f58;
	neg.f32 	%f60, %f59;
	mul.f32 	%f61, %f58, %f60;
	fma.rn.f32 	%f62, %f59, %f61, 0f3F800000;
	mul.f32 	%f63, %f62, 0f3EAAAAAB;
	fma.rn.f32 	%f64, %f59, %f63, %f59;
	setp.lt.f32 	%p17, %f54, 0f00000000;
	neg.f32 	%f65, %f64;
	selp.f32 	%f66, %f65, %f64, %p17;
	add.f32 	%f67, %f54, %f54;
	setp.eq.f32 	%p18, %f67, %f54;
	selp.f32 	%f68, %f67, %f66, %p18;
	cvt.f64.f32 	%fd19, %f68;
	fma.rn.f64 	%fd20, %fd5, %fd19, %fd17;
	cvt.rn.f32.f64 	%f69, %fd20;
	cvt.f64.f32 	%fd21, %f69;
	mul.wide.u32 	%rd15, %r76, 8;
	add.s64 	%rd16, %rd2, %rd15;
	ld.global.f64 	%fd22, [%rd16];
	cvt.rn.f32.f64 	%f70, %fd22;
	abs.f32 	%f71, %f70;
	lg2.approx.f32 	%f72, %f71;
	mul.f32 	%f73, %f72, 0fBF2AAAAB;
	ex2.approx.ftz.f32 	%f74, %f73;
	mul.f32 	%f75, %f71, %f74;
	neg.f32 	%f76, %f75;
	mul.f32 	%f77, %f74, %f76;
	fma.rn.f32 	%f78, %f75, %f77, 0f3F800000;
	mul.f32 	%f79, %f78, 0f3EAAAAAB;
	fma.rn.f32 	%f80, %f75, %f79, %f75;
	setp.lt.f32 	%p19, %f70, 0f00000000;
	neg.f32 	%f81, %f80;
	selp.f32 	%f82, %f81, %f80, %p19;
	add.f32 	%f83, %f70, %f70;
	setp.eq.f32 	%p20, %f83, %f70;
	selp.f32 	%f84, %f83, %f82, %p20;
	cvt.f64.f32 	%fd23, %f84;
	fma.rn.f64 	%fd24, %fd5, %fd23, %fd21;
	cvt.rn.f32.f64 	%f280, %fd24;
	add.s32 	%r80, %r80, 4;
	add.s32 	%r78, %r78, %r6;
	add.s32 	%r77, %r77, %r6;
	add.s32 	%r76, %r76, %r6;
	add.s32 	%r75, %r75, %r6;
	add.s32 	%r74, %r74, 4;
	setp.ne.s32 	%p21, %r74, 0;
	@%p21 bra 	$L__BB4_5;
$L__BB4_6:
	and.b32  	%r24, %r4, 3;
	setp.eq.s32 	%p22, %r24, 0;
	@%p22 bra 	$L__BB4_11;
	setp.eq.s32 	%p23, %r24, 1;
	@%p23 bra 	$L__BB4_9;
	cvt.f64.f32 	%fd25, %f280;
	mad.lo.s32 	%r61, %r80, %r43, %r1;
	mul.wide.u32 	%rd17, %r61, 8;
	add.s64 	%rd18, %rd2, %rd17;
	ld.global.f64 	%fd26, [%rd18];
	cvt.rn.f32.f64 	%f86, %fd26;
	abs.f32 	%f87, %f86;
	lg2.approx.f32 	%f88, %f87;
	mul.f32 	%f89, %f88, 0fBF2AAAAB;
	ex2.approx.ftz.f32 	%f90, %f89;
	mul.f32 	%f91, %f87, %f90;
	neg.f32 	%f92, %f91;
	mul.f32 	%f93, %f90, %f92;
	fma.rn.f32 	%f94, %f91, %f93, 0f3F800000;
	mul.f32 	%f95, %f94, 0f3EAAAAAB;
	fma.rn.f32 	%f96, %f91, %f95, %f91;
	setp.lt.f32 	%p24, %f86, 0f00000000;
	neg.f32 	%f97, %f96;
	selp.f32 	%f98, %f97, %f96, %p24;
	add.f32 	%f99, %f86, %f86;
	setp.eq.f32 	%p25, %f99, %f86;
	selp.f32 	%f100, %f99, %f98, %p25;
	cvt.f64.f32 	%fd27, %f100;
	fma.rn.f64 	%fd28, %fd5, %fd27, %fd25;
	cvt.rn.f32.f64 	%f101, %fd28;
	cvt.f64.f32 	%fd29, %f101;
	add.s32 	%r62, %r61, %r43;
	mul.wide.u32 	%rd19, %r62, 8;
	add.s64 	%rd20, %rd2, %rd19;
	ld.global.f64 	%fd30, [%rd20];
	cvt.rn.f32.f64 	%f102, %fd30;
	abs.f32 	%f103, %f102;
	lg2.approx.f32 	%f104, %f103;
	mul.f32 	%f105, %f104, 0fBF2AAAAB;
	ex2.approx.ftz.f32 	%f106, %f105;
	mul.f32 	%f107, %f103, %f106;
	neg.f32 	%f108, %f107;
	mul.f32 	%f109, %f106, %f108;
	fma.rn.f32 	%f110, %f107, %f109, 0f3F800000;
	mul.f32 	%f111, %f110, 0f3EAAAAAB;
	fma.rn.f32 	%f112, %f107, %f111, %f107;
	setp.lt.f32 	%p26, %f102, 0f00000000;
	neg.f32 	%f113, %f112;
	selp.f32 	%f114, %f113, %f112, %p26;
	add.f32 	%f115, %f102, %f102;
	setp.eq.f32 	%p27, %f115, %f102;
	selp.f32 	%f116, %f115, %f114, %p27;
	cvt.f64.f32 	%fd31, %f116;
	fma.rn.f64 	%fd32, %fd5, %fd31, %fd29;
	cvt.rn.f32.f64 	%f280, %fd32;
	add.s32 	%r80, %r80, 2;
$L__BB4_9:
	and.b32  	%r63, %r4, 1;
	setp.eq.b32 	%p28, %r63, 1;
	not.pred 	%p29, %p28;
	@%p29 bra 	$L__BB4_11;
	cvt.f64.f32 	%fd33, %f280;
	mad.lo.s32 	%r64, %r80, %r43, %r1;
	mul.wide.u32 	%rd21, %r64, 8;
	add.s64 	%rd22, %rd2, %rd21;
	ld.global.f64 	%fd34, [%rd22];
	cvt.rn.f32.f64 	%f117, %fd34;
	abs.f32 	%f118, %f117;
	lg2.approx.f32 	%f119, %f118;
	mul.f32 	%f120, %f119, 0fBF2AAAAB;
	ex2.approx.ftz.f32 	%f121, %f120;
	mul.f32 	%f122, %f118, %f121;
	neg.f32 	%f123, %f122;
	mul.f32 	%f124, %f121, %f123;
	fma.rn.f32 	%f125, %f122, %f124, 0f3F800000;
	mul.f32 	%f126, %f125, 0f3EAAAAAB;
	fma.rn.f32 	%f127, %f122, %f126, %f122;
	setp.lt.f32 	%p30, %f117, 0f00000000;
	neg.f32 	%f128, %f127;
	selp.f32 	%f129, %f128, %f127, %p30;
	add.f32 	%f130, %f117, %f117;
	setp.eq.f32 	%p31, %f130, %f117;
	selp.f32 	%f131, %f130, %f129, %p31;
	cvt.f64.f32 	%fd35, %f131;
	fma.rn.f64 	%fd36, %fd5, %fd35, %fd33;
	cvt.rn.f32.f64 	%f280, %fd36;
$L__BB4_11:
	cvt.f64.f32 	%fd82, %f280;
$L__BB4_12:
	max.f64 	%fd37, %fd82, %fd6;
	div.rn.f64 	%fd38, %fd7, %fd37;
	cvt.rn.f32.f64 	%f132, %fd38;
	cvt.f64.f32 	%fd39, %f132;
	mul.wide.u32 	%rd23, %r3, 8;
	add.s64 	%rd24, %rd2, %rd23;
	ld.global.f64 	%fd40, [%rd24];
	sqrt.rn.f64 	%fd41, %fd40;
	mul.f64 	%fd42, %fd41, %fd39;
	cvta.to.global.u64 	%rd25, %rd5;
	add.s64 	%rd26, %rd25, %rd23;
	st.global.f64 	[%rd26], %fd42;
	ld.global.f64 	%fd43, [%rd24];
	cvt.rn.f32.f64 	%f133, %fd43;
	abs.f32 	%f134, %f133;
	lg2.approx.f32 	%f135, %f134;
	mul.f32 	%f136, %f135, 0fBF2AAAAB;
	ex2.approx.ftz.f32 	%f137, %f136;
	mul.f32 	%f138, %f134, %f137;
	neg.f32 	%f139, %f138;
	mul.f32 	%f140, %f137, %f139;
	fma.rn.f32 	%f141, %f138, %f140, 0f3F800000;
	mul.f32 	%f142, %f141, 0f3EAAAAAB;
	fma.rn.f32 	%f143, %f138, %f142, %f138;
	setp.lt.f32 	%p32, %f133, 0f00000000;
	neg.f32 	%f144, %f143;
	selp.f32 	%f145, %f144, %f143, %p32;
	add.f32 	%f146, %f133, %f133;
	setp.eq.f32 	%p33, %f146, %f133;
	selp.f32 	%f147, %f146, %f145, %p33;
	mul.f32 	%f148, %f147, %f132;
	cvt.f64.f32 	%fd44, %f148;
	cvta.to.global.u64 	%rd27, %rd3;
	add.s64 	%rd28, %rd27, %rd23;
	st.global.f64 	[%rd28], %fd44;
$L__BB4_13:
	setp.ne.s32 	%p34, %r47, %r45;
	@%p34 bra 	$L__BB4_26;
	setp.lt.s32 	%p35, %r46, %r86;
	mov.f64 	%fd83, 0d0000000000000000;
	@%p35 bra 	$L__BB4_25;
	mul.lo.s32 	%r27, %r43, %r2;
	sub.s32 	%r65, %r46, %r86;
	add.s32 	%r28, %r65, 1;
	and.b32  	%r29, %r28, 3;
	setp.lt.u32 	%p36, %r65, 3;
	mov.f32 	%f290, 0f00000000;
	@%p36 bra 	$L__BB4_19;
	add.s32 	%r84, %r86, 1;
	add.s32 	%r83, %r86, %r27;
	and.b32  	%r66, %r28, -4;
	neg.s32 	%r82, %r66;
	mov.f32 	%f290, 0f00000000;
$L__BB4_17:
	.pragma "nounroll";
	cvt.f64.f32 	%fd46, %f290;
	mul.wide.u32 	%rd29, %r83, 8;
	add.s64 	%rd30, %rd1, %rd29;
	ld.global.f64 	%fd47, [%rd30];
	cvt.rn.f32.f64 	%f152, %fd47;
	abs.f32 	%f153, %f152;
	lg2.approx.f32 	%f154, %f153;
	mul.f32 	%f155, %f154, 0fBF2AAAAB;
	ex2.approx.ftz.f32 	%f156, %f155;
	mul.f32 	%f157, %f153, %f156;
	neg.f32 	%f158, %f157;
	mul.f32 	%f159, %f156, %f158;
	fma.rn.f32 	%f160, %f157, %f159, 0f3F800000;
	mul.f32 	%f161, %f160, 0f3EAAAAAB;
	fma.rn.f32 	%f162, %f157, %f161, %f157;
	setp.lt.f32 	%p37, %f152, 0f00000000;
	neg.f32 	%f163, %f162;
	selp.f32 	%f164, %f163, %f162, %p37;
	add.f32 	%f165, %f152, %f152;
	setp.eq.f32 	%p38, %f165, %f152;
	selp.f32 	%f166, %f165, %f164, %p38;
	cvt.f64.f32 	%fd48, %f166;
	fma.rn.f64 	%fd49, %fd5, %fd48, %fd46;
	cvt.rn.f32.f64 	%f167, %fd49;
	cvt.f64.f32 	%fd50, %f167;
	add.s32 	%r67, %r83, 1;
	mul.wide.u32 	%rd31, %r67, 8;
	add.s64 	%rd32, %rd1, %rd31;
	ld.global.f64 	%fd51, [%rd32];
	cvt.rn.f32.f64 	%f168, %fd51;
	abs.f32 	%f169, %f168;
	lg2.approx.f32 	%f170, %f169;
	mul.f32 	%f171, %f170, 0fBF2AAAAB;
	ex2.approx.ftz.f32 	%f172, %f171;
	mul.f32 	%f173, %f169, %f172;
	neg.f32 	%f174, %f173;
	mul.f32 	%f175, %f172, %f174;
	fma.rn.f32 	%f176, %f173, %f175, 0f3F800000;
	mul.f32 	%f177, %f176, 0f3EAAAAAB;
	fma.rn.f32 	%f178, %f173, %f177, %f173;
	setp.lt.f32 	%p39, %f168, 0f00000000;
	neg.f32 	%f179, %f178;
	selp.f32 	%f180, %f179, %f178, %p39;
	add.f32 	%f181, %f168, %f168;
	setp.eq.f32 	%p40, %f181, %f168;
	selp.f32 	%f182, %f181, %f180, %p40;
	cvt.f64.f32 	%fd52, %f182;
	fma.rn.f64 	%fd53, %fd5, %fd52, %fd50;
	cvt.rn.f32.f64 	%f183, %fd53;
	cvt.f64.f32 	%fd54, %f183;
	add.s32 	%r68, %r83, 2;
	mul.wide.u32 	%rd33, %r68, 8;
	add.s64 	%rd34, %rd1, %rd33;
	ld.global.f64 	%fd55, [%rd34];
	cvt.rn.f32.f64 	%f184, %fd55;
	abs.f32 	%f185, %f184;
	lg2.approx.f32 	%f186, %f185;
	mul.f32 	%f187, %f186, 0fBF2AAAAB;
	ex2.approx.ftz.f32 	%f188, %f187;
	mul.f32 	%f189, %f185, %f188;
	neg.f32 	%f190, %f189;
	mul.f32 	%f191, %f188, %f190;
	fma.rn.f32 	%f192, %f189, %f191, 0f3F800000;
	mul.f32 	%f193, %f192, 0f3EAAAAAB;
	fma.rn.f32 	%f194, %f189, %f193, %f189;
	setp.lt.f32 	%p41, %f184, 0f00000000;
	neg.f32 	%f195, %f194;
	selp.f32 	%f196, %f195, %f194, %p41;
	add.f32 	%f197, %f184, %f184;
	setp.eq.f32 	%p42, %f197, %f184;
	selp.f32 	%f198, %f197, %f196, %p42;
	cvt.f64.f32 	%fd56, %f198;
	fma.rn.f64 	%fd57, %fd5, %fd56, %fd54;
	cvt.rn.f32.f64 	%f199, %fd57;
	cvt.f64.f32 	%fd58, %f199;
	add.s32 	%r69, %r83, 3;
	mul.wide.u32 	%rd35, %r69, 8;
	add.s64 	%rd36, %rd1, %rd35;
	ld.global.f64 	%fd59, [%rd36];
	cvt.rn.f32.f64 	%f200, %fd59;
	abs.f32 	%f201, %f200;
	lg2.approx.f32 	%f202, %f201;
	mul.f32 	%f203, %f202, 0fBF2AAAAB;
	ex2.approx.ftz.f32 	%f204, %f203;
	mul.f32 	%f205, %f201, %f204;
	neg.f32 	%f206, %f205;
	mul.f32 	%f207, %f204, %f206;
	fma.rn.f32 	%f208, %f205, %f207, 0f3F800000;
	mul.f32 	%f209, %f208, 0f3EAAAAAB;
	fma.rn.f32 	%f210, %f205, %f209, %f205;
	setp.lt.f32 	%p43, %f200, 0f00000000;
	neg.f32 	%f211, %f210;
	selp.f32 	%f212, %f211, %f210, %p43;
	add.f32 	%f213, %f200, %f200;
	setp.eq.f32 	%p44, %f213, %f200;
	selp.f32 	%f214, %f213, %f212, %p44;
	cvt.f64.f32 	%fd60, %f214;
	fma.rn.f64 	%fd61, %fd5, %fd60, %fd58;
	cvt.rn.f32.f64 	%f290, %fd61;
	add.s32 	%r84, %r84, 4;
	add.s32 	%r83, %r83, 4;
	add.s32 	%r82, %r82, 4;
	setp.ne.s32 	%p45, %r82, 0;
	@%p45 bra 	$L__BB4_17;
	add.s32 	%r86, %r84, -1;
$L__BB4_19:
	setp.eq.s32 	%p46, %r29, 0;
	@%p46 bra 	$L__BB4_24;
	setp.eq.s32 	%p47, %r29, 1;
	@%p47 bra 	$L__BB4_22;
	cvt.f64.f32 	%fd62, %f290;
	add.s32 	%r70, %r86, %r27;
	mul.wide.u32 	%rd37, %r70, 8;
	add.s64 	%rd38, %rd1, %rd37;
	ld.global.f64 	%fd63, [%rd38];
	cvt.rn.f32.f64 	%f216, %fd63;
	abs.f32 	%f217, %f216;
	lg2.approx.f32 	%f218, %f217;
	mul.f32 	%f219, %f218, 0fBF2AAAAB;
	ex2.approx.ftz.f32 	%f220, %f219;
	mul.f32 	%f221, %f217, %f220;
	neg.f32 	%f222, %f221;
	mul.f32 	%f223, %f220, %f222;
	fma.rn.f32 	%f224, %f221, %f223, 0f3F800000;
	mul.f32 	%f225, %f224, 0f3EAAAAAB;
	fma.rn.f32 	%f226, %f221, %f225, %f221;
	setp.lt.f32 	%p48, %f216, 0f00000000;
	neg.f32 	%f227, %f226;
	selp.f32 	%f228, %f227, %f226, %p48;
	add.f32 	%f229, %f216, %f216;
	setp.eq.f32 	%p49, %f229, %f216;
	selp.f32 	%f230, %f229, %f228, %p49;
	cvt.f64.f32 	%fd64, %f230;
	fma.rn.f64 	%fd65, %fd5, %fd64, %fd62;
	cvt.rn.f32.f64 	%f231, %fd65;
	cvt.f64.f32 	%fd66, %f231;
	add.s32 	%r71, %r70, 1;
	mul.wide.u32 	%rd39, %r71, 8;
	add.s64 	%rd40, %rd1, %rd39;
	ld.global.f64 	%fd67, [%rd40];
	cvt.rn.f32.f64 	%f232, %fd67;
	abs.f32 	%f233, %f232;
	lg2.approx.f32 	%f234, %f233;
	mul.f32 	%f235, %f234, 0fBF2AAAAB;
	ex2.approx.ftz.f32 	%f236, %f235;
	mul.f32 	%f237, %f233, %f236;
	neg.f32 	%f238, %f237;
	mul.f32 	%f239, %f236, %f238;
	fma.rn.f32 	%f240, %f237, %f239, 0f3F800000;
	mul.f32 	%f241, %f240, 0f3EAAAAAB;
	fma.rn.f32 	%f242, %f237, %f241, %f237;
	setp.lt.f32 	%p50, %f232, 0f00000000;
	neg.f32 	%f243, %f242;
	selp.f32 	%f244, %f243, %f242, %p50;
	add.f32 	%f245, %f232, %f232;
	setp.eq.f32 	%p51, %f245, %f232;
	selp.f32 	%f246, %f245, %f244, %p51;
	cvt.f64.f32 	%fd68, %f246;
	fma.rn.f64 	%fd69, %fd5, %fd68, %fd66;
	cvt.rn.f32.f64 	%f290, %fd69;
	add.s32 	%r86, %r86, 2;
$L__BB4_22:
	and.b32  	%r72, %r28, 1;
	setp.eq.b32 	%p52, %r72, 1;
	not.pred 	%p53, %p52;
	@%p53 bra 	$L__BB4_24;
	cvt.f64.f32 	%fd70, %f290;
	add.s32 	%r73, %r86, %r27;
	mul.wide.u32 	%rd41, %r73, 8;
	add.s64 	%rd42, %rd1, %rd41;
	ld.global.f64 	%fd71, [%rd42];
	cvt.rn.f32.f64 	%f247, %fd71;
	abs.f32 	%f248, %f247;
	lg2.approx.f32 	%f249, %f248;
	mul.f32 	%f250, %f249, 0fBF2AAAAB;
	ex2.approx.ftz.f32 	%f251, %f250;
	mul.f32 	%f252, %f248, %f251;
	neg.f32 	%f253, %f252;
	mul.f32 	%f254, %f251, %f253;
	fma.rn.f32 	%f255, %f252, %f254, 0f3F800000;
	mul.f32 	%f256, %f255, 0f3EAAAAAB;
	fma.rn.f32 	%f257, %f252, %f256, %f252;
	setp.lt.f32 	%p54, %f247, 0f00000000;
	neg.f32 	%f258, %f257;
	selp.f32 	%f259, %f258, %f257, %p54;
	add.f32 	%f260, %f247, %f247;
	setp.eq.f32 	%p55, %f260, %f247;
	selp.f32 	%f261, %f260, %f259, %p55;
	cvt.f64.f32 	%fd72, %f261;
	fma.rn.f64 	%fd73, %fd5, %fd72, %fd70;
	cvt.rn.f32.f64 	%f290, %fd73;
$L__BB4_24:
	cvt.f64.f32 	%fd83, %f290;
$L__BB4_25:
	ld.param.u64 	%rd49, [_Z15discharge_bnd_hiidddiiiiPdS_S_S_S_S__param_14];
	max.f64 	%fd74, %fd83, %fd6;
	div.rn.f64 	%fd75, %fd7, %fd74;
	cvt.rn.f32.f64 	%f262, %fd75;
	cvt.f64.f32 	%fd76, %f262;
	mul.wide.u32 	%rd43, %r3, 8;
	add.s64 	%rd44, %rd1, %rd43;
	ld.global.f64 	%fd77, [%rd44];
	sqrt.rn.f64 	%fd78, %fd77;
	mul.f64 	%fd79, %fd78, %fd76;
	cvta.to.global.u64 	%rd45, %rd49;
	add.s64 	%rd46, %rd45, %rd43;
	st.global.f64 	[%rd46], %fd79;
	ld.global.f64 	%fd80, [%rd44];
	cvt.rn.f32.f64 	%f263, %fd80;
	abs.f32 	%f264, %f263;
	lg2.approx.f32 	%f265, %f264;
	mul.f32 	%f266, %f265, 0fBF2AAAAB;
	ex2.approx.ftz.f32 	%f267, %f266;
	mul.f32 	%f268, %f264, %f267;
	neg.f32 	%f269, %f268;
	mul.f32 	%f270, %f267, %f269;
	fma.rn.f32 	%f271, %f268, %f270, 0f3F800000;
	mul.f32 	%f272, %f271, 0f3EAAAAAB;
	fma.rn.f32 	%f273, %f268, %f272, %f268;
	setp.lt.f32 	%p56, %f263, 0f00000000;
	neg.f32 	%f274, %f273;
	selp.f32 	%f275, %f274, %f273, %p56;
	add.f32 	%f276, %f263, %f263;
	setp.eq.f32 	%p57, %f276, %f263;
	selp.f32 	%f277, %f276, %f275, %p57;
	mul.f32 	%f278, %f277, %f262;
	cvt.f64.f32 	%fd81, %f278;
	cvta.to.global.u64 	%rd47, %rd4;
	add.s64 	%rd48, %rd47, %rd43;
	st.global.f64 	[%rd48], %fd81;
$L__BB4_26:
	ret;

}
	// .globl	_Z15discharge_bnd_viiddddiiiiPdS_
.visible .entry _Z15discharge_bnd_viiddddiiiiPdS_(
	.param .u32 _Z15discharge_bnd_viiddddiiiiPdS__param_0,
	.param .u32 _Z15discharge_bnd_viiddddiiiiPdS__param_1,
	.param .f64 _Z15discharge_bnd_viiddddiiiiPdS__param_2,
	.param .f64 _Z15discharge_bnd_viiddddiiiiPdS__param_3,
	.param .f64 _Z15discharge_bnd_viiddddiiiiPdS__param_4,
	.param .f64 _Z15discharge_bnd_viiddddiiiiPdS__param_5,
	.param .u32 _Z15discharge_bnd_viiddddiiiiPdS__param_6,
	.param .u32 _Z15discharge_bnd_viiddddiiiiPdS__param_7,
	.param .u32 _Z15discharge_bnd_viiddddiiiiPdS__param_8,
	.param .u32 _Z15discharge_bnd_viiddddiiiiPdS__param_9,
	.param .u64 .ptr .align 1 _Z15discharge_bnd_viiddddiiiiPdS__param_10,
	.param .u64 .ptr .align 1 _Z15discharge_bnd_viiddddiiiiPdS__param_11
)
{
	.reg .pred 	%p<10>;
	.reg .b32 	%r<19>;
	.reg .b32 	%f<3>;
	.reg .b64 	%rd<8>;
	.reg .b64 	%fd<17>;

	ld.param.u32 	%r6, [_Z15discharge_bnd_viiddddiiiiPdS__param_0];
	ld.param.f64 	%fd1, [_Z15discharge_bnd_viiddddiiiiPdS__param_2];
	ld.param.f64 	%fd2, [_Z15discharge_bnd_viiddddiiiiPdS__param_4];
	ld.param.f64 	%fd3, [_Z15discharge_bnd_viiddddiiiiPdS__param_5];
	ld.param.u32 	%r2, [_Z15discharge_bnd_viiddddiiiiPdS__param_6];
	ld.param.u32 	%r3, [_Z15discharge_bnd_viiddddiiiiPdS__param_7];
	ld.param.u32 	%r4, [_Z15discharge_bnd_viiddddiiiiPdS__param_8];
	ld.param.u32 	%r5, [_Z15discharge_bnd_viiddddiiiiPdS__param_9];
	ld.param.u64 	%rd1, [_Z15discharge_bnd_viiddddiiiiPdS__param_10];
	ld.param.u64 	%rd2, [_Z15discharge_bnd_viiddddiiiiPdS__param_11];
	mov.u32 	%r7, %ctaid.x;
	mov.u32 	%r8, %ntid.x;
	mov.u32 	%r9, %tid.x;
	mad.lo.s32 	%r10, %r7, %r8, %r9;
	mov.u32 	%r11, %ctaid.y;
	mov.u32 	%r12, %ntid.y;
	mov.u32 	%r13, %tid.y;
	mad.lo.s32 	%r14, %r11, %r12, %r13;
	mad.lo.s32 	%r1, %r14, %r6, %r10;
	setp.ge.u32 	%p1, %r10, %r2;
	setp.le.u32 	%p2, %r10, %r4;
	and.pred  	%p3, %p1, %p2;
	setp.ge.u32 	%p4, %r14, %r3;
	setp.le.u32 	%p5, %r14, %r5;
	and.pred  	%p6, %p4, %p5;
	and.pred  	%p8, %p3, %p6;
	not.pred 	%p9, %p8;
	@%p9 bra 	$L__BB5_2;
	cvta.to.global.u64 	%rd3, %rd1;
	cvta.to.global.u64 	%rd4, %rd2;
	sub.s32 	%r15, %r4, %r2;
	add.s32 	%r16, %r15, 1;
	cvt.rn.f64.s32 	%fd4, %r16;
	mul.f64 	%fd5, %fd1, %fd4;
	sub.s32 	%r17, %r5, %r3;
	add.s32 	%r18, %r17, 1;
	cvt.rn.f64.s32 	%fd6, %r18;
	mul.f64 	%fd7, %fd5, %fd6;
	mul.f64 	%fd8, %fd1, %fd7;
	cvt.rn.f32.f64 	%f1, %fd8;
	mul.f64 	%fd9, %fd2, %fd3;
	cvt.f64.f32 	%fd10, %f1;
	div.rn.f64 	%fd11, %fd9, %fd10;
	cvt.rn.f32.f64 	%f2, %fd11;
	mul.wide.u32 	%rd5, %r1, 8;
	add.s64 	%rd6, %rd3, %rd5;
	ld.global.f64 	%fd12, [%rd6];
	cvt.f64.f32 	%fd13, %f2;
	add.f64 	%fd14, %fd12, %fd13;
	st.global.f64 	[%rd6], %fd14;
	add.s64 	%rd7, %rd4, %rd5;
	ld.global.f64 	%fd15, [%rd7];
	add.f64 	%fd16, %fd15, %fd13;
	st.global.f64 	[%rd7], %fd16;
$L__BB5_2:
	ret;

}
	// .globl	_Z10ubndsimpleiiddPdS_S_S_S_
.visible .entry _Z10ubndsimpleiiddPdS_S_S_S_(
	.param .u32 _Z10ubndsimpleiiddPdS_S_S_S__param_0,
	.param .u32 _Z10ubndsimpleiiddPdS_S_S_S__param_1,
	.param .f64 _Z10ubndsimpleiiddPdS_S_S_S__param_2,
	.param .f64 _Z10ubndsimpleiiddPdS_S_S_S__param_3,
	.param .u64 .ptr .align 1 _Z10ubndsimpleiiddPdS_S_S_S__param_4,
	.param .u64 .ptr .align 1 _Z10ubndsimpleiiddPdS_S_S_S__param_5,
	.param .u64 .ptr .align 1 _Z10ubndsimpleiiddPdS_S_S_S__param_6,
	.param .u64 .ptr .align 1 _Z10ubndsimpleiiddPdS_S_S_S__param_7,
	.param .u64 .ptr .align 1 _Z10ubndsimpleiiddPdS_S_S_S__param_8
)
{
	.reg .pred 	%p<2>;
	.reg .b32 	%r<11>;
	.reg .b64 	%rd<11>;
	.reg .b64 	%fd<4>;

	ld.param.u32 	%r2, [_Z10ubndsimpleiiddPdS_S_S_S__param_0];
	ld.param.f64 	%fd1, [_Z10ubndsimpleiiddPdS_S_S_S__param_3];
	ld.param.u64 	%rd1, [_Z10ubndsimpleiiddPdS_S_S_S__param_4];
	ld.param.u64 	%rd2, [_Z10ubndsimpleiiddPdS_S_S_S__param_5];
	ld.param.u64 	%rd3, [_Z10ubndsimpleiiddPdS_S_S_S__param_6];
	mov.u32 	%r3, %ctaid.x;
	mov.u32 	%r4, %ntid.x;
	mov.u32 	%r5, %tid.x;
	mad.lo.s32 	%r6, %r3, %r4, %r5;
	mov.u32 	%r7, %ctaid.y;
	mov.u32 	%r8, %ntid.y;
	mov.u32 	%r9, %tid.y;
	mad.lo.s32 	%r10, %r7, %r8, %r9;
	mad.lo.s32 	%r1, %r10, %r2, %r6;
	setp.ne.s32 	%p1, %r6, 0;
	@%p1 bra 	$L__BB6_2;
	cvta.to.global.u64 	%rd4, %rd2;
	cvta.to.global.u64 	%rd5, %rd1;
	cvta.to.global.u64 	%rd6, %rd3;
	mul.wide.u32 	%rd7, %r1, 8;
	add.s64 	%rd8, %rd4, %rd7;
	st.global.f64 	[%rd8], %fd1;
	add.s64 	%rd9, %rd5, %rd7;
	ld.global.f64 	%fd2, [%rd9];
	add.f64 	%fd3, %fd1, %fd2;
	add.s64 	%rd10, %rd6, %rd7;
	st.global.f64 	[%rd10], %fd3;
$L__BB6_2:
	ret;

}
	// .globl	_Z13ubnd1DnowavesiiddddddddPdS_S_S_S_S_S_S_S_S_
.visible .entry _Z13ubnd1DnowavesiiddddddddPdS_S_S_S_S_S_S_S_S_(
	.param .u32 _Z13ubnd1DnowavesiiddddddddPdS_S_S_S_S_S_S_S_S__param_0,
	.param .u32 _Z13ubnd1DnowavesiiddddddddPdS_S_S_S_S_S_S_S_S__param_1,
	.param .f64 _Z13ubnd1DnowavesiiddddddddPdS_S_S_S_S_S_S_S_S__param_2,
	.param .f64 _Z13ubnd1DnowavesiiddddddddPdS_S_S_S_S_S_S_S_S__param_3,
	.param .f64 _Z13ubnd1DnowavesiiddddddddPdS_S_S_S_S_S_S_S_S__param_4,
	.param .f64 _Z13ubnd1DnowavesiiddddddddPdS_S_S_S_S_S_S_S_S__param_5,
	.param .f64 _Z13ubnd1DnowavesiiddddddddPdS_S_S_S_S_S_S_S_S__param_6,
	.param .f64 _Z13ubnd1DnowavesiiddddddddPdS_S_S_S_S_S_S_S_S__param_7,
	.param .f64 _Z13ubnd1DnowavesiiddddddddPdS_S_S_S_S_S_S_S_S__param_8,
	.param .f64 _Z13ubnd1DnowavesiiddddddddPdS_S_S_S_S_S_S_S_S__param_9,
	.param .u64 .ptr .align 1 _Z13ubnd1DnowavesiiddddddddPdS_S_S_S_S_S_S_S_S__param_10,
	.param .u64 .ptr .align 1 _Z13ubnd1DnowavesiiddddddddPdS_S_S_S_S_S_S_S_S__param_11,
	.param .u64 .ptr .align 1 _Z13ubnd1DnowavesiiddddddddPdS_S_S_S_S_S_S_S_S__param_12,
	.param .u64 .ptr .align 1 _Z13ubnd1DnowavesiiddddddddPdS_S_S_S_S_S_S_S_S__param_13,
	.param .u64 .ptr .align 1 _Z13ubnd1DnowavesiiddddddddPdS_S_S_S_S_S_S_S_S__param_14,
	.param .u64 .ptr .align 1 _Z13ubnd1DnowavesiiddddddddPdS_S_S_S_S_S_S_S_S__param_15,
	.param .u64 .ptr .align 1 _Z13ubnd1DnowavesiiddddddddPdS_S_S_S_S_S_S_S_S__param_16,
	.param .u64 .ptr .align 1 _Z13ubnd1DnowavesiiddddddddPdS_S_S_S_S_S_S_S_S__param_17,
	.param .u64 .ptr .align 1 _Z13ubnd1DnowavesiiddddddddPdS_S_S_S_S_S_S_S_S__param_18,
	.param .u64 .ptr .align 1 _Z13ubnd1DnowavesiiddddddddPdS_S_S_S_S_S_S_S_S__param_19
)
{
	.reg .pred 	%p<12>;
	.reg .b32 	%r<116>;
	.reg .b32 	%f<59>;
	.reg .b64 	%rd<83>;
	.reg .b64 	%fd<108>;

	ld.param.u32 	%r70, [_Z13ubnd1DnowavesiiddddddddPdS_S_S_S_S_S_S_S_S__param_0];
	ld.param.u32 	%r71, [_Z13ubnd1DnowavesiiddddddddPdS_S_S_S_S_S_S_S_S__param_1];
	ld.param.f64 	%fd4, [_Z13ubnd1DnowavesiiddddddddPdS_S_S_S_S_S_S_S_S__param_4];
	ld.param.f64 	%fd5, [_Z13ubnd1DnowavesiiddddddddPdS_S_S_S_S_S_S_S_S__param_9];
	ld.param.u64 	%rd6, [_Z13ubnd1DnowavesiiddddddddPdS_S_S_S_S_S_S_S_S__param_10];
	ld.param.u64 	%rd7, [_Z13ubnd1DnowavesiiddddddddPdS_S_S_S_S_S_S_S_S__param_11];
	ld.param.u64 	%rd5, [_Z13ubnd1DnowavesiiddddddddPdS_S_S_S_S_S_S_S_S__param_19];
	cvta.to.global.u64 	%rd1, %rd7;
	cvta.to.global.u64 	%rd2, %rd6;
	mov.u32 	%r72, %ctaid.x;
	mov.u32 	%r73, %ntid.x;
	mov.u32 	%r74, %tid.x;
	mad.lo.s32 	%r75, %r72, %r73, %r74;
	mov.u32 	%r76, %ctaid.y;
	mov.u32 	%r77, %ntid.y;
	mov.u32 	%r78, %tid.y;
	mad.lo.s32 	%r1, %r76, %r77, %r78;
	mul.lo.s32 	%r2, %r1, %r70;
	add.s32 	%r3, %r2, %r75;
	setp.ne.s32 	%p1, %r75, 0;
	@%p1 bra 	$L__BB7_15;
	cvta.to.global.u64 	%rd8, %rd5;
	setp.ne.s32 	%p2, %r70, 1;
	selp.u32 	%r79, 1, 0, %p2;
	add.s32 	%r4, %r2, %r79;
	mul.wide.u32 	%rd9, %r4, 8;
	add.s64 	%rd10, %rd2, %rd9;
	ld.global.f64 	%fd1, [%rd10];
	mul.wide.u32 	%rd11, %r3, 8;
	add.s64 	%rd12, %rd8, %rd11;
	ld.global.f64 	%fd6, [%rd12];
	div.rn.f64 	%fd7, %fd4, %fd6;
	cvt.rn.f32.f64 	%f15, %fd7;
	sqrt.rn.f32 	%f16, %f15;
	neg.f32 	%f17, %f16;
	cvt.f64.f32 	%fd8, %f17;
	sub.f64 	%fd9, %fd1, %fd5;
	mul.f64 	%fd2, %fd9, %fd8;
	setp.lt.s32 	%p3, %r71, 1;
	mov.f32 	%f58, 0f00000000;
	@%p3 bra 	$L__BB7_14;
	and.b32  	%r5, %r71, 15;
	setp.lt.u32 	%p4, %r71, 16;
	mov.f32 	%f58, 0f00000000;
	mov.b32 	%r112, 0;
	@%p4 bra 	$L__BB7_5;
	and.b32  	%r112, %r71, 2147483632;
	neg.s32 	%r110, %r112;
	shl.b32 	%r8, %r70, 4;
	shl.b32 	%r108, %r70, 1;
	mul.lo.s32 	%r107, %r70, 3;
	shl.b32 	%r106, %r70, 2;
	mul.lo.s32 	%r105, %r70, 5;
	mul.lo.s32 	%r104, %r70, 6;
	mul.lo.s32 	%r103, %r70, 7;
	shl.b32 	%r102, %r70, 3;
	mul.lo.s32 	%r101, %r70, 9;
	mul.lo.s32 	%r100, %r70, 10;
	mul.lo.s32 	%r99, %r70, 11;
	mul.lo.s32 	%r98, %r70, 12;
	mul.lo.s32 	%r97, %r70, 13;
	mul.lo.s32 	%r96, %r70, 14;
	mul.lo.s32 	%r95, %r70, 15;
	mov.f32 	%f58, 0f00000000;
	mov.b32 	%r94, 0;
	mov.u32 	%r109, %r70;
$L__BB7_4:
	.pragma "nounroll";
	cvt.f64.f32 	%fd10, %f58;
	mul.wide.u32 	%rd13, %r94, 8;
	add.s64 	%rd14, %rd1, %rd13;
	ld.global.f64 	%fd11, [%rd14];
	add.f64 	%fd12, %fd11, %fd10;
	cvt.rn.f32.f64 	%f21, %fd12;
	cvt.f64.f32 	%fd13, %f21;
	mul.wide.u32 	%rd15, %r109, 8;
	add.s64 	%rd16, %rd1, %rd15;
	ld.global.f64 	%fd14, [%rd16];
	add.f64 	%fd15, %fd14, %fd13;
	cvt.rn.f32.f64 	%f22, %fd15;
	cvt.f64.f32 	%fd16, %f22;
	mul.wide.u32 	%rd17, %r108, 8;
	add.s64 	%rd18, %rd1, %rd17;
	ld.global.f64 	%fd17, [%rd18];
	add.f64 	%fd18, %fd17, %fd16;
	cvt.rn.f32.f64 	%f23, %fd18;
	cvt.f64.f32 	%fd19, %f23;
	mul.wide.u32 	%rd19, %r107, 8;
	add.s64 	%rd20, %rd1, %rd19;
	ld.global.f64 	%fd20, [%rd20];
	add.f64 	%fd21, %fd20, %fd19;
	cvt.rn.f32.f64 	%f24, %fd21;
	cvt.f64.f32 	%fd22, %f24;
	mul.wide.u32 	%rd21, %r106, 8;
	add.s64 	%rd22, %rd1, %rd21;
	ld.global.f64 	%fd23, [%rd22];
	add.f64 	%fd24, %fd23, %fd22;
	cvt.rn.f32.f64 	%f25, %fd24;
	cvt.f64.f32 	%fd25, %f25;
	mul.wide.u32 	%rd23, %r105, 8;
	add.s64 	%rd24, %rd1, %rd23;
	ld.global.f64 	%fd26, [%rd24];
	add.f64 	%fd27, %fd26, %fd25;
	cvt.rn.f32.f64 	%f26, %fd27;
	cvt.f64.f32 	%fd28, %f26;
	mul.wide.u32 	%rd25, %r104, 8;
	add.s64 	%rd26, %rd1, %rd25;
	ld.global.f64 	%fd29, [%rd26];
	add.f64 	%fd30, %fd29, %fd28;
	cvt.rn.f32.f64 	%f27, %fd30;
	cvt.f64.f32 	%fd31, %f27;
	mul.wide.u32 	%rd27, %r103, 8;
	add.s64 	%rd28, %rd1, %rd27;
	ld.global.f64 	%fd32, [%rd28];
	add.f64 	%fd33, %fd32, %fd31;
	cvt.rn.f32.f64 	%f28, %fd33;
	cvt.f64.f32 	%fd34, %f28;
	mul.wide.u32 	%rd29, %r102, 8;
	add.s64 	%rd30, %rd1, %rd29;
	ld.global.f64 	%fd35, [%rd30];
	add.f64 	%fd36, %fd35, %fd34;
	cvt.rn.f32.f64 	%f29, %fd36;
	cvt.f64.f32 	%fd37, %f29;
	mul.wide.u32 	%rd31, %r101, 8;
	add.s64 	%rd32, %rd1, %rd31;
	ld.global.f64 	%fd38, [%rd32];
	add.f64 	%fd39, %fd38, %fd37;
	cvt.rn.f32.f64 	%f30, %fd39;
	cvt.f64.f32 	%fd40, %f30;
	mul.wide.u32 	%rd33, %r100, 8;
	add.s64 	%rd34, %rd1, %rd33;
	ld.global.f64 	%fd41, [%rd34];
	add.f64 	%fd42, %fd41, %fd40;
	cvt.rn.f32.f64 	%f31, %fd42;
	cvt.f64.f32 	%fd43, %f31;
	mul.wide.u32 	%rd35, %r99, 8;
	add.s64 	%rd36, %rd1, %rd35;
	ld.global.f64 	%fd44, [%rd36];
	add.f64 	%fd45, %fd44, %fd43;
	cvt.rn.f32.f64 	%f32, %fd45;
	cvt.f64.f32 	%fd46, %f32;
	mul.wide.u32 	%rd37, %r98, 8;
	add.s64 	%rd38, %rd1, %rd37;
	ld.global.f64 	%fd47, [%rd38];
	add.f64 	%fd48, %fd47, %fd46;
	cvt.rn.f32.f64 	%f33, %fd48;
	cvt.f64.f32 	%fd49, %f33;
	mul.wide.u32 	%rd39, %r97, 8;
	add.s64 	%rd40, %rd1, %rd39;
	ld.global.f64 	%fd50, [%rd40];
	add.f64 	%fd51, %fd50, %fd49;
	cvt.rn.f32.f64 	%f34, %fd51;
	cvt.f64.f32 	%fd52, %f34;
	mul.wide.u32 	%rd41, %r96, 8;
	add.s64 	%rd42, %rd1, %rd41;
	ld.global.f64 	%fd53, [%rd42];
	add.f64 	%fd54, %fd53, %fd52;
	cvt.rn.f32.f64 	%f35, %fd54;
	cvt.f64.f32 	%fd55, %f35;
	mul.wide.u32 	%rd43, %r95, 8;
	add.s64 	%rd44, %rd1, %rd43;
	ld.global.f64 	%fd56, [%rd44];
	add.f64 	%fd57, %fd56, %fd55;
	cvt.rn.f32.f64 	%f58, %fd57;
	add.s32 	%r110, %r110, 16;
	add.s32 	%r109, %r109, %r8;
	add.s32 	%r108, %r108, %r8;
	add.s32 	%r107, %r107, %r8;
	add.s32 	%r106, %r106, %r8;
	add.s32 	%r105, %r105, %r8;
	add.s32 	%r104, %r104, %r8;
	add.s32 	%r103, %r103, %r8;
	add.s32 	%r102, %r102, %r8;
	add.s32 	%r101, %r101, %r8;
	add.s32 	%r100, %r100, %r8;
	add.s32 	%r99, %r99, %r8;
	add.s32 	%r98, %r98, %r8;
	add.s32 	%r97, %r97, %r8;
	add.s32 	%r96, %r96, %r8;
	add.s32 	%r95, %r95, %r8;
	add.s32 	%r94, %r94, %r8;
	setp.ne.s32 	%p5, %r110, 0;
	@%p5 bra 	$L__BB7_4;
$L__BB7_5:
	setp.eq.s32 	%p6, %r5, 0;
	@%p6 bra 	$L__BB7_14;
	and.b32  	%r58, %r71, 7;
	setp.lt.u32 	%p7, %r5, 8;
	@%p7 bra 	$L__BB7_8;
	cvt.f64.f32 	%fd58, %f58;
	mul.lo.s32 	%r82, %r112, %r70;
	mul.wide.u32 	%rd45, %r82, 8;
	add.s64 	%rd46, %rd1, %rd45;
	ld.global.f64 	%fd59, [%rd46];
	add.f64 	%fd60, %fd59, %fd58;
	cvt.rn.f32.f64 	%f37, %fd60;
	cvt.f64.f32 	%fd61, %f37;
	add.s32 	%r83, %r82, %r70;
	mul.wide.u32 	%rd47, %r83, 8;
	add.s64 	%rd48, %rd1, %rd47;
	ld.global.f64 	%fd62, [%rd48];
	add.f64 	%fd63, %fd62, %fd61;
	cvt.rn.f32.f64 	%f38, %fd63;
	cvt.f64.f32 	%fd64, %f38;
	add.s32 	%r84, %r83, %r70;
	mul.wide.u32 	%rd49, %r84, 8;
	add.s64 	%rd50, %rd1, %rd49;
	ld.global.f64 	%fd65, [%rd50];
	add.f64 	%fd66, %fd65, %fd64;
	cvt.rn.f32.f64 	%f39, %fd66;
	cvt.f64.f32 	%fd67, %f39;
	add.s32 	%r85, %r84, %r70;
	mul.wide.u32 	%rd51, %r85, 8;
	add.s64 	%rd52, %rd1, %rd51;
	ld.global.f64 	%fd68, [%rd52];
	add.f64 	%fd69, %fd68, %fd67;
	cvt.rn.f32.f64 	%f40, %fd69;
	cvt.f64.f32 	%fd70, %f40;
	add.s32 	%r86, %r85, %r70;
	mul.wide.u32 	%rd53, %r86, 8;
	add.s64 	%rd54, %rd1, %rd53;
	ld.global.f64 	%fd71, [%rd54];
	add.f64 	%fd72, %fd71, %fd70;
	cvt.rn.f32.f64 	%f41, %fd72;
	cvt.f64.f32 	%fd73, %f41;
	add.s32 	%r87, %r86, %r70;
	mul.wide.u32 	%rd55, %r87, 8;
	add.s64 	%rd56, %rd1, %rd55;
	ld.global.f64 	%fd74, [%rd56];
	add.f64 	%fd75, %fd74, %fd73;
	cvt.rn.f32.f64 	%f42, %fd75;
	cvt.f64.f32 	%fd76, %f42;
	add.s32 	%r88, %r87, %r70;
	mul.wide.u32 	%rd57, %r88, 8;
	add.s64 	%rd58, %rd1, %rd57;
	ld.global.f64 	%fd77, [%rd58];
	add.f64 	%fd78, %fd77, %fd76;
	cvt.rn.f32.f64 	%f43, %fd78;
	cvt.f64.f32 	%fd79, %f43;
	add.s32 	%r89, %r88, %r70;
	mul.wide.u32 	%rd59, %r89, 8;
	add.s64 	%rd60, %rd1, %rd59;
	ld.global.f64 	%fd80, [%rd60];
	add.f64 	%fd81, %fd80, %fd79;
	cvt.rn.f32.f64 	%f58, %fd81;
	add.s32 	%r112, %r112, 8;
$L__BB7_8:
	setp.eq.s32 	%p8, %r58, 0;
	@%p8 bra 	$L__BB7_14;
	and.b32  	%r61, %r71, 3;
	setp.lt.u32 	%p9, %r58, 4;
	@%p9 bra 	$L__BB7_11;
	cvt.f64.f32 	%fd82, %f58;
	mul.lo.s32 	%r90, %r112, %r70;
	mul.wide.u32 	%rd61, %r90, 8;
	add.s64 	%rd62, %rd1, %rd61;
	ld.global.f64 	%fd83, [%rd62];
	add.f64 	%fd84, %fd83, %fd82;
	cvt.rn.f32.f64 	%f45, %fd84;
	cvt.f64.f32 	%fd85, %f45;
	add.s32 	%r91, %r90, %r70;
	mul.wide.u32 	%rd63, %r91, 8;
	add.s64 	%rd64, %rd1, %rd63;
	ld.global.f64 	%fd86, [%rd64];
	add.f64 	%fd87, %fd86, %fd85;
	cvt.rn.f32.f64 	%f46, %fd87;
	cvt.f64.f32 	%fd88, %f46;
	add.s32 	%r92, %r91, %r70;
	mul.wide.u32 	%rd65, %r92, 8;
	add.s64 	%rd66, %rd1, %rd65;
	ld.global.f64 	%fd89, [%rd66];
	add.f64 	%fd90, %fd89, %fd88;
	cvt.rn.f32.f64 	%f47, %fd90;
	cvt.f64.f32 	%fd91, %f47;
	add.s32 	%r93, %r92, %r70;
	mul.wide.u32 	%rd67, %r93, 8;
	add.s64 	%rd68, %rd1, %rd67;
	ld.global.f64 	%fd92, [%rd68];
	add.f64 	%fd93, %fd92, %fd91;
	cvt.rn.f32.f64 	%f58, %fd93;
	add.s32 	%r112, %r112, 4;
$L__BB7_11:
	setp.eq.s32 	%p10, %r61, 0;
	@%p10 bra 	$L__BB7_14;
	mul.lo.s32 	%r115, %r112, %r70;
	neg.s32 	%r114, %r61;
$L__BB7_13:
	.pragma "nounroll";
	cvt.f64.f32 	%fd94, %f58;
	mul.wide.u32 	%rd69, %r115, 8;
	add.s64 	%rd70, %rd1, %rd69;
	ld.global.f64 	%fd95, [%rd70];
	add.f64 	%fd96, %fd95, %fd94;
	cvt.rn.f32.f64 	%f58, %fd96;
	add.s32 	%r115, %r115, %r70;
	add.s32 	%r114, %r114, 1;
	setp.ne.s32 	%p11, %r114, 0;
	@%p11 bra 	$L__BB7_13;
$L__BB7_14:
	ld.param.u64 	%rd82, [_Z13ubnd1DnowavesiiddddddddPdS_S_S_S_S_S_S_S_S__param_14];
	ld.param.u64 	%rd81, [_Z13ubnd1DnowavesiiddddddddPdS_S_S_S_S_S_S_S_S__param_12];
	ld.param.f64 	%fd107, [_Z13ubnd1DnowavesiiddddddddPdS_S_S_S_S_S_S_S_S__param_3];
	mul.f64 	%fd97, %fd107, 0d3F91111120000000;
	cvta.to.global.u64 	%rd71, %rd81;
	cvt.rn.f32.s32 	%f48, %r71;
	div.rn.f32 	%f49, %f58, %f48;
	cvt.f64.f32 	%fd98, %f49;
	cvta.to.global.u64 	%rd72, %rd82;
	mul.wide.u32 	%rd73, %r1, 8;
	add.s64 	%rd74, %rd72, %rd73;
	ld.global.f64 	%fd99, [%rd74];
	mov.f64 	%fd100, 0d3FF0000000000000;
	sub.f64 	%fd101, %fd100, %fd97;
	mul.f64 	%fd102, %fd101, %fd99;
	fma.rn.f64 	%fd103, %fd97, %fd98, %fd102;
	st.global.f64 	[%rd74], %fd103;
	add.f64 	%fd104, %fd2, 0d0000000000000000;
	add.f64 	%fd105, %fd104, %fd103;
	mul.wide.u32 	%rd75, %r3, 8;
	add.s64 	%rd76, %rd1, %rd75;
	st.global.f64 	[%rd76], %fd105;
	add.s64 	%rd77, %rd2, %rd75;
	st.global.f64 	[%rd77], %fd1;
	mul.wide.u32 	%rd78, %r4, 8;
	add.s64 	%rd79, %rd71, %rd78;
	ld.global.f64 	%fd106, [%rd79];
	add.s64 	%rd80, %rd71, %rd75;
	st.global.f64 	[%rd80], %fd106;
$L__BB7_15:
	ret;

}
	// .globl	_Z10wlevslopesiiddPdS_S_S_
.visible .entry _Z10wlevslopesiiddPdS_S_S_(
	.param .u32 _Z10wlevslopesiiddPdS_S_S__param_0,
	.param .u32 _Z10wlevslopesiiddPdS_S_S__param_1,
	.param .f64 _Z10wlevslopesiiddPdS_S_S__param_2,
	.param .f64 _Z10wlevslopesiiddPdS_S_S__param_3,
	.param .u64 .ptr .align 1 _Z10wlevslopesiiddPdS_S_S__param_4,
	.param .u64 .ptr .align 1 _Z10wlevslopesiiddPdS_S_S__param_5,
	.param .u64 .ptr .align 1 _Z10wlevslopesiiddPdS_S_S__param_6,
	.param .u64 .ptr .align 1 _Z10wlevslopesiiddPdS_S_S__param_7
)
{
	.reg .pred 	%p<6>;
	.reg .b32 	%r<34>;
	.reg .b64 	%rd<15>;
	.reg .b64 	%fd<9>;
	// demoted variable
	.shared .align 8 .b8 _ZZ10wlevslopesiiddPdS_S_S_E3zsi[2048];
	// demoted variable
	.shared .align 8 .b8 _ZZ10wlevslopesiiddPdS_S_S_E3zsr[2048];
	// demoted variable
	.shared .align 8 .b8 _ZZ10wlevslopesiiddPdS_S_S_E3zst[2048];
	ld.param.u32 	%r5, [_Z10wlevslopesiiddPdS_S_S__param_0];
	ld.param.u32 	%r7, [_Z10wlevslopesiiddPdS_S_S__param_1];
	ld.param.f64 	%fd1, [_Z10wlevslopesiiddPdS_S_S__param_2];
	ld.param.u64 	%rd1, [_Z10wlevslopesiiddPdS_S_S__param_4];
	ld.param.u64 	%rd2, [_Z10wlevslopesiiddPdS_S_S__param_5];
	ld.param.u64 	%rd3, [_Z10wlevslopesiiddPdS_S_S__param_6];
	mov.u32 	%r8, %ctaid.x;
	mov.u32 	%r9, %ntid.x;
	mov.u32 	%r1, %tid.x;
	mad.lo.s32 	%r2, %r8, %r9, %r1;
	mov.u32 	%r10, %ctaid.y;
	mov.u32 	%r11, %ntid.y;
	mov.u32 	%r3, %tid.y;
	mad.lo.s32 	%r12, %r10, %r11, %r3;
	setp.ge.u32 	%p1, %r2, %r5;
	setp.ge.u32 	%p2, %r12, %r7;
	or.pred  	%p3, %p1, %p2;
	@%p3 bra 	$L__BB8_2;
	mul.lo.s32 	%r13, %r12, %r5;
	cvta.to.global.u64 	%rd4, %rd1;
	cvta.to.global.u64 	%rd5, %rd2;
	cvta.to.global.u64 	%rd6, %rd3;
	add.s32 	%r14, %r5, -1;
	setp.eq.s32 	%p4, %r2, %r14;
	add.s32 	%r15, %r2, 1;
	selp.b32 	%r16, %r14, %r15, %p4;
	add.s32 	%r17, %r7, -1;
	setp.eq.s32 	%p5, %r12, %r17;
	add.s32 	%r18, %r12, 1;
	selp.b32 	%r19, %r17, %r18, %p5;
	add.s32 	%r20, %r13, %r2;
	mul.wide.u32 	%rd7, %r20, 8;
	add.s64 	%rd8, %rd4, %rd7;
	ld.global.f64 	%fd2, [%rd8];
	shl.b32 	%r21, %r1, 7;
	mov.u32 	%r22, _ZZ10wlevslopesiiddPdS_S_S_E3zsi;
	add.s32 	%r23, %r22, %r21;
	shl.b32 	%r24, %r3, 3;
	add.s32 	%r25, %r23, %r24;
	st.shared.f64 	[%r25], %fd2;
	add.s32 	%r26, %r16, %r13;
	mul.wide.u32 	%rd9, %r26, 8;
	add.s64 	%rd10, %rd4, %rd9;
	ld.global.f64 	%fd3, [%rd10];
	mov.u32 	%r27, _ZZ10wlevslopesiiddPdS_S_S_E3zsr;
	add.s32 	%r28, %r27, %r21;
	add.s32 	%r29, %r28, %r24;
	st.shared.f64 	[%r29], %fd3;
	mad.lo.s32 	%r30, %r19, %r5, %r2;
	mul.wide.u32 	%rd11, %r30, 8;
	add.s64 	%rd12, %rd4, %rd11;
	ld.global.f64 	%fd4, [%rd12];
	mov.u32 	%r31, _ZZ10wlevslopesiiddPdS_S_S_E3zst;
	add.s32 	%r32, %r31, %r21;
	add.s32 	%r33, %r32, %r24;
	st.shared.f64 	[%r33], %fd4;
	sub.f64 	%fd5, %fd3, %fd2;
	div.rn.f64 	%fd6, %fd5, %fd1;
	add.s64 	%rd13, %rd5, %rd7;
	st.global.f64 	[%rd13], %fd6;
	sub.f64 	%fd7, %fd4, %fd2;
	div.rn.f64 	%fd8, %fd7, %fd1;
	add.s64 	%rd14, %rd6, %rd7;
	st.global.f64 	[%rd14], %fd8;
$L__BB8_2:
	ret;

}
	// .globl	_Z8calcuvvuiidPdS_S_S_S_S_S_S_S_S_S_S_S_S_PiS0_
.visible .entry _Z8calcuvvuiidPdS_S_S_S_S_S_S_S_S_S_S_S_S_PiS0_(
	.param .u32 _Z8calcuvvuiidPdS_S_S_S_S_S_S_S_S_S_S_S_S_PiS0__param_0,
	.param .u32 _Z8calcuvvuiidPdS_S_S_S_S_S_S_S_S_S_S_S_S_PiS0__param_1,
	.param .f64 _Z8calcuvvuiidPdS_S_S_S_S_S_S_S_S_S_S_S_S_PiS0__param_2,
	.param .u64 .ptr .align 1 _Z8calcuvvuiidPdS_S_S_S_S_S_S_S_S_S_S_S_S_PiS0__param_3,
	.param .u64 .ptr .align 1 _Z8calcuvvuiidPdS_S_S_S_S_S_S_S_S_S_S_S_S_PiS0__param_4,
	.param .u64 .ptr .align 1 _Z8calcuvvuiidPdS_S_S_S_S_S_S_S_S_S_S_S_S_PiS0__param_5,
	.param .u64 .ptr .align 1 _Z8calcuvvuiidPdS_S_S_S_S_S_S_S_S_S_S_S_S_PiS0__param_6,
	.param .u64 .ptr .align 1 _Z8calcuvvuiidPdS_S_S_S_S_S_S_S_S_S_S_S_S_PiS0__param_7,
	.param .u64 .ptr .align 1 _Z8calcuvvuiidPdS_S_S_S_S_S_S_S_S_S_S_S_S_PiS0__param_8,
	.param .u64 .ptr .align 1 _Z8calcuvvuiidPdS_S_S_S_S_S_S_S_S_S_S_S_S_PiS0__param_9,
	.param .u64 .ptr .align 1 _Z8calcuvvuiidPdS_S_S_S_S_S_S_S_S_S_S_S_S_PiS0__param_10,
	.param .u64 .ptr .align 1 _Z8calcuvvuiidPdS_S_S_S_S_S_S_S_S_S_S_S_S_PiS0__param_11,
	.param .u64 .ptr .align 1 _Z8calcuvvuiidPdS_S_S_S_S_S_S_S_S_S_S_S_S_PiS0__param_12,
	.param .u64 .ptr .align 1 _Z8calcuvvuiidPdS_S_S_S_S_S_S_S_S_S_S_S_S_PiS0__param_13,
	.param .u64 .ptr .align 1 _Z8calcuvvuiidPdS_S_S_S_S_S_S_S_S_S_S_S_S_PiS0__param_14,
	.param .u64 .ptr .align 1 _Z8calcuvvuiidPdS_S_S_S_S_S_S_S_S_S_S_S_S_PiS0__param_15,
	.param .u64 .ptr .align 1 _Z8calcuvvuiidPdS_S_S_S_S_S_S_S_S_S_S_S_S_PiS0__param_16,
	.param .u64 .ptr .align 1 _Z8calcuvvuiidPdS_S_S_S_S_S_S_S_S_S_S_S_S_PiS0__param_17,
	.param .u64 .ptr .align 1 _Z8calcuvvuiidPdS_S_S_S_S_S_S_S_S_S_S_S_S_PiS0__param_18
)
{
	.local .align 4 .b8 	__local_depot9[28];
	.reg .b64 	%SP;
	.reg .b64 	%SPL;
	.reg .pred 	%p<70>;
	.reg .b32 	%r<374>;
	.reg .b32 	%f<186>;
	.reg .b64 	%rd<218>;
	.reg .b64 	%fd<82>;
	// demoted variable
	.shared .align 8 .b8 _ZZ8calcuvvuiidPdS_S_S_S_S_S_S_S_S_S_S_S_S_PiS0_E4usti[2048];
	// demoted variable
	.shared .align 8 .b8 _ZZ8calcuvvuiidPdS_S_S_S_S_S_S_S_S_S_S_S_S_PiS0_E4ustr[2048];
	// demoted variable
	.shared .align 8 .b8 _ZZ8calcuvvuiidPdS_S_S_S_S_S_S_S_S_S_S_S_S_PiS0_E4ustt[2048];
	// demoted variable
	.shared .align 8 .b8 _ZZ8calcuvvuiidPdS_S_S_S_S_S_S_S_S_S_S_S_S_PiS0_E6tmeani[2048];
	// demoted variable
	.shared .align 8 .b8 _ZZ8calcuvvuiidPdS_S_S_S_S_S_S_S_S_S_S_S_S_PiS0_E6tmeanr[2048];
	// demoted variable
	.shared .align 8 .b8 _ZZ8calcuvvuiidPdS_S_S_S_S_S_S_S_S_S_S_S_S_PiS0_E6tmeant[2048];
	// demoted variable
	.shared .align 4 .b8 _ZZ8calcuvvuiidPdS_S_S_S_S_S_S_S_S_S_S_S_S_PiS0_E5wetui[1024];
	// demoted variable
	.shared .align 4 .b8 _ZZ8calcuvvuiidPdS_S_S_S_S_S_S_S_S_S_S_S_S_PiS0_E5wetvi[1024];
	mov.u64 	%SPL, __local_depot9;
	ld.param.u32 	%r114, [_Z8calcuvvuiidPdS_S_S_S_S_S_S_S_S_S_S_S_S_PiS0__param_0];
	ld.param.u32 	%r116, [_Z8calcuvvuiidPdS_S_S_S_S_S_S_S_S_S_S_S_S_PiS0__param_1];
	ld.param.u64 	%rd63, [_Z8calcuvvuiidPdS_S_S_S_S_S_S_S_S_S_S_S_S_PiS0__param_4];
	ld.param.u64 	%rd64, [_Z8calcuvvuiidPdS_S_S_S_S_S_S_S_S_S_S_S_S_PiS0__param_5];
	ld.param.u64 	%rd67, [_Z8calcuvvuiidPdS_S_S_S_S_S_S_S_S_S_S_S_S_PiS0__param_8];
	ld.param.u64 	%rd68, [_Z8calcuvvuiidPdS_S_S_S_S_S_S_S_S_S_S_S_S_PiS0__param_9];
	ld.param.u64 	%rd69, [_Z8calcuvvuiidPdS_S_S_S_S_S_S_S_S_S_S_S_S_PiS0__param_10];
	ld.param.u64 	%rd70, [_Z8calcuvvuiidPdS_S_S_S_S_S_S_S_S_S_S_S_S_PiS0__param_11];
	ld.param.u64 	%rd71, [_Z8calcuvvuiidPdS_S_S_S_S_S_S_S_S_S_S_S_S_PiS0__param_12];
	ld.param.u64 	%rd72, [_Z8calcuvvuiidPdS_S_S_S_S_S_S_S_S_S_S_S_S_PiS0__param_13];
	ld.param.u64 	%rd73, [_Z8calcuvvuiidPdS_S_S_S_S_S_S_S_S_S_S_S_S_PiS0__param_14];
	ld.param.u64 	%rd74, [_Z8calcuvvuiidPdS_S_S_S_S_S_S_S_S_S_S_S_S_PiS0__param_15];
	ld.param.u64 	%rd75, [_Z8calcuvvuiidPdS_S_S_S_S_S_S_S_S_S_S_S_S_PiS0__param_16];
	ld.param.u64 	%rd76, [_Z8calcuvvuiidPdS_S_S_S_S_S_S_S_S_S_S_S_S_PiS0__param_17];
	ld.param.u64 	%rd77, [_Z8calcuvvuiidPdS_S_S_S_S_S_S_S_S_S_S_S_S_PiS0__param_18];
	add.u64 	%rd1, %SPL, 0;
	mov.u32 	%r117, %ctaid.x;
	mov.u32 	%r118, %ntid.x;
	mov.u32 	%r1, %tid.x;
	mad.lo.s32 	%r2, %r117, %r118, %r1;
	mov.u32 	%r119, %ctaid.y;
	mov.u32 	%r120, %ntid.y;
	mov.u32 	%r3, %tid.y;
	mad.lo.s32 	%r121, %r119, %r120, %r3;
	mul.lo.s32 	%r5, %r121, %r114;
	add.s32 	%r6, %r5, %r2;
	setp.ge.u32 	%p1, %r2, %r114;
	setp.ge.u32 	%p2, %r121, %r116;
	or.pred  	%p3, %p1, %p2;
	@%p3 bra 	$L__BB9_66;
	ld.param.u64 	%rd193, [_Z8calcuvvuiidPdS_S_S_S_S_S_S_S_S_S_S_S_S_PiS0__param_7];
	ld.param.u64 	%rd192, [_Z8calcuvvuiidPdS_S_S_S_S_S_S_S_S_S_S_S_S_PiS0__param_6];
	ld.param.u64 	%rd191, [_Z8calcuvvuiidPdS_S_S_S_S_S_S_S_S_S_S_S_S_PiS0__param_3];
	cvta.to.global.u64 	%rd79, %rd191;
	cvta.to.global.u64 	%rd80, %rd63;
	cvta.to.global.u64 	%rd81, %rd64;
	cvta.to.global.u64 	%rd82, %rd192;
	cvta.to.global.u64 	%rd83, %rd193;
	cvta.to.global.u64 	%rd84, %rd67;
	cvta.to.global.u64 	%rd85, %rd76;
	cvta.to.global.u64 	%rd86, %rd77;
	cvta.to.global.u64 	%rd87, %rd72;
	cvta.to.global.u64 	%rd88, %rd73;
	cvta.to.global.u64 	%rd89, %rd74;
	cvta.to.global.u64 	%rd90, %rd75;
	max.u32 	%r122, %r2, 1;
	add.s32 	%r123, %r122, -1;
	add.s32 	%r124, %r114, -1;
	setp.eq.s32 	%p4, %r2, %r124;
	add.s32 	%r125, %r2, 1;
	selp.b32 	%r126, %r124, %r125, %p4;
	max.u32 	%r127, %r121, 1;
	add.s32 	%r128, %r127, -1;
	add.s32 	%r129, %r116, -1;
	setp.eq.s32 	%p5, %r121, %r129;
	add.s32 	%r130, %r121, 1;
	selp.b32 	%r131, %r129, %r130, %p5;
	mul.wide.u32 	%rd91, %r6, 8;
	add.s64 	%rd92, %rd83, %rd91;
	ld.global.f64 	%fd1, [%rd92];
	shl.b32 	%r132, %r1, 7;
	mov.u32 	%r133, _ZZ8calcuvvuiidPdS_S_S_S_S_S_S_S_S_S_S_S_S_PiS0_E4usti;
	add.s32 	%r134, %r133, %r132;
	shl.b32 	%r135, %r3, 3;
	add.s32 	%r136, %r134, %r135;
	st.shared.f64 	[%r136], %fd1;
	add.s64 	%rd93, %rd84, %rd91;
	ld.global.f64 	%fd14, [%rd93];
	mov.u32 	%r137, _ZZ8calcuvvuiidPdS_S_S_S_S_S_S_S_S_S_S_S_S_PiS0_E6tmeani;
	add.s32 	%r138, %r137, %r132;
	add.s32 	%r139, %r138, %r135;
	st.shared.f64 	[%r139], %fd14;
	add.s32 	%r140, %r126, %r5;
	mul.wide.u32 	%rd94, %r140, 8;
	add.s64 	%rd95, %rd83, %rd94;
	ld.global.f64 	%fd2, [%rd95];
	mov.u32 	%r141, _ZZ8calcuvvuiidPdS_S_S_S_S_S_S_S_S_S_S_S_S_PiS0_E4ustr;
	add.s32 	%r142, %r141, %r132;
	add.s32 	%r143, %r142, %r135;
	st.shared.f64 	[%r143], %fd2;
	add.s64 	%rd96, %rd84, %rd94;
	ld.global.f64 	%fd3, [%rd96];
	mov.u32 	%r144, _ZZ8calcuvvuiidPdS_S_S_S_S_S_S_S_S_S_S_S_S_PiS0_E6tmeanr;
	add.s32 	%r145, %r144, %r132;
	add.s32 	%r146, %r145, %r135;
	st.shared.f64 	[%r146], %fd3;
	mul.lo.s32 	%r147, %r131, %r114;
	add.s32 	%r148, %r147, %r2;
	mul.wide.u32 	%rd97, %r148, 8;
	add.s64 	%rd98, %rd83, %rd97;
	ld.global.f64 	%fd4, [%rd98];
	mov.u32 	%r149, _ZZ8calcuvvuiidPdS_S_S_S_S_S_S_S_S_S_S_S_S_PiS0_E4ustt;
	add.s32 	%r150, %r149, %r132;
	add.s32 	%r151, %r150, %r135;
	st.shared.f64 	[%r151], %fd4;
	add.s64 	%rd99, %rd84, %rd97;
	ld.global.f64 	%fd5, [%rd99];
	mov.u32 	%r152, _ZZ8calcuvvuiidPdS_S_S_S_S_S_S_S_S_S_S_S_S_PiS0_E6tmeant;
	add.s32 	%r153, %r152, %r132;
	add.s32 	%r154, %r153, %r135;
	st.shared.f64 	[%r154], %fd5;
	mul.wide.u32 	%rd100, %r6, 4;
	add.s64 	%rd101, %rd85, %rd100;
	ld.global.u32 	%r155, [%rd101];
	shl.b32 	%r156, %r1, 6;
	mov.u32 	%r157, _ZZ8calcuvvuiidPdS_S_S_S_S_S_S_S_S_S_S_S_S_PiS0_E5wetui;
	add.s32 	%r158, %r157, %r156;
	shl.b32 	%r159, %r3, 2;
	add.s32 	%r160, %r158, %r159;
	st.shared.u32 	[%r160], %r155;
	add.s64 	%rd102, %rd86, %rd100;
	ld.global.u32 	%r161, [%rd102];
	mov.u32 	%r162, _ZZ8calcuvvuiidPdS_S_S_S_S_S_S_S_S_S_S_S_S_PiS0_E5wetvi;
	add.s32 	%r163, %r162, %r156;
	add.s32 	%r164, %r163, %r159;
	st.shared.u32 	[%r164], %r161;
	add.s64 	%rd2, %rd79, %rd91;
	ld.global.f64 	%fd15, [%rd2];
	add.s64 	%rd103, %rd87, %rd91;
	st.global.f64 	[%rd103], %fd15;
	add.s64 	%rd3, %rd80, %rd91;
	ld.global.f64 	%fd16, [%rd3];
	add.s64 	%rd104, %rd88, %rd91;
	st.global.f64 	[%rd104], %fd16;
	add.s64 	%rd105, %rd89, %rd91;
	ld.global.f64 	%fd17, [%rd105];
	add.s64 	%rd106, %rd90, %rd91;
	st.global.f64 	[%rd106], %fd17;
	mul.lo.s32 	%r165, %r128, %r114;
	add.s32 	%r166, %r165, %r2;
	mul.wide.u32 	%rd107, %r166, 8;
	add.s64 	%rd108, %rd80, %rd107;
	ld.global.f64 	%fd18, [%rd108];
	ld.global.f64 	%fd19, [%rd3];
	add.f64 	%fd20, %fd18, %fd19;
	add.s32 	%r167, %r126, %r165;
	mul.wide.u32 	%rd109, %r167, 8;
	add.s64 	%rd110, %rd80, %rd109;
	ld.global.f64 	%fd21, [%rd110];
	add.f64 	%fd22, %fd20, %fd21;
	add.s64 	%rd111, %rd80, %rd94;
	ld.global.f64 	%fd23, [%rd111];
	add.f64 	%fd24, %fd22, %fd23;
	mul.f64 	%fd25, %fd24, 0d3FD0000000000000;
	cvt.rn.f64.s32 	%fd6, %r155;
	mul.f64 	%fd26, %fd25, %fd6;
	add.s64 	%rd4, %rd81, %rd91;
	st.global.f64 	[%rd4], %fd26;
	add.s32 	%r168, %r123, %r5;
	mul.wide.u32 	%rd112, %r168, 8;
	add.s64 	%rd113, %rd79, %rd112;
	ld.global.f64 	%fd27, [%rd113];
	ld.global.f64 	%fd28, [%rd2];
	add.f64 	%fd29, %fd27, %fd28;
	add.s32 	%r169, %r147, %r123;
	mul.wide.u32 	%rd114, %r169, 8;
	add.s64 	%rd115, %rd79, %rd114;
	ld.global.f64 	%fd30, [%rd115];
	add.f64 	%fd31, %fd29, %fd30;
	add.s64 	%rd116, %rd79, %rd97;
	ld.global.f64 	%fd32, [%rd116];
	add.f64 	%fd33, %fd31, %fd32;
	mul.f64 	%fd34, %fd33, 0d3FD0000000000000;
	cvt.rn.f64.s32 	%fd7, %r161;
	mul.f64 	%fd35, %fd34, %fd7;
	add.s64 	%rd5, %rd82, %rd91;
	st.global.f64 	[%rd5], %fd35;
	cvt.rn.f32.f64 	%f1, %fd14;
	mul.f32 	%f34, %f1, 0f3F22F983;
	cvt.rni.s32.f32 	%r369, %f34;
	cvt.rn.f32.s32 	%f35, %r369;
	fma.rn.f32 	%f36, %f35, 0fBFC90FDA, %f1;
	fma.rn.f32 	%f37, %f35, 0fB3A22168, %f36;
	fma.rn.f32 	%f184, %f35, 0fA7C234C5, %f37;
	abs.f32 	%f3, %f1;
	setp.ltu.f32 	%p6, %f3, 0f47CE4780;
	mov.u32 	%r345, %r369;
	mov.f32 	%f178, %f184;
	@%p6 bra 	$L__BB9_9;
	setp.neu.f32 	%p7, %f3, 0f7F800000;
	@%p7 bra 	$L__BB9_4;
	mov.f32 	%f40, 0f00000000;
	mul.rn.f32 	%f178, %f1, %f40;
	mov.b32 	%r345, 0;
	bra.uni 	$L__BB9_9;
$L__BB9_4:
	mov.b32 	%r8, %f1;
	shl.b32 	%r171, %r8, 8;
	or.b32  	%r9, %r171, -2147483648;
	mov.b64 	%rd196, 0;
	mov.b32 	%r342, 0;
	mov.u64 	%rd194, __cudart_i2opi_f;
	mov.u64 	%rd195, %rd1;
$L__BB9_5:
	.pragma "nounroll";
	ld.global.nc.u32 	%r172, [%rd194];
	mad.wide.u32 	%rd119, %r172, %r9, %rd196;
	shr.u64 	%rd196, %rd119, 32;
	st.local.u32 	[%rd195], %rd119;
	add.s32 	%r342, %r342, 1;
	add.s64 	%rd195, %rd195, 4;
	add.s64 	%rd194, %rd194, 4;
	setp.ne.s32 	%p8, %r342, 6;
	@%p8 bra 	$L__BB9_5;
	shr.u32 	%r173, %r8, 23;
	st.local.u32 	[%rd1+24], %rd196;
	and.b32  	%r12, %r173, 31;
	and.b32  	%r174, %r173, 224;
	add.s32 	%r175, %r174, -128;
	shr.u32 	%r176, %r175, 5;
	mul.wide.u32 	%rd120, %r176, 4;
	sub.s64 	%rd12, %rd1, %rd120;
	ld.local.u32 	%r343, [%rd12+24];
	ld.local.u32 	%r344, [%rd12+20];
	setp.eq.s32 	%p9, %r12, 0;
	@%p9 bra 	$L__BB9_8;
	shf.l.wrap.b32 	%r343, %r344, %r343, %r12;
	ld.local.u32 	%r177, [%rd12+16];
	shf.l.wrap.b32 	%r344, %r177, %r344, %r12;
$L__BB9_8:
	shr.u32 	%r178, %r343, 30;
	shf.l.wrap.b32 	%r179, %r344, %r343, 2;
	shl.b32 	%r180, %r344, 2;
	shr.u32 	%r181, %r179, 31;
	add.s32 	%r182, %r181, %r178;
	neg.s32 	%r183, %r182;
	setp.lt.s32 	%p10, %r8, 0;
	selp.b32 	%r345, %r183, %r182, %p10;
	xor.b32  	%r184, %r179, %r8;
	shr.s32 	%r185, %r179, 31;
	xor.b32  	%r186, %r185, %r179;
	xor.b32  	%r187, %r185, %r180;
	cvt.u64.u32 	%rd121, %r186;
	shl.b64 	%rd122, %rd121, 32;
	cvt.u64.u32 	%rd123, %r187;
	or.b64  	%rd124, %rd122, %rd123;
	cvt.rn.f64.s64 	%fd36, %rd124;
	mul.f64 	%fd37, %fd36, 0d3BF921FB54442D19;
	cvt.rn.f32.f64 	%f38, %fd37;
	neg.f32 	%f39, %f38;
	setp.lt.s32 	%p11, %r184, 0;
	selp.f32 	%f178, %f39, %f38, %p11;
$L__BB9_9:
	mul.rn.f32 	%f41, %f178, %f178;
	and.b32  	%r189, %r345, 1;
	setp.eq.b32 	%p12, %r189, 1;
	selp.f32 	%f42, 0f3F800000, %f178, %p12;
	fma.rn.f32 	%f43, %f41, %f42, 0f00000000;
	fma.rn.f32 	%f44, %f41, 0f37CBAC00, 0fBAB607ED;
	selp.f32 	%f45, %f44, 0fB94D4153, %p12;
	selp.f32 	%f46, 0f3D2AAABB, 0f3C0885E4, %p12;
	fma.rn.f32 	%f47, %f45, %f41, %f46;
	selp.f32 	%f48, 0fBEFFFFFF, 0fBE2AAAA8, %p12;
	fma.rn.f32 	%f49, %f47, %f41, %f48;
	fma.rn.f32 	%f50, %f49, %f43, %f42;
	and.b32  	%r190, %r345, 2;
	setp.eq.s32 	%p13, %r190, 0;
	mov.f32 	%f51, 0f00000000;
	sub.f32 	%f52, %f51, %f50;
	selp.f32 	%f53, %f50, %f52, %p13;
	cvt.f64.f32 	%fd8, %f53;
	cvt.rn.f32.f64 	%f7, %fd3;
	mul.f32 	%f54, %f7, 0f3F22F983;
	cvt.rni.s32.f32 	%r357, %f54;
	cvt.rn.f32.s32 	%f55, %r357;
	fma.rn.f32 	%f56, %f55, 0fBFC90FDA, %f7;
	fma.rn.f32 	%f57, %f55, 0fB3A22168, %f56;
	fma.rn.f32 	%f181, %f55, 0fA7C234C5, %f57;
	abs.f32 	%f9, %f7;
	setp.ltu.f32 	%p14, %f9, 0f47CE4780;
	mov.u32 	%r349, %r357;
	mov.f32 	%f179, %f181;
	@%p14 bra 	$L__BB9_17;
	setp.neu.f32 	%p15, %f9, 0f7F800000;
	@%p15 bra 	$L__BB9_12;
	mov.f32 	%f60, 0f00000000;
	mul.rn.f32 	%f179, %f7, %f60;
	mov.b32 	%r349, 0;
	bra.uni 	$L__BB9_17;
$L__BB9_12:
	mov.b32 	%r22, %f7;
	shl.b32 	%r192, %r22, 8;
	or.b32  	%r23, %r192, -2147483648;
	mov.b64 	%rd199, 0;
	mov.b32 	%r346, 0;
	mov.u64 	%rd197, __cudart_i2opi_f;
	mov.u64 	%rd198, %rd1;
$L__BB9_13:
	.pragma "nounroll";
	ld.global.nc.u32 	%r193, [%rd197];
	mad.wide.u32 	%rd127, %r193, %r23, %rd199;
	shr.u64 	%rd199, %rd127, 32;
	st.local.u32 	[%rd198], %rd127;
	add.s32 	%r346, %r346, 1;
	add.s64 	%rd198, %rd198, 4;
	add.s64 	%rd197, %rd197, 4;
	setp.ne.s32 	%p16, %r346, 6;
	@%p16 bra 	$L__BB9_13;
	shr.u32 	%r194, %r22, 23;
	st.local.u32 	[%rd1+24], %rd199;
	and.b32  	%r26, %r194, 31;
	and.b32  	%r195, %r194, 224;
	add.s32 	%r196, %r195, -128;
	shr.u32 	%r197, %r196, 5;
	mul.wide.u32 	%rd128, %r197, 4;
	sub.s64 	%rd19, %rd1, %rd128;
	ld.local.u32 	%r347, [%rd19+24];
	ld.local.u32 	%r348, [%rd19+20];
	setp.eq.s32 	%p17, %r26, 0;
	@%p17 bra 	$L__BB9_16;
	shf.l.wrap.b32 	%r347, %r348, %r347, %r26;
	ld.local.u32 	%r198, [%rd19+16];
	shf.l.wrap.b32 	%r348, %r198, %r348, %r26;
$L__BB9_16:
	shr.u32 	%r199, %r347, 30;
	shf.l.wrap.b32 	%r200, %r348, %r347, 2;
	shl.b32 	%r201, %r348, 2;
	shr.u32 	%r202, %r200, 31;
	add.s32 	%r203, %r202, %r199;
	neg.s32 	%r204, %r203;
	setp.lt.s32 	%p18, %r22, 0;
	selp.b32 	%r349, %r204, %r203, %p18;
	xor.b32  	%r205, %r200, %r22;
	shr.s32 	%r206, %r200, 31;
	xor.b32  	%r207, %r206, %r200;
	xor.b32  	%r208, %r206, %r201;
	cvt.u64.u32 	%rd129, %r207;
	shl.b64 	%rd130, %rd129, 32;
	cvt.u64.u32 	%rd131, %r208;
	or.b64  	%rd132, %rd130, %rd131;
	cvt.rn.f64.s64 	%fd38, %rd132;
	mul.f64 	%fd39, %fd38, 0d3BF921FB54442D19;
	cvt.rn.f32.f64 	%f58, %fd39;
	neg.f32 	%f59, %f58;
	setp.lt.s32 	%p19, %r205, 0;
	selp.f32 	%f179, %f59, %f58, %p19;
$L__BB9_17:
	setp.ltu.f32 	%p20, %f3, 0f47CE4780;
	mul.rn.f32 	%f61, %f179, %f179;
	and.b32  	%r210, %r349, 1;
	setp.eq.b32 	%p21, %r210, 1;
	selp.f32 	%f62, 0f3F800000, %f179, %p21;
	fma.rn.f32 	%f63, %f61, %f62, 0f00000000;
	fma.rn.f32 	%f64, %f61, 0f37CBAC00, 0fBAB607ED;
	selp.f32 	%f65, %f64, 0fB94D4153, %p21;
	selp.f32 	%f66, 0f3D2AAABB, 0f3C0885E4, %p21;
	fma.rn.f32 	%f67, %f65, %f61, %f66;
	selp.f32 	%f68, 0fBEFFFFFF, 0fBE2AAAA8, %p21;
	fma.rn.f32 	%f69, %f67, %f61, %f68;
	fma.rn.f32 	%f70, %f69, %f63, %f62;
	and.b32  	%r211, %r349, 2;
	setp.eq.s32 	%p22, %r211, 0;
	mov.f32 	%f71, 0f00000000;
	sub.f32 	%f72, %f71, %f70;
	selp.f32 	%f73, %f70, %f72, %p22;
	cvt.f64.f32 	%fd40, %f73;
	mul.f64 	%fd41, %fd2, %fd40;
	fma.rn.f64 	%fd42, %fd1, %fd8, %fd41;
	mul.f64 	%fd9, %fd42, 0d3FE0000000000000;
	mov.u32 	%r353, %r369;
	mov.f32 	%f180, %f184;
	@%p20 bra 	$L__BB9_25;
	setp.neu.f32 	%p23, %f3, 0f7F800000;
	@%p23 bra 	$L__BB9_20;
	mov.f32 	%f76, 0f00000000;
	mul.rn.f32 	%f180, %f1, %f76;
	mov.b32 	%r353, 0;
	bra.uni 	$L__BB9_25;
$L__BB9_20:
	mov.b32 	%r35, %f1;
	shl.b32 	%r213, %r35, 8;
	or.b32  	%r36, %r213, -2147483648;
	mov.b64 	%rd202, 0;
	mov.b32 	%r350, 0;
	mov.u64 	%rd200, __cudart_i2opi_f;
	mov.u64 	%rd201, %rd1;
$L__BB9_21:
	.pragma "nounroll";
	ld.global.nc.u32 	%r214, [%rd200];
	mad.wide.u32 	%rd135, %r214, %r36, %rd202;
	shr.u64 	%rd202, %rd135, 32;
	st.local.u32 	[%rd201], %rd135;
	add.s32 	%r350, %r350, 1;
	add.s64 	%rd201, %rd201, 4;
	add.s64 	%rd200, %rd200, 4;
	setp.ne.s32 	%p24, %r350, 6;
	@%p24 bra 	$L__BB9_21;
	shr.u32 	%r215, %r35, 23;
	st.local.u32 	[%rd1+24], %rd202;
	and.b32  	%r39, %r215, 31;
	and.b32  	%r216, %r215, 224;
	add.s32 	%r217, %r216, -128;
	shr.u32 	%r218, %r217, 5;
	mul.wide.u32 	%rd136, %r218, 4;
	sub.s64 	%rd26, %rd1, %rd136;
	ld.local.u32 	%r351, [%rd26+24];
	ld.local.u32 	%r352, [%rd26+20];
	setp.eq.s32 	%p25, %r39, 0;
	@%p25 bra 	$L__BB9_24;
	shf.l.wrap.b32 	%r351, %r352, %r351, %r39;
	ld.local.u32 	%r219, [%rd26+16];
	shf.l.wrap.b32 	%r352, %r219, %r352, %r39;
$L__BB9_24:
	shr.u32 	%r220, %r351, 30;
	shf.l.wrap.b32 	%r221, %r352, %r351, 2;
	shl.b32 	%r222, %r352, 2;
	shr.u32 	%r223, %r221, 31;
	add.s32 	%r224, %r223, %r220;
	neg.s32 	%r225, %r224;
	setp.lt.s32 	%p26, %r35, 0;
	selp.b32 	%r353, %r225, %r224, %p26;
	xor.b32  	%r226, %r221, %r35;
	shr.s32 	%r227, %r221, 31;
	xor.b32  	%r228, %r227, %r221;
	xor.b32  	%r229, %r227, %r222;
	cvt.u64.u32 	%rd137, %r228;
	shl.b64 	%rd138, %rd137, 32;
	cvt.u64.u32 	%rd139, %r229;
	or.b64  	%rd140, %rd138, %rd139;
	cvt.rn.f64.s64 	%fd43, %rd140;
	mul.f64 	%fd44, %fd43, 0d3BF921FB54442D19;
	cvt.rn.f32.f64 	%f74, %fd44;
	neg.f32 	%f75, %f74;
	setp.lt.s32 	%p27, %r226, 0;
	selp.f32 	%f180, %f75, %f74, %p27;
$L__BB9_25:
	add.s32 	%r231, %r353, 1;
	mul.rn.f32 	%f77, %f180, %f180;
	and.b32  	%r232, %r353, 1;
	setp.eq.b32 	%p29, %r232, 1;
	selp.f32 	%f78, %f180, 0f3F800000, %p29;
	fma.rn.f32 	%f79, %f77, %f78, 0f00000000;
	fma.rn.f32 	%f80, %f77, 0f37CBAC00, 0fBAB607ED;
	selp.f32 	%f81, 0fB94D4153, %f80, %p29;
	selp.f32 	%f82, 0f3C0885E4, 0f3D2AAABB, %p29;
	fma.rn.f32 	%f83, %f81, %f77, %f82;
	selp.f32 	%f84, 0fBE2AAAA8, 0fBEFFFFFF, %p29;
	fma.rn.f32 	%f85, %f83, %f77, %f84;
	fma.rn.f32 	%f86, %f85, %f79, %f78;
	and.b32  	%r233, %r231, 2;
	setp.eq.s32 	%p30, %r233, 0;
	mov.f32 	%f87, 0f00000000;
	sub.f32 	%f88, %f87, %f86;
	selp.f32 	%f89, %f86, %f88, %p30;
	cvt.f64.f32 	%fd10, %f89;
	@%p14 bra 	$L__BB9_33;
	setp.neu.f32 	%p31, %f9, 0f7F800000;
	@%p31 bra 	$L__BB9_28;
	mov.f32 	%f92, 0f00000000;
	mul.rn.f32 	%f181, %f7, %f92;
	mov.b32 	%r357, 0;
	bra.uni 	$L__BB9_33;
$L__BB9_28:
	mov.b32 	%r48, %f7;
	shl.b32 	%r235, %r48, 8;
	or.b32  	%r49, %r235, -2147483648;
	mov.b64 	%rd205, 0;
	mov.b32 	%r354, 0;
	mov.u64 	%rd203, __cudart_i2opi_f;
	mov.u64 	%rd204, %rd1;
$L__BB9_29:
	.pragma "nounroll";
	ld.global.nc.u32 	%r236, [%rd203];
	mad.wide.u32 	%rd143, %r236, %r49, %rd205;
	shr.u64 	%rd205, %rd143, 32;
	st.local.u32 	[%rd204], %rd143;
	add.s32 	%r354, %r354, 1;
	add.s64 	%rd204, %rd204, 4;
	add.s64 	%rd203, %rd203, 4;
	setp.ne.s32 	%p32, %r354, 6;
	@%p32 bra 	$L__BB9_29;
	shr.u32 	%r237, %r48, 23;
	st.local.u32 	[%rd1+24], %rd205;
	and.b32  	%r52, %r237, 31;
	and.b32  	%r238, %r237, 224;
	add.s32 	%r239, %r238, -128;
	shr.u32 	%r240, %r239, 5;
	mul.wide.u32 	%rd144, %r240, 4;
	sub.s64 	%rd33, %rd1, %rd144;
	ld.local.u32 	%r355, [%rd33+24];
	ld.local.u32 	%r356, [%rd33+20];
	setp.eq.s32 	%p33, %r52, 0;
	@%p33 bra 	$L__BB9_32;
	shf.l.wrap.b32 	%r355, %r356, %r355, %r52;
	ld.local.u32 	%r241, [%rd33+16];
	shf.l.wrap.b32 	%r356, %r241, %r356, %r52;
$L__BB9_32:
	shr.u32 	%r242, %r355, 30;
	shf.l.wrap.b32 	%r243, %r356, %r355, 2;
	shl.b32 	%r244, %r356, 2;
	shr.u32 	%r245, %r243, 31;
	add.s32 	%r246, %r245, %r242;
	neg.s32 	%r247, %r246;
	setp.lt.s32 	%p34, %r48, 0;
	selp.b32 	%r357, %r247, %r246, %p34;
	xor.b32  	%r248, %r243, %r48;
	shr.s32 	%r249, %r243, 31;
	xor.b32  	%r250, %r249, %r243;
	xor.b32  	%r251, %r249, %r244;
	cvt.u64.u32 	%rd145, %r250;
	shl.b64 	%rd146, %rd145, 32;
	cvt.u64.u32 	%rd147, %r251;
	or.b64  	%rd148, %rd146, %rd147;
	cvt.rn.f64.s64 	%fd45, %rd148;
	mul.f64 	%fd46, %fd45, 0d3BF921FB54442D19;
	cvt.rn.f32.f64 	%f90, %fd46;
	neg.f32 	%f91, %f90;
	setp.lt.s32 	%p35, %r248, 0;
	selp.f32 	%f181, %f91, %f90, %p35;
$L__BB9_33:
	add.s32 	%r253, %r357, 1;
	mul.rn.f32 	%f93, %f181, %f181;
	and.b32  	%r254, %r357, 1;
	setp.eq.b32 	%p37, %r254, 1;
	selp.f32 	%f94, %f181, 0f3F800000, %p37;
	fma.rn.f32 	%f95, %f93, %f94, 0f00000000;
	fma.rn.f32 	%f96, %f93, 0f37CBAC00, 0fBAB607ED;
	selp.f32 	%f97, 0fB94D4153, %f96, %p37;
	selp.f32 	%f98, 0f3C0885E4, 0f3D2AAABB, %p37;
	fma.rn.f32 	%f99, %f97, %f93, %f98;
	selp.f32 	%f100, 0fBE2AAAA8, 0fBEFFFFFF, %p37;
	fma.rn.f32 	%f101, %f99, %f93, %f100;
	fma.rn.f32 	%f102, %f101, %f95, %f94;
	and.b32  	%r255, %r253, 2;
	setp.eq.s32 	%p38, %r255, 0;
	mov.f32 	%f103, 0f00000000;
	sub.f32 	%f104, %f103, %f102;
	selp.f32 	%f105, %f102, %f104, %p38;
	cvt.f64.f32 	%fd47, %f105;
	mul.f64 	%fd48, %fd2, %fd47;
	fma.rn.f64 	%fd49, %fd1, %fd10, %fd48;
	mul.f64 	%fd50, %fd49, 0dBFE0000000000000;
	ld.global.f64 	%fd51, [%rd2];
	fma.rn.f64 	%fd52, %fd50, %fd6, %fd51;
	ld.global.f64 	%fd53, [%rd4];
	mul.f64 	%fd54, %fd9, %fd6;
	sub.f64 	%fd55, %fd53, %fd54;
	mul.f64 	%fd56, %fd52, %fd52;
	fma.rn.f64 	%fd57, %fd55, %fd55, %fd56;
	cvt.rn.f32.f64 	%f106, %fd57;
	sqrt.rn.f32 	%f107, %f106;
	cvt.f64.f32 	%fd58, %f107;
	cvta.to.global.u64 	%rd149, %rd70;
	mul.wide.u32 	%rd150, %r6, 8;
	add.s64 	%rd151, %rd149, %rd150;
	st.global.f64 	[%rd151], %fd58;
	cvta.to.global.u64 	%rd152, %rd68;
	add.s64 	%rd153, %rd152, %rd150;
	st.global.f64 	[%rd153], %fd52;
	mov.u32 	%r361, %r369;
	mov.f32 	%f182, %f184;
	@%p20 bra 	$L__BB9_41;
	setp.neu.f32 	%p39, %f3, 0f7F800000;
	@%p39 bra 	$L__BB9_36;
	mov.f32 	%f110, 0f00000000;
	mul.rn.f32 	%f182, %f1, %f110;
	mov.b32 	%r361, 0;
	bra.uni 	$L__BB9_41;
$L__BB9_36:
	mov.b32 	%r61, %f1;
	shl.b32 	%r257, %r61, 8;
	or.b32  	%r62, %r257, -2147483648;
	mov.b64 	%rd208, 0;
	mov.b32 	%r358, 0;
	mov.u64 	%rd206, __cudart_i2opi_f;
	mov.u64 	%rd207, %rd1;
$L__BB9_37:
	.pragma "nounroll";
	ld.global.nc.u32 	%r258, [%rd206];
	mad.wide.u32 	%rd156, %r258, %r62, %rd208;
	shr.u64 	%rd208, %rd156, 32;
	st.local.u32 	[%rd207], %rd156;
	add.s32 	%r358, %r358, 1;
	add.s64 	%rd207, %rd207, 4;
	add.s64 	%rd206, %rd206, 4;
	setp.ne.s32 	%p40, %r358, 6;
	@%p40 bra 	$L__BB9_37;
	shr.u32 	%r259, %r61, 23;
	st.local.u32 	[%rd1+24], %rd208;
	and.b32  	%r65, %r259, 31;
	and.b32  	%r260, %r259, 224;
	add.s32 	%r261, %r260, -128;
	shr.u32 	%r262, %r261, 5;
	mul.wide.u32 	%rd157, %r262, 4;
	sub.s64 	%rd40, %rd1, %rd157;
	ld.local.u32 	%r359, [%rd40+24];
	ld.local.u32 	%r360, [%rd40+20];
	setp.eq.s32 	%p41, %r65, 0;
	@%p41 bra 	$L__BB9_40;
	shf.l.wrap.b32 	%r359, %r360, %r359, %r65;
	ld.local.u32 	%r263, [%rd40+16];
	shf.l.wrap.b32 	%r360, %r263, %r360, %r65;
$L__BB9_40:
	shr.u32 	%r264, %r359, 30;
	shf.l.wrap.b32 	%r265, %r360, %r359, 2;
	shl.b32 	%r266, %r360, 2;
	shr.u32 	%r267, %r265, 31;
	add.s32 	%r268, %r267, %r264;
	neg.s32 	%r269, %r268;
	setp.lt.s32 	%p42, %r61, 0;
	selp.b32 	%r361, %r269, %r268, %p42;
	xor.b32  	%r270, %r265, %r61;
	shr.s32 	%r271, %r265, 31;
	xor.b32  	%r272, %r271, %r265;
	xor.b32  	%r273, %r271, %r266;
	cvt.u64.u32 	%rd158, %r272;
	shl.b64 	%rd159, %rd158, 32;
	cvt.u64.u32 	%rd160, %r273;
	or.b64  	%rd161, %rd159, %rd160;
	cvt.rn.f64.s64 	%fd59, %rd161;
	mul.f64 	%fd60, %fd59, 0d3BF921FB54442D19;
	cvt.rn.f32.f64 	%f108, %fd60;
	neg.f32 	%f109, %f108;
	setp.lt.s32 	%p43, %r270, 0;
	selp.f32 	%f182, %f109, %f108, %p43;
$L__BB9_41:
	add.s32 	%r275, %r361, 1;
	mul.rn.f32 	%f111, %f182, %f182;
	and.b32  	%r276, %r361, 1;
	setp.eq.b32 	%p44, %r276, 1;
	selp.f32 	%f112, %f182, 0f3F800000, %p44;
	fma.rn.f32 	%f113, %f111, %f112, 0f00000000;
	fma.rn.f32 	%f114, %f111, 0f37CBAC00, 0fBAB607ED;
	selp.f32 	%f115, 0fB94D4153, %f114, %p44;
	selp.f32 	%f116, 0f3C0885E4, 0f3D2AAABB, %p44;
	fma.rn.f32 	%f117, %f115, %f111, %f116;
	selp.f32 	%f118, 0fBE2AAAA8, 0fBEFFFFFF, %p44;
	fma.rn.f32 	%f119, %f117, %f111, %f118;
	fma.rn.f32 	%f120, %f119, %f113, %f112;
	and.b32  	%r277, %r275, 2;
	setp.eq.s32 	%p45, %r277, 0;
	mov.f32 	%f121, 0f00000000;
	sub.f32 	%f122, %f121, %f120;
	selp.f32 	%f123, %f120, %f122, %p45;
	cvt.f64.f32 	%fd11, %f123;
	cvt.rn.f32.f64 	%f22, %fd5;
	mul.f32 	%f124, %f22, 0f3F22F983;
	cvt.rni.s32.f32 	%r373, %f124;
	cvt.rn.f32.s32 	%f125, %r373;
	fma.rn.f32 	%f126, %f125, 0fBFC90FDA, %f22;
	fma.rn.f32 	%f127, %f125, 0fB3A22168, %f126;
	fma.rn.f32 	%f185, %f125, 0fA7C234C5, %f127;
	abs.f32 	%f24, %f22;
	setp.ltu.f32 	%p46, %f24, 0f47CE4780;
	mov.u32 	%r365, %r373;
	mov.f32 	%f183, %f185;
	@%p46 bra 	$L__BB9_49;
	setp.neu.f32 	%p47, %f24, 0f7F800000;
	@%p47 bra 	$L__BB9_44;
	mov.f32 	%f130, 0f00000000;
	mul.rn.f32 	%f183, %f22, %f130;
	mov.b32 	%r365, 0;
	bra.uni 	$L__BB9_49;
$L__BB9_44:
	mov.b32 	%r75, %f22;
	shl.b32 	%r279, %r75, 8;
	or.b32  	%r76, %r279, -2147483648;
	mov.b64 	%rd211, 0;
	mov.b32 	%r362, 0;
	mov.u64 	%rd209, __cudart_i2opi_f;
	mov.u64 	%rd210, %rd1;
$L__BB9_45:
	.pragma "nounroll";
	ld.global.nc.u32 	%r280, [%rd209];
	mad.wide.u32 	%rd164, %r280, %r76, %rd211;
	shr.u64 	%rd211, %rd164, 32;
	st.local.u32 	[%rd210], %rd164;
	add.s32 	%r362, %r362, 1;
	add.s64 	%rd210, %rd210, 4;
	add.s64 	%rd209, %rd209, 4;
	setp.ne.s32 	%p48, %r362, 6;
	@%p48 bra 	$L__BB9_45;
	shr.u32 	%r281, %r75, 23;
	st.local.u32 	[%rd1+24], %rd211;
	and.b32  	%r79, %r281, 31;
	and.b32  	%r282, %r281, 224;
	add.s32 	%r283, %r282, -128;
	shr.u32 	%r284, %r283, 5;
	mul.wide.u32 	%rd165, %r284, 4;
	sub.s64 	%rd47, %rd1, %rd165;
	ld.local.u32 	%r363, [%rd47+24];
	ld.local.u32 	%r364, [%rd47+20];
	setp.eq.s32 	%p49, %r79, 0;
	@%p49 bra 	$L__BB9_48;
	shf.l.wrap.b32 	%r363, %r364, %r363, %r79;
	ld.local.u32 	%r285, [%rd47+16];
	shf.l.wrap.b32 	%r364, %r285, %r364, %r79;
$L__BB9_48:
	shr.u32 	%r286, %r363, 30;
	shf.l.wrap.b32 	%r287, %r364, %r363, 2;
	shl.b32 	%r288, %r364, 2;
	shr.u32 	%r289, %r287, 31;
	add.s32 	%r290, %r289, %r286;
	neg.s32 	%r291, %r290;
	setp.lt.s32 	%p50, %r75, 0;
	selp.b32 	%r365, %r291, %r290, %p50;
	xor.b32  	%r292, %r287, %r75;
	shr.s32 	%r293, %r287, 31;
	xor.b32  	%r294, %r293, %r287;
	xor.b32  	%r295, %r293, %r288;
	cvt.u64.u32 	%rd166, %r294;
	shl.b64 	%rd167, %rd166, 32;
	cvt.u64.u32 	%rd168, %r295;
	or.b64  	%rd169, %rd167, %rd168;
	cvt.rn.f64.s64 	%fd61, %rd169;
	mul.f64 	%fd62, %fd61, 0d3BF921FB54442D19;
	cvt.rn.f32.f64 	%f128, %fd62;
	neg.f32 	%f129, %f128;
	setp.lt.s32 	%p51, %r292, 0;
	selp.f32 	%f183, %f129, %f128, %p51;
$L__BB9_49:
	setp.ltu.f32 	%p52, %f3, 0f47CE4780;
	add.s32 	%r297, %r365, 1;
	mul.rn.f32 	%f131, %f183, %f183;
	and.b32  	%r298, %r365, 1;
	setp.eq.b32 	%p53, %r298, 1;
	selp.f32 	%f132, %f183, 0f3F800000, %p53;
	fma.rn.f32 	%f133, %f131, %f132, 0f00000000;
	fma.rn.f32 	%f134, %f131, 0f37CBAC00, 0fBAB607ED;
	selp.f32 	%f135, 0fB94D4153, %f134, %p53;
	selp.f32 	%f136, 0f3C0885E4, 0f3D2AAABB, %p53;
	fma.rn.f32 	%f137, %f135, %f131, %f136;
	selp.f32 	%f138, 0fBE2AAAA8, 0fBEFFFFFF, %p53;
	fma.rn.f32 	%f139, %f137, %f131, %f138;
	fma.rn.f32 	%f140, %f139, %f133, %f132;
	and.b32  	%r299, %r297, 2;
	setp.eq.s32 	%p54, %r299, 0;
	mov.f32 	%f141, 0f00000000;
	sub.f32 	%f142, %f141, %f140;
	selp.f32 	%f143, %f140, %f142, %p54;
	cvt.f64.f32 	%fd63, %f143;
	mul.f64 	%fd64, %fd4, %fd63;
	fma.rn.f64 	%fd65, %fd1, %fd11, %fd64;
	mul.f64 	%fd12, %fd65, 0d3FE0000000000000;
	@%p52 bra 	$L__BB9_57;
	setp.neu.f32 	%p55, %f3, 0f7F800000;
	@%p55 bra 	$L__BB9_52;
	mov.f32 	%f146, 0f00000000;
	mul.rn.f32 	%f184, %f1, %f146;
	mov.b32 	%r369, 0;
	bra.uni 	$L__BB9_57;
$L__BB9_52:
	mov.b32 	%r88, %f1;
	shl.b32 	%r301, %r88, 8;
	or.b32  	%r89, %r301, -2147483648;
	mov.b64 	%rd214, 0;
	mov.b32 	%r366, 0;
	mov.u64 	%rd212, __cudart_i2opi_f;
	mov.u64 	%rd213, %rd1;
$L__BB9_53:
	.pragma "nounroll";
	ld.global.nc.u32 	%r302, [%rd212];
	mad.wide.u32 	%rd172, %r302, %r89, %rd214;
	shr.u64 	%rd214, %rd172, 32;
	st.local.u32 	[%rd213], %rd172;
	add.s32 	%r366, %r366, 1;
	add.s64 	%rd213, %rd213, 4;
	add.s64 	%rd212, %rd212, 4;
	setp.ne.s32 	%p56, %r366, 6;
	@%p56 bra 	$L__BB9_53;
	shr.u32 	%r303, %r88, 23;
	st.local.u32 	[%rd1+24], %rd214;
	and.b32  	%r92, %r303, 31;
	and.b32  	%r304, %r303, 224;
	add.s32 	%r305, %r304, -128;
	shr.u32 	%r306, %r305, 5;
	mul.wide.u32 	%rd173, %r306, 4;
	sub.s64 	%rd54, %rd1, %rd173;
	ld.local.u32 	%r367, [%rd54+24];
	ld.local.u32 	%r368, [%rd54+20];
	setp.eq.s32 	%p57, %r92, 0;
	@%p57 bra 	$L__BB9_56;
	shf.l.wrap.b32 	%r367, %r368, %r367, %r92;
	ld.local.u32 	%r307, [%rd54+16];
	shf.l.wrap.b32 	%r368, %r307, %r368, %r92;
$L__BB9_56:
	shr.u32 	%r308, %r367, 30;
	shf.l.wrap.b32 	%r309, %r368, %r367, 2;
	shl.b32 	%r310, %r368, 2;
	shr.u32 	%r311, %r309, 31;
	add.s32 	%r312, %r311, %r308;
	neg.s32 	%r313, %r312;
	setp.lt.s32 	%p58, %r88, 0;
	selp.b32 	%r369, %r313, %r312, %p58;
	xor.b32  	%r314, %r309, %r88;
	shr.s32 	%r315, %r309, 31;
	xor.b32  	%r316, %r315, %r309;
	xor.b32  	%r317, %r315, %r310;
	cvt.u64.u32 	%rd174, %r316;
	shl.b64 	%rd175, %rd174, 32;
	cvt.u64.u32 	%rd176, %r317;
	or.b64  	%rd177, %rd175, %rd176;
	cvt.rn.f64.s64 	%fd66, %rd177;
	mul.f64 	%fd67, %fd66, 0d3BF921FB54442D19;
	cvt.rn.f32.f64 	%f144, %fd67;
	neg.f32 	%f145, %f144;
	setp.lt.s32 	%p59, %r314, 0;
	selp.f32 	%f184, %f145, %f144, %p59;
$L__BB9_57:
	setp.ltu.f32 	%p60, %f24, 0f47CE4780;
	mul.rn.f32 	%f147, %f184, %f184;
	and.b32  	%r319, %r369, 1;
	setp.eq.b32 	%p61, %r319, 1;
	selp.f32 	%f148, 0f3F800000, %f184, %p61;
	fma.rn.f32 	%f149, %f147, %f148, 0f00000000;
	fma.rn.f32 	%f150, %f147, 0f37CBAC00, 0fBAB607ED;
	selp.f32 	%f151, %f150, 0fB94D4153, %p61;
	selp.f32 	%f152, 0f3D2AAABB, 0f3C0885E4, %p61;
	fma.rn.f32 	%f153, %f151, %f147, %f152;
	selp.f32 	%f154, 0fBEFFFFFF, 0fBE2AAAA8, %p61;
	fma.rn.f32 	%f155, %f153, %f147, %f154;
	fma.rn.f32 	%f156, %f155, %f149, %f148;
	and.b32  	%r320, %r369, 2;
	setp.eq.s32 	%p62, %r320, 0;
	mov.f32 	%f157, 0f00000000;
	sub.f32 	%f158, %f157, %f156;
	selp.f32 	%f159, %f156, %f158, %p62;
	cvt.f64.f32 	%fd68, %f159;
	mul.f64 	%fd13, %fd1, %fd68;
	@%p60 bra 	$L__BB9_65;
	setp.neu.f32 	%p63, %f24, 0f7F800000;
	@%p63 bra 	$L__BB9_60;
	mov.f32 	%f162, 0f00000000;
	mul.rn.f32 	%f185, %f22, %f162;
	mov.b32 	%r373, 0;
	bra.uni 	$L__BB9_65;
$L__BB9_60:
	mov.b32 	%r101, %f22;
	shl.b32 	%r322, %r101, 8;
	or.b32  	%r102, %r322, -2147483648;
	mov.b64 	%rd217, 0;
	mov.b32 	%r370, 0;
	mov.u64 	%rd215, __cudart_i2opi_f;
	mov.u64 	%rd216, %rd1;
$L__BB9_61:
	.pragma "nounroll";
	ld.global.nc.u32 	%r323, [%rd215];
	mad.wide.u32 	%rd180, %r323, %r102, %rd217;
	shr.u64 	%rd217, %rd180, 32;
	st.local.u32 	[%rd216], %rd180;
	add.s32 	%r370, %r370, 1;
	add.s64 	%rd216, %rd216, 4;
	add.s64 	%rd215, %rd215, 4;
	setp.ne.s32 	%p64, %r370, 6;
	@%p64 bra 	$L__BB9_61;
	shr.u32 	%r324, %r101, 23;
	st.local.u32 	[%rd1+24], %rd217;
	and.b32  	%r105, %r324, 31;
	and.b32  	%r325, %r324, 224;
	add.s32 	%r326, %r325, -128;
	shr.u32 	%r327, %r326, 5;
	mul.wide.u32 	%rd181, %r327, 4;
	sub.s64 	%rd61, %rd1, %rd181;
	ld.local.u32 	%r371, [%rd61+24];
	ld.local.u32 	%r372, [%rd61+20];
	setp.eq.s32 	%p65, %r105, 0;
	@%p65 bra 	$L__BB9_64;
	shf.l.wrap.b32 	%r371, %r372, %r371, %r105;
	ld.local.u32 	%r328, [%rd61+16];
	shf.l.wrap.b32 	%r372, %r328, %r372, %r105;
$L__BB9_64:
	shr.u32 	%r329, %r371, 30;
	shf.l.wrap.b32 	%r330, %r372, %r371, 2;
	shl.b32 	%r331, %r372, 2;
	shr.u32 	%r332, %r330, 31;
	add.s32 	%r333, %r332, %r329;
	neg.s32 	%r334, %r333;
	setp.lt.s32 	%p66, %r101, 0;
	selp.b32 	%r373, %r334, %r333, %p66;
	xor.b32  	%r335, %r330, %r101;
	shr.s32 	%r336, %r330, 31;
	xor.b32  	%r337, %r336, %r330;
	xor.b32  	%r338, %r336, %r331;
	cvt.u64.u32 	%rd182, %r337;
	shl.b64 	%rd183, %rd182, 32;
	cvt.u64.u32 	%rd184, %r338;
	or.b64  	%rd185, %rd183, %rd184;
	cvt.rn.f64.s64 	%fd69, %rd185;
	mul.f64 	%fd70, %fd69, 0d3BF921FB54442D19;
	cvt.rn.f32.f64 	%f160, %fd70;
	neg.f32 	%f161, %f160;
	setp.lt.s32 	%p67, %r335, 0;
	selp.f32 	%f185, %f161, %f160, %p67;
$L__BB9_65:
	mul.rn.f32 	%f163, %f185, %f185;
	and.b32  	%r340, %r373, 1;
	setp.eq.b32 	%p68, %r340, 1;
	selp.f32 	%f164, 0f3F800000, %f185, %p68;
	fma.rn.f32 	%f165, %f163, %f164, 0f00000000;
	fma.rn.f32 	%f166, %f163, 0f37CBAC00, 0fBAB607ED;
	selp.f32 	%f167, %f166, 0fB94D4153, %p68;
	selp.f32 	%f168, 0f3D2AAABB, 0f3C0885E4, %p68;
	fma.rn.f32 	%f169, %f167, %f163, %f168;
	selp.f32 	%f170, 0fBEFFFFFF, 0fBE2AAAA8, %p68;
	fma.rn.f32 	%f171, %f169, %f163, %f170;
	fma.rn.f32 	%f172, %f171, %f165, %f164;
	and.b32  	%r341, %r373, 2;
	setp.eq.s32 	%p69, %r341, 0;
	mov.f32 	%f173, 0f00000000;
	sub.f32 	%f174, %f173, %f172;
	selp.f32 	%f175, %f172, %f174, %p69;
	cvt.f64.f32 	%fd71, %f175;
	fma.rn.f64 	%fd72, %fd4, %fd71, %fd13;
	mul.f64 	%fd73, %fd72, 0dBFE0000000000000;
	ld.global.f64 	%fd74, [%rd3];
	fma.rn.f64 	%fd75, %fd73, %fd7, %fd74;
	ld.global.f64 	%fd76, [%rd5];
	mul.f64 	%fd77, %fd12, %fd7;
	sub.f64 	%fd78, %fd76, %fd77;
	mul.f64 	%fd79, %fd75, %fd75;
	fma.rn.f64 	%fd80, %fd78, %fd78, %fd79;
	cvt.rn.f32.f64 	%f176, %fd80;
	sqrt.rn.f32 	%f177, %f176;
	cvt.f64.f32 	%fd81, %f177;
	cvta.to.global.u64 	%rd186, %rd71;
	add.s64 	%rd188, %rd186, %rd150;
	st.global.f64 	[%rd188], %fd81;
	cvta.to.global.u64 	%rd189, %rd69;
	add.s64 	%rd190, %rd189, %rd150;
	st.global.f64 	[%rd190], %fd75;
$L__BB9_66:
	ret;

}
	// .globl	_Z13udepthmomcontiidddPiPdS0_S0_S0_S0_S0_
.visible .entry _Z13udepthmomcontiidddPiPdS0_S0_S0_S0_S0_(
	.param .u32 _Z13udepthmomcontiidddPiPdS0_S0_S0_S0_S0__param_0,
	.param .u32 _Z13udepthmomcontiidddPiPdS0_S0_S0_S0_S0__param_1,
	.param .f64 _Z13udepthmomcontiidddPiPdS0_S0_S0_S0_S0__param_2,
	.param .f64 _Z13udepthmomcontiidddPiPdS0_S0_S0_S0_S0__param_3,
	.param .f64 _Z13udepthmomcontiidddPiPdS0_S0_S0_S0_S0__param_4,
	.param .u64 .ptr .align 1 _Z13udepthmomcontiidddPiPdS0_S0_S0_S0_S0__param_5,
	.param .u64 .ptr .align 1 _Z13udepthmomcontiidddPiPdS0_S0_S0_S0_S0__param_6,
	.param .u64 .ptr .align 1 _Z13udepthmomcontiidddPiPdS0_S0_S0_S0_S0__param_7,
	.param .u64 .ptr .align 1 _Z13udepthmomcontiidddPiPdS0_S0_S0_S0_S0__param_8,
	.param .u64 .ptr .align 1 _Z13udepthmomcontiidddPiPdS0_S0_S0_S0_S0__param_9,
	.param .u64 .ptr .align 1 _Z13udepthmomcontiidddPiPdS0_S0_S0_S0_S0__param_10,
	.param .u64 .ptr .align 1 _Z13udepthmomcontiidddPiPdS0_S0_S0_S0_S0__param_11
)
{
	.reg .pred 	%p<8>;
	.reg .b32 	%r<29>;
	.reg .b64 	%rd<20>;
	.reg .b64 	%fd<9>;
	// demoted variable
	.shared .align 8 .b8 _ZZ13udepthmomcontiidddPiPdS0_S0_S0_S0_S0_E3hhi[2048];
	// demoted variable
	.shared .align 8 .b8 _ZZ13udepthmomcontiidddPiPdS0_S0_S0_S0_S0_E4hhip[2048];
	ld.param.u32 	%r6, [_Z13udepthmomcontiidddPiPdS0_S0_S0_S0_S0__param_0];
	ld.param.u32 	%r7, [_Z13udepthmomcontiidddPiPdS0_S0_S0_S0_S0__param_1];
	ld.param.f64 	%fd2, [_Z13udepthmomcontiidddPiPdS0_S0_S0_S0_S0__param_3];
	ld.param.u64 	%rd5, [_Z13udepthmomcontiidddPiPdS0_S0_S0_S0_S0__param_5];
	ld.param.u64 	%rd2, [_Z13udepthmomcontiidddPiPdS0_S0_S0_S0_S0__param_8];
	ld.param.u64 	%rd3, [_Z13udepthmomcontiidddPiPdS0_S0_S0_S0_S0__param_9];
	ld.param.u64 	%rd4, [_Z13udepthmomcontiidddPiPdS0_S0_S0_S0_S0__param_10];
	cvta.to.global.u64 	%rd1, %rd5;
	mov.u32 	%r9, %ctaid.x;
	mov.u32 	%r10, %ntid.x;
	mov.u32 	%r1, %tid.x;
	mad.lo.s32 	%r2, %r9, %r10, %r1;
	mov.u32 	%r11, %ctaid.y;
	mov.u32 	%r12, %ntid.y;
	mov.u32 	%r3, %tid.y;
	mad.lo.s32 	%r13, %r11, %r12, %r3;
	mul.lo.s32 	%r4, %r13, %r6;
	add.s32 	%r5, %r4, %r2;
	setp.ge.u32 	%p1, %r2, %r6;
	setp.ge.u32 	%p2, %r13, %r7;
	or.pred  	%p3, %p1, %p2;
	@%p3 bra 	$L__BB10_5;
	cvta.to.global.u64 	%rd6, %rd4;
	cvta.to.global.u64 	%rd7, %rd2;
	add.s32 	%r15, %r6, -1;
	setp.eq.s32 	%p4, %r2, %r15;
	add.s32 	%r16, %r2, 1;
	selp.b32 	%r17, %r15, %r16, %p4;
	mul.wide.u32 	%rd8, %r5, 8;
	add.s64 	%rd9, %rd6, %rd8;
	ld.global.f64 	%fd3, [%rd9];
	add.s64 	%rd10, %rd7, %rd8;
	ld.global.f64 	%fd4, [%rd10];
	shl.b32 	%r18, %r1, 7;
	mov.u32 	%r19, _ZZ13udepthmomcontiidddPiPdS0_S0_S0_S0_S0_E3hhi;
	add.s32 	%r20, %r19, %r18;
	shl.b32 	%r21, %r3, 3;
	add.s32 	%r22, %r20, %r21;
	st.shared.f64 	[%r22], %fd4;
	add.s32 	%r23, %r17, %r4;
	mul.wide.u32 	%rd11, %r23, 8;
	add.s64 	%rd12, %rd7, %rd11;
	ld.global.f64 	%fd5, [%rd12];
	mov.u32 	%r24, _ZZ13udepthmomcontiidddPiPdS0_S0_S0_S0_S0_E4hhip;
	add.s32 	%r25, %r24, %r18;
	add.s32 	%r26, %r25, %r21;
	st.shared.f64 	[%r26], %fd5;
	add.f64 	%fd6, %fd5, %fd4;
	mul.f64 	%fd7, %fd6, 0d3FE0000000000000;
	setp.leu.f64 	%p5, %fd3, %fd2;
	setp.leu.f64 	%p6, %fd7, %fd2;
	or.pred  	%p7, %p5, %p6;
	@%p7 bra 	$L__BB10_3;
	mul.wide.u32 	%rd15, %r5, 4;
	add.s64 	%rd16, %rd1, %rd15;
	mov.b32 	%r28, 1;
	st.global.u32 	[%rd16], %r28;
	bra.uni 	$L__BB10_4;
$L__BB10_3:
	mul.wide.u32 	%rd13, %r5, 4;
	add.s64 	%rd14, %rd1, %rd13;
	mov.b32 	%r27, 0;
	st.global.u32 	[%rd14], %r27;
$L__BB10_4:
	max.f64 	%fd8, %fd7, %fd2;
	cvta.to.global.u64 	%rd17, %rd3;
	add.s64 	%rd19, %rd17, %rd8;
	st.global.f64 	[%rd19], %fd8;
$L__BB10_5:
	ret;

}
	// .globl	_Z13vdepthmomcontiidddPiPdS0_S0_S0_S0_S0_
.visible .entry _Z13vdepthmomcontiidddPiPdS0_S0_S0_S0_S0_(
	.param .u32 _Z13vdepthmomcontiidddPiPdS0_S0_S0_S0_S0__param_0,
	.param .u32 _Z13vdepthmomcontiidddPiPdS0_S0_S0_S0_S0__param_1,
	.param .f64 _Z13vdepthmomcontiidddPiPdS0_S0_S0_S0_S0__param_2,
	.param .f64 _Z13vdepthmomcontiidddPiPdS0_S0_S0_S0_S0__param_3,
	.param .f64 _Z13vdepthmomcontiidddPiPdS0_S0_S0_S0_S0__param_4,
	.param .u64 .ptr .align 1 _Z13vdepthmomcontiidddPiPdS0_S0_S0_S0_S0__param_5,
	.param .u64 .ptr .align 1 _Z13vdepthmomcontiidddPiPdS0_S0_S0_S0_S0__param_6,
	.param .u64 .ptr .align 1 _Z13vdepthmomcontiidddPiPdS0_S0_S0_S0_S0__param_7,
	.param .u64 .ptr .align 1 _Z13vdepthmomcontiidddPiPdS0_S0_S0_S0_S0__param_8,
	.param .u64 .ptr .align 1 _Z13vdepthmomcontiidddPiPdS0_S0_S0_S0_S0__param_9,
	.param .u64 .ptr .align 1 _Z13vdepthmomcontiidddPiPdS0_S0_S0_S0_S0__param_10,
	.param .u64 .ptr .align 1 _Z13vdepthmomcontiidddPiPdS0_S0_S0_S0_S0__param_11
)
{
	.reg .pred 	%p<8>;
	.reg .b32 	%r<28>;
	.reg .b64 	%rd<20>;
	.reg .b64 	%fd<9>;
	// demoted variable
	.shared .align 8 .b8 _ZZ13vdepthmomcontiidddPiPdS0_S0_S0_S0_S0_E3hhi[2048];
	// demoted variable
	.shared .align 8 .b8 _ZZ13vdepthmomcontiidddPiPdS0_S0_S0_S0_S0_E4hhjp[2048];
	ld.param.u32 	%r6, [_Z13vdepthmomcontiidddPiPdS0_S0_S0_S0_S0__param_0];
	ld.param.u32 	%r8, [_Z13vdepthmomcontiidddPiPdS0_S0_S0_S0_S0__param_1];
	ld.param.f64 	%fd2, [_Z13vdepthmomcontiidddPiPdS0_S0_S0_S0_S0__param_3];
	ld.param.u64 	%rd5, [_Z13vdepthmomcontiidddPiPdS0_S0_S0_S0_S0__param_5];
	ld.param.u64 	%rd2, [_Z13vdepthmomcontiidddPiPdS0_S0_S0_S0_S0__param_8];
	ld.param.u64 	%rd3, [_Z13vdepthmomcontiidddPiPdS0_S0_S0_S0_S0__param_9];
	ld.param.u64 	%rd4, [_Z13vdepthmomcontiidddPiPdS0_S0_S0_S0_S0__param_10];
	cvta.to.global.u64 	%rd1, %rd5;
	mov.u32 	%r9, %ctaid.x;
	mov.u32 	%r10, %ntid.x;
	mov.u32 	%r1, %tid.x;
	mad.lo.s32 	%r2, %r9, %r10, %r1;
	mov.u32 	%r11, %ctaid.y;
	mov.u32 	%r12, %ntid.y;
	mov.u32 	%r3, %tid.y;
	mad.lo.s32 	%r13, %r11, %r12, %r3;
	mad.lo.s32 	%r5, %r13, %r6, %r2;
	setp.ge.u32 	%p1, %r2, %r6;
	setp.ge.u32 	%p2, %r13, %r8;
	or.pred  	%p3, %p1, %p2;
	@%p3 bra 	$L__BB11_5;
	cvta.to.global.u64 	%rd6, %rd2;
	cvta.to.global.u64 	%rd7, %rd4;
	add.s32 	%r14, %r8, -1;
	setp.eq.s32 	%p4, %r13, %r14;
	add.s32 	%r15, %r13, 1;
	selp.b32 	%r16, %r14, %r15, %p4;
	mul.wide.u32 	%rd8, %r5, 8;
	add.s64 	%rd9, %rd6, %rd8;
	ld.global.f64 	%fd3, [%rd9];
	shl.b32 	%r17, %r1, 7;
	mov.u32 	%r18, _ZZ13vdepthmomcontiidddPiPdS0_S0_S0_S0_S0_E3hhi;
	add.s32 	%r19, %r18, %r17;
	shl.b32 	%r20, %r3, 3;
	add.s32 	%r21, %r19, %r20;
	st.shared.f64 	[%r21], %fd3;
	mad.lo.s32 	%r22, %r16, %r6, %r2;
	mul.wide.u32 	%rd10, %r22, 8;
	add.s64 	%rd11, %rd6, %rd10;
	ld.global.f64 	%fd4, [%rd11];
	mov.u32 	%r23, _ZZ13vdepthmomcontiidddPiPdS0_S0_S0_S0_S0_E4hhjp;
	add.s32 	%r24, %r23, %r17;
	add.s32 	%r25, %r24, %r20;
	st.shared.f64 	[%r25], %fd4;
	add.f64 	%fd5, %fd4, %fd3;
	mul.f64 	%fd6, %fd5, 0d3FE0000000000000;
	add.s64 	%rd12, %rd7, %rd8;
	ld.global.f64 	%fd7, [%rd12];
	setp.leu.f64 	%p5, %fd7, %fd2;
	setp.leu.f64 	%p6, %fd6, %fd2;
	or.pred  	%p7, %p5, %p6;
	@%p7 bra 	$L__BB11_3;
	mul.wide.u32 	%rd15, %r5, 4;
	add.s64 	%rd16, %rd1, %rd15;
	mov.b32 	%r27, 1;
	st.global.u32 	[%rd16], %r27;
	bra.uni 	$L__BB11_4;
$L__BB11_3:
	mul.wide.u32 	%rd13, %r5, 4;
	add.s64 	%rd14, %rd1, %rd13;
	mov.b32 	%r26, 0;
	st.global.u32 	[%rd14], %r26;
$L__BB11_4:
	max.f64 	%fd8, %fd6, %fd2;
	cvta.to.global.u64 	%rd17, %rd3;
	add.s64 	%rd19, %rd17, %rd8;
	st.global.f64 	[%rd19], %fd8;
$L__BB11_5:
	ret;

}
	// .globl	_Z7depthhuiidddPdS_S_S_S_
.visible .entry _Z7depthhuiidddPdS_S_S_S_(
	.param .u32 _Z7depthhuiidddPdS_S_S_S__param_0,
	.param .u32 _Z7depthhuiidddPdS_S_S_S__param_1,
	.param .f64 _Z7depthhuiidddPdS_S_S_S__param_2,
	.param .f64 _Z7depthhuiidddPdS_S_S_S__param_3,
	.param .f64 _Z7depthhuiidddPdS_S_S_S__param_4,
	.param .u64 .ptr .align 1 _Z7depthhuiidddPdS_S_S_S__param_5,
	.param .u64 .ptr .align 1 _Z7depthhuiidddPdS_S_S_S__param_6,
	.param .u64 .ptr .align 1 _Z7depthhuiidddPdS_S_S_S__param_7,
	.param .u64 .ptr .align 1 _Z7depthhuiidddPdS_S_S_S__param_8,
	.param .u64 .ptr .align 1 _Z7depthhuiidddPdS_S_S_S__param_9
)
{
	.reg .pred 	%p<7>;
	.reg .b32 	%r<21>;
	.reg .b64 	%rd<29>;
	.reg .b64 	%fd<26>;

	ld.param.u32 	%r5, [_Z7depthhuiidddPdS_S_S_S__param_0];
	ld.param.u32 	%r6, [_Z7depthhuiidddPdS_S_S_S__param_1];
	ld.param.f64 	%fd6, [_Z7depthhuiidddPdS_S_S_S__param_3];
	ld.param.f64 	%fd7, [_Z7depthhuiidddPdS_S_S_S__param_4];
	ld.param.u64 	%rd3, [_Z7depthhuiidddPdS_S_S_S__param_6];
	ld.param.u64 	%rd4, [_Z7depthhuiidddPdS_S_S_S__param_7];
	ld.param.u64 	%rd5, [_Z7depthhuiidddPdS_S_S_S__param_8];
	ld.param.u64 	%rd6, [_Z7depthhuiidddPdS_S_S_S__param_9];
	cvta.to.global.u64 	%rd1, %rd6;
	cvta.to.global.u64 	%rd2, %rd5;
	mov.u32 	%r8, %ctaid.x;
	mov.u32 	%r9, %ntid.x;
	mov.u32 	%r10, %tid.x;
	mad.lo.s32 	%r1, %r8, %r9, %r10;
	mov.u32 	%r11, %ctaid.y;
	mov.u32 	%r12, %ntid.y;
	mov.u32 	%r13, %tid.y;
	mad.lo.s32 	%r14, %r11, %r12, %r13;
	mul.lo.s32 	%r2, %r14, %r5;
	add.s32 	%r3, %r2, %r1;
	setp.ge.u32 	%p1, %r1, %r5;
	setp.ge.u32 	%p2, %r14, %r6;
	or.pred  	%p3, %p1, %p2;
	@%p3 bra 	$L__BB12_7;
	cvta.to.global.u64 	%rd7, %rd3;
	add.s32 	%r16, %r5, -1;
	setp.eq.s32 	%p4, %r1, %r16;
	add.s32 	%r17, %r1, 1;
	selp.b32 	%r4, %r16, %r17, %p4;
	mul.wide.u32 	%rd8, %r3, 8;
	add.s64 	%rd9, %rd7, %rd8;
	ld.global.f64 	%fd1, [%rd9];
	setp.leu.f64 	%p5, %fd1, %fd6;
	@%p5 bra 	$L__BB12_3;
	add.s64 	%rd22, %rd2, %rd8;
	ld.global.f64 	%fd20, [%rd22];
	add.s64 	%rd23, %rd1, %rd8;
	ld.global.f64 	%fd21, [%rd23];
	add.s32 	%r20, %r4, %r2;
	mul.wide.u32 	%rd24, %r20, 8;
	add.s64 	%rd25, %rd1, %rd24;
	ld.global.f64 	%fd22, [%rd25];
	min.f64 	%fd23, %fd21, %fd22;
	add.f64 	%fd25, %fd20, %fd23;
	bra.uni 	$L__BB12_6;
$L__BB12_3:
	neg.f64 	%fd8, %fd6;
	setp.geu.f64 	%p6, %fd1, %fd8;
	@%p6 bra 	$L__BB12_5;
	add.s32 	%r19, %r4, %r2;
	mul.wide.u32 	%rd16, %r19, 8;
	add.s64 	%rd17, %rd2, %rd16;
	ld.global.f64 	%fd16, [%rd17];
	add.s64 	%rd19, %rd1, %rd8;
	ld.global.f64 	%fd17, [%rd19];
	add.s64 	%rd20, %rd1, %rd16;
	ld.global.f64 	%fd18, [%rd20];
	min.f64 	%fd19, %fd17, %fd18;
	add.f64 	%fd25, %fd16, %fd19;
	bra.uni 	$L__BB12_6;
$L__BB12_5:
	add.s64 	%rd11, %rd2, %rd8;
	ld.global.f64 	%fd9, [%rd11];
	add.s32 	%r18, %r4, %r2;
	mul.wide.u32 	%rd12, %r18, 8;
	add.s64 	%rd13, %rd2, %rd12;
	ld.global.f64 	%fd10, [%rd13];
	max.f64 	%fd11, %fd9, %fd10;
	add.s64 	%rd14, %rd1, %rd8;
	ld.global.f64 	%fd12, [%rd14];
	add.s64 	%rd15, %rd1, %rd12;
	ld.global.f64 	%fd13, [%rd15];
	min.f64 	%fd14, %fd12, %fd13;
	add.f64 	%fd15, %fd11, %fd14;
	max.f64 	%fd25, %fd15, %fd7;
$L__BB12_6:
	max.f64 	%fd24, %fd25, 0d0000000000000000;
	cvta.to.global.u64 	%rd26, %rd4;
	add.s64 	%rd28, %rd26, %rd8;
	st.global.f64 	[%rd28], %fd24;
$L__BB12_7:
	ret;

}
	// .globl	_Z7depthhviidddPdS_S_S_S_
.visible .entry _Z7depthhviidddPdS_S_S_S_(
	.param .u32 _Z7depthhviidddPdS_S_S_S__param_0,
	.param .u32 _Z7depthhviidddPdS_S_S_S__param_1,
	.param .f64 _Z7depthhviidddPdS_S_S_S__param_2,
	.param .f64 _Z7depthhviidddPdS_S_S_S__param_3,
	.param .f64 _Z7depthhviidddPdS_S_S_S__param_4,
	.param .u64 .ptr .align 1 _Z7depthhviidddPdS_S_S_S__param_5,
	.param .u64 .ptr .align 1 _Z7depthhviidddPdS_S_S_S__param_6,
	.param .u64 .ptr .align 1 _Z7depthhviidddPdS_S_S_S__param_7,
	.param .u64 .ptr .align 1 _Z7depthhviidddPdS_S_S_S__param_8,
	.param .u64 .ptr .align 1 _Z7depthhviidddPdS_S_S_S__param_9
)
{
	.reg .pred 	%p<7>;
	.reg .b32 	%r<20>;
	.reg .b64 	%rd<29>;
	.reg .b64 	%fd<26>;

	ld.param.u32 	%r5, [_Z7depthhviidddPdS_S_S_S__param_0];
	ld.param.u32 	%r7, [_Z7depthhviidddPdS_S_S_S__param_1];
	ld.param.f64 	%fd6, [_Z7depthhviidddPdS_S_S_S__param_3];
	ld.param.f64 	%fd7, [_Z7depthhviidddPdS_S_S_S__param_4];
	ld.param.u64 	%rd3, [_Z7depthhviidddPdS_S_S_S__param_6];
	ld.param.u64 	%rd4, [_Z7depthhviidddPdS_S_S_S__param_7];
	ld.param.u64 	%rd5, [_Z7depthhviidddPdS_S_S_S__param_8];
	ld.param.u64 	%rd6, [_Z7depthhviidddPdS_S_S_S__param_9];
	cvta.to.global.u64 	%rd1, %rd6;
	cvta.to.global.u64 	%rd2, %rd5;
	mov.u32 	%r8, %ctaid.x;
	mov.u32 	%r9, %ntid.x;
	mov.u32 	%r10, %tid.x;
	mad.lo.s32 	%r1, %r8, %r9, %r10;
	mov.u32 	%r11, %ctaid.y;
	mov.u32 	%r12, %ntid.y;
	mov.u32 	%r13, %tid.y;
	mad.lo.s32 	%r14, %r11, %r12, %r13;
	mad.lo.s32 	%r3, %r14, %r5, %r1;
	setp.ge.u32 	%p1, %r1, %r5;
	setp.ge.u32 	%p2, %r14, %r7;
	or.pred  	%p3, %p1, %p2;
	@%p3 bra 	$L__BB13_7;
	cvta.to.global.u64 	%rd7, %rd3;
	add.s32 	%r15, %r7, -1;
	setp.eq.s32 	%p4, %r14, %r15;
	add.s32 	%r16, %r14, 1;
	selp.b32 	%r4, %r15, %r16, %p4;
	mul.wide.u32 	%rd8, %r3, 8;
	add.s64 	%rd9, %rd7, %rd8;
	ld.global.f64 	%fd1, [%rd9];
	setp.leu.f64 	%p5, %fd1, %fd6;
	@%p5 bra 	$L__BB13_3;
	add.s64 	%rd22, %rd2, %rd8;
	ld.global.f64 	%fd20, [%rd22];
	add.s64 	%rd23, %rd1, %rd8;
	ld.global.f64 	%fd21, [%rd23];
	mad.lo.s32 	%r19, %r4, %r5, %r1;
	mul.wide.u32 	%rd24, %r19, 8;
	add.s64 	%rd25, %rd1, %rd24;
	ld.global.f64 	%fd22, [%rd25];
	min.f64 	%fd23, %fd21, %fd22;
	add.f64 	%fd25, %fd20, %fd23;
	bra.uni 	$L__BB13_6;
$L__BB13_3:
	neg.f64 	%fd8, %fd6;
	setp.geu.f64 	%p6, %fd1, %fd8;
	@%p6 bra 	$L__BB13_5;
	mad.lo.s32 	%r18, %r4, %r5, %r1;
	mul.wide.u32 	%rd16, %r18, 8;
	add.s64 	%rd17, %rd2, %rd16;
	ld.global.f64 	%fd16, [%rd17];
	add.s64 	%rd19, %rd1, %rd8;
	ld.global.f64 	%fd17, [%rd19];
	add.s64 	%rd20, %rd1, %rd16;
	ld.global.f64 	%fd18, [%rd20];
	min.f64 	%fd19, %fd17, %fd18;
	add.f64 	%fd25, %fd16, %fd19;
	bra.uni 	$L__BB13_6;
$L__BB13_5:
	add.s64 	%rd11, %rd2, %rd8;
	ld.global.f64 	%fd9, [%rd11];
	mad.lo.s32 	%r17, %r4, %r5, %r1;
	mul.wide.u32 	%rd12, %r17, 8;
	add.s64 	%rd13, %rd2, %rd12;
	ld.global.f64 	%fd10, [%rd13];
	max.f64 	%fd11, %fd9, %fd10;
	add.s64 	%rd14, %rd1, %rd8;
	ld.global.f64 	%fd12, [%rd14];
	add.s64 	%rd15, %rd1, %rd12;
	ld.global.f64 	%fd13, [%rd15];
	min.f64 	%fd14, %fd12, %fd13;
	add.f64 	%fd15, %fd11, %fd14;
	max.f64 	%fd25, %fd15, %fd7;
$L__BB13_6:
	max.f64 	%fd24, %fd25, 0d0000000000000000;
	cvta.to.global.u64 	%rd26, %rd4;
	add.s64 	%rd28, %rd26, %rd8;
	st.global.f64 	[%rd28], %fd24;
$L__BB13_7:
	ret;

}
	// .globl	_Z9ududx_adviidPdS_S_S_
.visible .entry _Z9ududx_adviidPdS_S_S_(
	.param .u32 _Z9ududx_adviidPdS_S_S__param_0,
	.param .u32 _Z9ududx_adviidPdS_S_S__param_1,
	.param .f64 _Z9ududx_adviidPdS_S_S__param_2,
	.param .u64 .ptr .align 1 _Z9ududx_adviidPdS_S_S__param_3,
	.param .u64 .ptr .align 1 _Z9ududx_adviidPdS_S_S__param_4,
	.param .u64 .ptr .align 1 _Z9ududx_adviidPdS_S_S__param_5,
	.param .u64 .ptr .align 1 _Z9ududx_adviidPdS_S_S__param_6
)
{
	.reg .pred 	%p<9>;
	.reg .b32 	%r<39>;
	.reg .b64 	%rd<22>;
	.reg .b64 	%fd<41>;
	// demoted variable
	.shared .align 8 .b8 _ZZ9ududx_adviidPdS_S_S_E3uui[2048];
	// demoted variable
	.shared .align 8 .b8 _ZZ9ududx_adviidPdS_S_S_E3uur[2048];
	// demoted variable
	.shared .align 8 .b8 _ZZ9ududx_adviidPdS_S_S_E3uul[2048];
	// demoted variable
	.shared .align 8 .b8 _ZZ9ududx_adviidPdS_S_S_E3hui[2048];
	// demoted variable
	.shared .align 8 .b8 _ZZ9ududx_adviidPdS_S_S_E4humi[2048];
	ld.param.u32 	%r7, [_Z9ududx_adviidPdS_S_S__param_0];
	ld.param.u32 	%r8, [_Z9ududx_adviidPdS_S_S__param_1];
	ld.param.f64 	%fd15, [_Z9ududx_adviidPdS_S_S__param_2];
	ld.param.u64 	%rd5, [_Z9ududx_adviidPdS_S_S__param_3];
	ld.param.u64 	%rd2, [_Z9ududx_adviidPdS_S_S__param_4];
	ld.param.u64 	%rd3, [_Z9ududx_adviidPdS_S_S__param_5];
	ld.param.u64 	%rd4, [_Z9ududx_adviidPdS_S_S__param_6];
	cvta.to.global.u64 	%rd1, %rd5;
	mov.u32 	%r10, %ctaid.x;
	mov.u32 	%r11, %ntid.x;
	mov.u32 	%r1, %tid.x;
	mad.lo.s32 	%r2, %r10, %r11, %r1;
	mov.u32 	%r12, %ctaid.y;
	mov.u32 	%r13, %ntid.y;
	mov.u32 	%r3, %tid.y;
	mad.lo.s32 	%r14, %r12, %r13, %r3;
	mul.lo.s32 	%r4, %r14, %r7;
	add.s32 	%r5, %r4, %r2;
	setp.ge.u32 	%p1, %r2, %r7;
	setp.ge.u32 	%p2, %r14, %r8;
	or.pred  	%p3, %p1, %p2;
	@%p3 bra 	$L__BB14_10;
	cvta.to.global.u64 	%rd6, %rd3;
	cvta.to.global.u64 	%rd7, %rd2;
	max.u32 	%r16, %r2, 1;
	add.s32 	%r17, %r16, %r4;
	add.s32 	%r18, %r7, -1;
	setp.eq.s32 	%p4, %r2, %r18;
	add.s32 	%r19, %r2, 1;
	selp.b32 	%r20, %r18, %r19, %p4;
	mul.wide.u32 	%rd8, %r5, 8;
	add.s64 	%rd9, %rd6, %rd8;
	ld.global.f64 	%fd1, [%rd9];
	shl.b32 	%r21, %r1, 7;
	mov.u32 	%r22, _ZZ9ududx_adviidPdS_S_S_E3uui;
	add.s32 	%r23, %r22, %r21;
	shl.b32 	%r24, %r3, 3;
	add.s32 	%r25, %r23, %r24;
	st.shared.f64 	[%r25], %fd1;
	add.s32 	%r6, %r20, %r4;
	mul.wide.u32 	%rd10, %r6, 8;
	add.s64 	%rd11, %rd6, %rd10;
	ld.global.f64 	%fd2, [%rd11];
	mov.u32 	%r26, _ZZ9ududx_adviidPdS_S_S_E3uur;
	add.s32 	%r27, %r26, %r21;
	add.s32 	%r28, %r27, %r24;
	st.shared.f64 	[%r28], %fd2;
	add.s32 	%r29, %r17, -1;
	mul.wide.u32 	%rd12, %r29, 8;
	add.s64 	%rd13, %rd6, %rd12;
	ld.global.f64 	%fd3, [%rd13];
	mov.u32 	%r30, _ZZ9ududx_adviidPdS_S_S_E3uul;
	add.s32 	%r31, %r30, %r21;
	add.s32 	%r32, %r31, %r24;
	st.shared.f64 	[%r32], %fd3;
	add.s64 	%rd14, %rd1, %rd8;
	ld.global.f64 	%fd17, [%rd14];
	mov.u32 	%r33, _ZZ9ududx_adviidPdS_S_S_E3hui;
	add.s32 	%r34, %r33, %r21;
	add.s32 	%r35, %r34, %r24;
	st.shared.f64 	[%r35], %fd17;
	add.s64 	%rd15, %rd7, %rd8;
	ld.global.f64 	%fd4, [%rd15];
	mov.u32 	%r36, _ZZ9ududx_adviidPdS_S_S_E4humi;
	add.s32 	%r37, %r36, %r21;
	add.s32 	%r38, %r37, %r24;
	st.shared.f64 	[%r38], %fd4;
	mul.f64 	%fd5, %fd17, %fd1;
	add.s64 	%rd16, %rd1, %rd12;
	ld.global.f64 	%fd18, [%rd16];
	fma.rn.f64 	%fd19, %fd18, %fd3, %fd5;
	mul.f64 	%fd6, %fd19, 0d3FE0000000000000;
	sub.f64 	%fd7, %fd1, %fd3;
	setp.leu.f64 	%p5, %fd6, 0d0000000000000000;
	mov.f64 	%fd39, 0d0000000000000000;
	@%p5 bra 	$L__BB14_5;
	setp.leu.f64 	%p6, %fd7, 0d3FE0000000000000;
	@%p6 bra 	$L__BB14_4;
	add.f64 	%fd23, %fd3, %fd1;
	mul.f64 	%fd24, %fd23, 0d3FE0000000000000;
	mul.f64 	%fd25, %fd7, %fd24;
	div.rn.f64 	%fd26, %fd25, %fd15;
	add.f64 	%fd39, %fd26, 0d0000000000000000;
	bra.uni 	$L__BB14_5;
$L__BB14_4:
	div.rn.f64 	%fd20, %fd6, %fd4;
	mul.f64 	%fd21, %fd20, %fd7;
	div.rn.f64 	%fd22, %fd21, %fd15;
	add.f64 	%fd39, %fd22, 0d0000000000000000;
$L__BB14_5:
	add.s64 	%rd18, %rd1, %rd10;
	ld.global.f64 	%fd27, [%rd18];
	fma.rn.f64 	%fd28, %fd27, %fd2, %fd5;
	mul.f64 	%fd11, %fd28, 0dBFE0000000000000;
	setp.leu.f64 	%p7, %fd11, 0d0000000000000000;
	@%p7 bra 	$L__BB14_9;
	sub.f64 	%fd29, %fd2, %fd1;
	setp.leu.f64 	%p8, %fd29, 0d3FE0000000000000;
	@%p8 bra 	$L__BB14_8;
	add.f64 	%fd34, %fd2, %fd1;
	mul.f64 	%fd35, %fd34, 0dBFE0000000000000;
	sub.f64 	%fd36, %fd1, %fd2;
	mul.f64 	%fd37, %fd36, %fd35;
	div.rn.f64 	%fd38, %fd37, %fd15;
	add.f64 	%fd39, %fd39, %fd38;
	bra.uni 	$L__BB14_9;
$L__BB14_8:
	div.rn.f64 	%fd30, %fd11, %fd4;
	sub.f64 	%fd31, %fd1, %fd2;
	mul.f64 	%fd32, %fd30, %fd31;
	div.rn.f64 	%fd33, %fd32, %fd15;
	add.f64 	%fd39, %fd39, %fd33;
$L__BB14_9:
	cvta.to.global.u64 	%rd19, %rd4;
	add.s64 	%rd21, %rd19, %rd8;
	st.global.f64 	[%rd21], %fd39;
$L__BB14_10:
	ret;

}
	// .globl	_Z10ududx_adv2iidPdS_S_S_
.visible .entry _Z10ududx_adv2iidPdS_S_S_(
	.param .u32 _Z10ududx_adv2iidPdS_S_S__param_0,
	.param .u32 _Z10ududx_adv2iidPdS_S_S__param_1,
	.param .f64 _Z10ududx_adv2iidPdS_S_S__param_2,
	.param .u64 .ptr .align 1 _Z10ududx_adv2iidPdS_S_S__param_3,
	.param .u64 .ptr .align 1 _Z10ududx_adv2iidPdS_S_S__param_4,
	.param .u64 .ptr .align 1 _Z10ududx_adv2iidPdS_S_S__param_5,
	.param .u64 .ptr .align 1 _Z10ududx_adv2iidPdS_S_S__param_6
)
{
	.reg .pred 	%p<8>;
	.reg .b32 	%r<58>;
	.reg .b64 	%rd<28>;
	.reg .b64 	%fd<37>;
	// demoted variable
	.shared .align 8 .b8 _ZZ10ududx_adv2iidPdS_S_S_E3uui[2048];
	// demoted variable
	.shared .align 8 .b8 _ZZ10ududx_adv2iidPdS_S_S_E3uur[2048];
	// demoted variable
	.shared .align 8 .b8 _ZZ10ududx_adv2iidPdS_S_S_E4uur2[2048];
	// demoted variable
	.shared .align 8 .b8 _ZZ10ududx_adv2iidPdS_S_S_E3uul[2048];
	// demoted variable
	.shared .align 8 .b8 _ZZ10ududx_adv2iidPdS_S_S_E4uul2[2048];
	// demoted variable
	.shared .align 8 .b8 _ZZ10ududx_adv2iidPdS_S_S_E3hui[2048];
	// demoted variable
	.shared .align 8 .b8 _ZZ10ududx_adv2iidPdS_S_S_E3hur[2048];
	// demoted variable
	.shared .align 8 .b8 _ZZ10ududx_adv2iidPdS_S_S_E3hul[2048];
	// demoted variable
	.shared .align 8 .b8 _ZZ10ududx_adv2iidPdS_S_S_E4humi[2048];
	ld.param.u32 	%r6, [_Z10ududx_adv2iidPdS_S_S__param_0];
	ld.param.u32 	%r7, [_Z10ududx_adv2iidPdS_S_S__param_1];
	ld.param.f64 	%fd15, [_Z10ududx_adv2iidPdS_S_S__param_2];
	ld.param.u64 	%rd3, [_Z10ududx_adv2iidPdS_S_S__param_5];
	mov.u32 	%r9, %ctaid.x;
	mov.u32 	%r10, %ntid.x;
	mov.u32 	%r1, %tid.x;
	mad.lo.s32 	%r2, %r9, %r10, %r1;
	mov.u32 	%r11, %ctaid.y;
	mov.u32 	%r12, %ntid.y;
	mov.u32 	%r3, %tid.y;
	mad.lo.s32 	%r13, %r11, %r12, %r3;
	mul.lo.s32 	%r4, %r13, %r6;
	add.s32 	%r5, %r4, %r2;
	setp.ge.u32 	%p1, %r2, %r6;
	setp.ge.u32 	%p2, %r13, %r7;
	or.pred  	%p3, %p1, %p2;
	@%p3 bra 	$L__BB15_6;
	ld.param.u64 	%rd26, [_Z10ududx_adv2iidPdS_S_S__param_4];
	ld.param.u64 	%rd25, [_Z10ududx_adv2iidPdS_S_S__param_3];
	cvta.to.global.u64 	%rd5, %rd3;
	cvta.to.global.u64 	%rd6, %rd25;
	cvta.to.global.u64 	%rd7, %rd26;
	max.u32 	%r15, %r2, 1;
	add.s32 	%r16, %r15, %r4;
	max.s32 	%r17, %r2, 2;
	add.s32 	%r18, %r17, %r4;
	add.s32 	%r19, %r6, -1;
	setp.eq.s32 	%p4, %r2, %r19;
	add.s32 	%r20, %r2, 1;
	selp.b32 	%r21, %r19, %r20, %p4;
	add.s32 	%r22, %r6, -2;
	setp.lt.s32 	%p5, %r2, %r22;
	add.s32 	%r23, %r2, 2;
	selp.b32 	%r24, %r23, %r19, %p5;
	mul.wide.u32 	%rd8, %r5, 8;
	add.s64 	%rd9, %rd5, %rd8;
	ld.global.f64 	%fd1, [%rd9];
	shl.b32 	%r25, %r1, 7;
	mov.u32 	%r26, _ZZ10ududx_adv2iidPdS_S_S_E3uui;
	add.s32 	%r27, %r26, %r25;
	shl.b32 	%r28, %r3, 3;
	add.s32 	%r29, %r27, %r28;
	st.shared.f64 	[%r29], %fd1;
	add.s32 	%r30, %r21, %r4;
	mul.wide.u32 	%rd10, %r30, 8;
	add.s64 	%rd11, %rd5, %rd10;
	ld.global.f64 	%fd2, [%rd11];
	mov.u32 	%r31, _ZZ10ududx_adv2iidPdS_S_S_E3uur;
	add.s32 	%r32, %r31, %r25;
	add.s32 	%r33, %r32, %r28;
	st.shared.f64 	[%r33], %fd2;
	add.s32 	%r34, %r24, %r4;
	mul.wide.u32 	%rd12, %r34, 8;
	add.s64 	%rd13, %rd5, %rd12;
	ld.global.f64 	%fd3, [%rd13];
	mov.u32 	%r35, _ZZ10ududx_adv2iidPdS_S_S_E4uur2;
	add.s32 	%r36, %r35, %r25;
	add.s32 	%r37, %r36, %r28;
	st.shared.f64 	[%r37], %fd3;
	add.s32 	%r38, %r16, -1;
	mul.wide.u32 	%rd14, %r38, 8;
	add.s64 	%rd15, %rd5, %rd14;
	ld.global.f64 	%fd4, [%rd15];
	mov.u32 	%r39, _ZZ10ududx_adv2iidPdS_S_S_E3uul;
	add.s32 	%r40, %r39, %r25;
	add.s32 	%r41, %r40, %r28;
	st.shared.f64 	[%r41], %fd4;
	add.s32 	%r42, %r18, -2;
	mul.wide.u32 	%rd16, %r42, 8;
	add.s64 	%rd17, %rd5, %rd16;
	ld.global.f64 	%fd5, [%rd17];
	mov.u32 	%r43, _ZZ10ududx_adv2iidPdS_S_S_E4uul2;
	add.s32 	%r44, %r43, %r25;
	add.s32 	%r45, %r44, %r28;
	st.shared.f64 	[%r45], %fd5;
	add.s64 	%rd18, %rd6, %rd8;
	ld.global.f64 	%fd17, [%rd18];
	mov.u32 	%r46, _ZZ10ududx_adv2iidPdS_S_S_E3hui;
	add.s32 	%r47, %r46, %r25;
	add.s32 	%r48, %r47, %r28;
	st.shared.f64 	[%r48], %fd17;
	add.s64 	%rd19, %rd6, %rd10;
	ld.global.f64 	%fd6, [%rd19];
	mov.u32 	%r49, _ZZ10ududx_adv2iidPdS_S_S_E3hur;
	add.s32 	%r50, %r49, %r25;
	add.s32 	%r51, %r50, %r28;
	st.shared.f64 	[%r51], %fd6;
	add.s64 	%rd20, %rd6, %rd14;
	ld.global.f64 	%fd18, [%rd20];
	mov.u32 	%r52, _ZZ10ududx_adv2iidPdS_S_S_E3hul;
	add.s32 	%r53, %r52, %r25;
	add.s32 	%r54, %r53, %r28;
	st.shared.f64 	[%r54], %fd18;
	add.s64 	%rd21, %rd7, %rd8;
	ld.global.f64 	%fd7, [%rd21];
	mov.u32 	%r55, _ZZ10ududx_adv2iidPdS_S_S_E4humi;
	add.s32 	%r56, %r55, %r25;
	add.s32 	%r57, %r56, %r28;
	st.shared.f64 	[%r57], %fd7;
	mul.f64 	%fd8, %fd17, %fd1;
	fma.rn.f64 	%fd19, %fd18, %fd4, %fd8;
	mul.f64 	%fd9, %fd19, 0d3FE0000000000000;
	setp.leu.f64 	%p6, %fd9, 0d0000000000000000;
	mov.f64 	%fd36, 0d0000000000000000;
	@%p6 bra 	$L__BB15_3;
	div.rn.f64 	%fd20, %fd9, %fd7;
	mul.f64 	%fd21, %fd4, 0dC010000000000000;
	fma.rn.f64 	%fd22, %fd1, 0d4008000000000000, %fd21;
	add.f64 	%fd23, %fd5, %fd22;
	mul.f64 	%fd24, %fd20, %fd23;
	add.f64 	%fd25, %fd15, %fd15;
	div.rn.f64 	%fd26, %fd24, %fd25;
	add.f64 	%fd36, %fd26, 0d0000000000000000;
$L__BB15_3:
	fma.rn.f64 	%fd27, %fd6, %fd2, %fd8;
	mul.f64 	%fd12, %fd27, 0dBFE0000000000000;
	setp.leu.f64 	%p7, %fd12, 0d0000000000000000;
	@%p7 bra 	$L__BB15_5;
	div.rn.f64 	%fd28, %fd12, %fd7;
	mul.f64 	%fd29, %fd2, 0dC010000000000000;
	fma.rn.f64 	%fd30, %fd1, 0d4008000000000000, %fd29;
	add.f64 	%fd31, %fd3, %fd30;
	mul.f64 	%fd32, %fd28, %fd31;
	add.f64 	%fd33, %fd15, %fd15;
	div.rn.f64 	%fd34, %fd32, %fd33;
	add.f64 	%fd36, %fd36, %fd34;
$L__BB15_5:
	ld.param.u64 	%rd27, [_Z10ududx_adv2iidPdS_S_S__param_6];
	cvta.to.global.u64 	%rd22, %rd27;
	add.s64 	%rd24, %rd22, %rd8;
	st.global.f64 	[%rd24], %fd36;
$L__BB15_6:
	ret;

}
	// .globl	_Z9vdudy_adviidPdS_S_S_S_
.visible .entry _Z9vdudy_adviidPdS_S_S_S_(
	.param .u32 _Z9vdudy_adviidPdS_S_S_S__param_0,
	.param .u32 _Z9vdudy_adviidPdS_S_S_S__param_1,
	.param .f64 _Z9vdudy_adviidPdS_S_S_S__param_2,
	.param .u64 .ptr .align 1 _Z9vdudy_adviidPdS_S_S_S__param_3,
	.param .u64 .ptr .align 1 _Z9vdudy_adviidPdS_S_S_S__param_4,
	.param .u64 .ptr .align 1 _Z9vdudy_adviidPdS_S_S_S__param_5,
	.param .u64 .ptr .align 1 _Z9vdudy_adviidPdS_S_S_S__param_6,
	.param .u64 .ptr .align 1 _Z9vdudy_adviidPdS_S_S_S__param_7
)
{
	.reg .pred 	%p<10>;
	.reg .b32 	%r<39>;
	.reg .b64 	%rd<36>;
	.reg .b64 	%fd<51>;
	// demoted variable
	.shared .align 8 .b8 _ZZ9vdudy_adviidPdS_S_S_S_E3uui[2048];
	// demoted variable
	.shared .align 8 .b8 _ZZ9vdudy_adviidPdS_S_S_S_E3uut[2048];
	// demoted variable
	.shared .align 8 .b8 _ZZ9vdudy_adviidPdS_S_S_S_E3uub[2048];
	ld.param.u32 	%r9, [_Z9vdudy_adviidPdS_S_S_S__param_0];
	ld.param.u32 	%r11, [_Z9vdudy_adviidPdS_S_S_S__param_1];
	ld.param.f64 	%fd17, [_Z9vdudy_adviidPdS_S_S_S__param_2];
	ld.param.u64 	%rd7, [_Z9vdudy_adviidPdS_S_S_S__param_3];
	ld.param.u64 	%rd8, [_Z9vdudy_adviidPdS_S_S_S__param_6];
	cvta.to.global.u64 	%rd1, %rd7;
	cvta.to.global.u64 	%rd2, %rd8;
	mov.u32 	%r12, %ctaid.x;
	mov.u32 	%r13, %ntid.x;
	mov.u32 	%r1, %tid.x;
	mad.lo.s32 	%r2, %r12, %r13, %r1;
	mov.u32 	%r14, %ctaid.y;
	mov.u32 	%r15, %ntid.y;
	mov.u32 	%r3, %tid.y;
	mad.lo.s32 	%r16, %r14, %r15, %r3;
	mul.lo.s32 	%r5, %r16, %r9;
	add.s32 	%r6, %r5, %r2;
	setp.ge.u32 	%p1, %r2, %r9;
	setp.ge.u32 	%p2, %r16, %r11;
	or.pred  	%p3, %p1, %p2;
	@%p3 bra 	$L__BB16_10;
	ld.param.u64 	%rd34, [_Z9vdudy_adviidPdS_S_S_S__param_5];
	ld.param.u64 	%rd33, [_Z9vdudy_adviidPdS_S_S_S__param_4];
	cvta.to.global.u64 	%rd9, %rd33;
	cvta.to.global.u64 	%rd10, %rd34;
	add.s32 	%r17, %r9, -1;
	setp.eq.s32 	%p4, %r2, %r17;
	add.s32 	%r18, %r2, 1;
	selp.b32 	%r7, %r17, %r18, %p4;
	max.u32 	%r19, %r16, 1;
	add.s32 	%r20, %r19, -1;
	add.s32 	%r21, %r11, -1;
	setp.eq.s32 	%p5, %r16, %r21;
	add.s32 	%r22, %r16, 1;
	selp.b32 	%r23, %r21, %r22, %p5;
	mul.wide.u32 	%rd11, %r6, 8;
	add.s64 	%rd12, %rd10, %rd11;
	ld.global.f64 	%fd1, [%rd12];
	shl.b32 	%r24, %r1, 7;
	mov.u32 	%r25, _ZZ9vdudy_adviidPdS_S_S_S_E3uui;
	add.s32 	%r26, %r25, %r24;
	shl.b32 	%r27, %r3, 3;
	add.s32 	%r28, %r26, %r27;
	st.shared.f64 	[%r28], %fd1;
	mad.lo.s32 	%r8, %r23, %r9, %r2;
	mul.wide.u32 	%rd13, %r8, 8;
	add.s64 	%rd14, %rd10, %rd13;
	ld.global.f64 	%fd2, [%rd14];
	mov.u32 	%r29, _ZZ9vdudy_adviidPdS_S_S_S_E3uut;
	add.s32 	%r30, %r29, %r24;
	add.s32 	%r31, %r30, %r27;
	st.shared.f64 	[%r31], %fd2;
	mul.lo.s32 	%r32, %r20, %r9;
	add.s32 	%r33, %r32, %r2;
	mul.wide.u32 	%rd15, %r33, 8;
	add.s64 	%rd16, %rd10, %rd15;
	ld.global.f64 	%fd3, [%rd16];
	mov.u32 	%r34, _ZZ9vdudy_adviidPdS_S_S_S_E3uub;
	add.s32 	%r35, %r34, %r24;
	add.s32 	%r36, %r35, %r27;
	st.shared.f64 	[%r36], %fd3;
	add.s64 	%rd17, %rd2, %rd15;
	ld.global.f64 	%fd4, [%rd17];
	add.s64 	%rd18, %rd1, %rd15;
	ld.global.f64 	%fd19, [%rd18];
	add.s32 	%r37, %r7, %r32;
	mul.wide.u32 	%rd19, %r37, 8;
	add.s64 	%rd20, %rd2, %rd19;
	ld.global.f64 	%fd5, [%rd20];
	add.s64 	%rd21, %rd1, %rd19;
	ld.global.f64 	%fd20, [%rd21];
	mul.f64 	%fd21, %fd5, %fd20;
	fma.rn.f64 	%fd22, %fd4, %fd19, %fd21;
	mul.f64 	%fd6, %fd22, 0d3FE0000000000000;
	add.s64 	%rd22, %rd2, %rd11;
	ld.global.f64 	%fd7, [%rd22];
	setp.leu.f64 	%p6, %fd6, 0d0000000000000000;
	add.s64 	%rd3, %rd9, %rd11;
	mov.f64 	%fd49, 0d0000000000000000;
	@%p6 bra 	$L__BB16_5;
	sub.f64 	%fd23, %fd7, %fd4;
	setp.leu.f64 	%p7, %fd23, 0d3FE0000000000000;
	@%p7 bra 	$L__BB16_4;
	add.f64 	%fd29, %fd4, %fd5;
	mul.f64 	%fd30, %fd29, 0d3FE0000000000000;
	sub.f64 	%fd31, %fd1, %fd3;
	mul.f64 	%fd32, %fd30, %fd31;
	div.rn.f64 	%fd33, %fd32, %fd17;
	add.f64 	%fd49, %fd33, 0d0000000000000000;
	bra.uni 	$L__BB16_5;
$L__BB16_4:
	ld.global.f64 	%fd24, [%rd3];
	div.rn.f64 	%fd25, %fd6, %fd24;
	sub.f64 	%fd26, %fd1, %fd3;
	mul.f64 	%fd27, %fd25, %fd26;
	div.rn.f64 	%fd28, %fd27, %fd17;
	add.f64 	%fd49, %fd28, 0d0000000000000000;
$L__BB16_5:
	add.s64 	%rd24, %rd1, %rd11;
	ld.global.f64 	%fd34, [%rd24];
	add.s32 	%r38, %r7, %r5;
	mul.wide.u32 	%rd25, %r38, 8;
	add.s64 	%rd26, %rd2, %rd25;
	ld.global.f64 	%fd11, [%rd26];
	add.s64 	%rd27, %rd1, %rd25;
	ld.global.f64 	%fd35, [%rd27];
	mul.f64 	%fd36, %fd11, %fd35;
	fma.rn.f64 	%fd37, %fd7, %fd34, %fd36;
	mul.f64 	%fd12, %fd37, 0dBFE0000000000000;
	add.s64 	%rd29, %rd2, %rd13;
	ld.global.f64 	%fd13, [%rd29];
	setp.leu.f64 	%p8, %fd12, 0d0000000000000000;
	@%p8 bra 	$L__BB16_9;
	sub.f64 	%fd38, %fd13, %fd7;
	setp.leu.f64 	%p9, %fd38, 0d3FE0000000000000;
	@%p9 bra 	$L__BB16_8;
	add.f64 	%fd44, %fd7, %fd11;
	mul.f64 	%fd45, %fd44, 0dBFE0000000000000;
	sub.f64 	%fd46, %fd1, %fd2;
	mul.f64 	%fd47, %fd45, %fd46;
	div.rn.f64 	%fd48, %fd47, %fd17;
	add.f64 	%fd49, %fd49, %fd48;
	bra.uni 	$L__BB16_9;
$L__BB16_8:
	ld.global.f64 	%fd39, [%rd3];
	div.rn.f64 	%fd40, %fd12, %fd39;
	sub.f64 	%fd41, %fd1, %fd2;
	mul.f64 	%fd42, %fd40, %fd41;
	div.rn.f64 	%fd43, %fd42, %fd17;
	add.f64 	%fd49, %fd49, %fd43;
$L__BB16_9:
	ld.param.u64 	%rd35, [_Z9vdudy_adviidPdS_S_S_S__param_7];
	cvta.to.global.u64 	%rd30, %rd35;
	add.s64 	%rd32, %rd30, %rd11;
	st.global.f64 	[%rd32], %fd49;
$L__BB16_10:
	ret;

}
	// .globl	_Z10vdudy_adv2iidPdS_S_S_S_
.visible .entry _Z10vdudy_adv2iidPdS_S_S_S_(
	.param .u32 _Z10vdudy_adv2iidPdS_S_S_S__param_0,
	.param .u32 _Z10vdudy_adv2iidPdS_S_S_S__param_1,
	.param .f64 _Z10vdudy_adv2iidPdS_S_S_S__param_2,
	.param .u64 .ptr .align 1 _Z10vdudy_adv2iidPdS_S_S_S__param_3,
	.param .u64 .ptr .align 1 _Z10vdudy_adv2iidPdS_S_S_S__param_4,
	.param .u64 .ptr .align 1 _Z10vdudy_adv2iidPdS_S_S_S__param_5,
	.param .u64 .ptr .align 1 _Z10vdudy_adv2iidPdS_S_S_S__param_6,
	.param .u64 .ptr .align 1 _Z10vdudy_adv2iidPdS_S_S_S__param_7
)
{
	.reg .pred 	%p<9>;
	.reg .b32 	%r<79>;
	.reg .b64 	%rd<36>;
	.reg .b64 	%fd<43>;
	// demoted variable
	.shared .align 8 .b8 _ZZ10vdudy_adv2iidPdS_S_S_S_E3uui[2048];
	// demoted variable
	.shared .align 8 .b8 _ZZ10vdudy_adv2iidPdS_S_S_S_E3uut[2048];
	// demoted variable
	.shared .align 8 .b8 _ZZ10vdudy_adv2iidPdS_S_S_S_E4uut2[2048];
	// demoted variable
	.shared .align 8 .b8 _ZZ10vdudy_adv2iidPdS_S_S_S_E3uub[2048];
	// demoted variable
	.shared .align 8 .b8 _ZZ10vdudy_adv2iidPdS_S_S_S_E4uub2[2048];
	// demoted variable
	.shared .align 8 .b8 _ZZ10vdudy_adv2iidPdS_S_S_S_E3vvi[2048];
	// demoted variable
	.shared .align 8 .b8 _ZZ10vdudy_adv2iidPdS_S_S_S_E3vvr[2048];
	// demoted variable
	.shared .align 8 .b8 _ZZ10vdudy_adv2iidPdS_S_S_S_E3vvb[2048];
	// demoted variable
	.shared .align 8 .b8 _ZZ10vdudy_adv2iidPdS_S_S_S_E4vvbr[2048];
	// demoted variable
	.shared .align 8 .b8 _ZZ10vdudy_adv2iidPdS_S_S_S_E3hvi[2048];
	// demoted variable
	.shared .align 8 .b8 _ZZ10vdudy_adv2iidPdS_S_S_S_E3hvr[2048];
	// demoted variable
	.shared .align 8 .b8 _ZZ10vdudy_adv2iidPdS_S_S_S_E3hvb[2048];
	// demoted variable
	.shared .align 8 .b8 _ZZ10vdudy_adv2iidPdS_S_S_S_E4hvbr[2048];
	// demoted variable
	.shared .align 8 .b8 _ZZ10vdudy_adv2iidPdS_S_S_S_E4humi[2048];
	ld.param.u32 	%r7, [_Z10vdudy_adv2iidPdS_S_S_S__param_0];
	ld.param.u32 	%r9, [_Z10vdudy_adv2iidPdS_S_S_S__param_1];
	ld.param.f64 	%fd17, [_Z10vdudy_adv2iidPdS_S_S_S__param_2];
	ld.param.u64 	%rd2, [_Z10vdudy_adv2iidPdS_S_S_S__param_4];
	ld.param.u64 	%rd4, [_Z10vdudy_adv2iidPdS_S_S_S__param_6];
	ld.param.u64 	%rd5, [_Z10vdudy_adv2iidPdS_S_S_S__param_7];
	mov.u32 	%r10, %ctaid.x;
	mov.u32 	%r11, %ntid.x;
	mov.u32 	%r1, %tid.x;
	mad.lo.s32 	%r2, %r10, %r11, %r1;
	mov.u32 	%r12, %ctaid.y;
	mov.u32 	%r13, %ntid.y;
	mov.u32 	%r3, %tid.y;
	mad.lo.s32 	%r14, %r12, %r13, %r3;
	mul.lo.s32 	%r5, %r14, %r7;
	add.s32 	%r6, %r5, %r2;
	setp.ge.u32 	%p1, %r2, %r7;
	setp.ge.u32 	%p2, %r14, %r9;
	or.pred  	%p3, %p1, %p2;
	@%p3 bra 	$L__BB17_6;
	ld.param.u64 	%rd35, [_Z10vdudy_adv2iidPdS_S_S_S__param_5];
	ld.param.u64 	%rd34, [_Z10vdudy_adv2iidPdS_S_S_S__param_3];
	cvta.to.global.u64 	%rd6, %rd35;
	cvta.to.global.u64 	%rd7, %rd4;
	cvta.to.global.u64 	%rd8, %rd34;
	cvta.to.global.u64 	%rd9, %rd2;
	add.s32 	%r15, %r7, -1;
	setp.eq.s32 	%p4, %r2, %r15;
	add.s32 	%r16, %r2, 1;
	selp.b32 	%r17, %r15, %r16, %p4;
	max.u32 	%r18, %r14, 1;
	add.s32 	%r19, %r18, -1;
	add.s32 	%r20, %r9, -1;
	setp.eq.s32 	%p5, %r14, %r20;
	add.s32 	%r21, %r14, 1;
	selp.b32 	%r22, %r20, %r21, %p5;
	max.u32 	%r23, %r14, 2;
	add.s32 	%r24, %r23, -2;
	add.s32 	%r25, %r9, -2;
	setp.lt.s32 	%p6, %r14, %r25;
	add.s32 	%r26, %r14, 2;
	selp.b32 	%r27, %r26, %r20, %p6;
	mul.wide.u32 	%rd10, %r6, 8;
	add.s64 	%rd11, %rd6, %rd10;
	ld.global.f64 	%fd1, [%rd11];
	shl.b32 	%r28, %r1, 7;
	mov.u32 	%r29, _ZZ10vdudy_adv2iidPdS_S_S_S_E3uui;
	add.s32 	%r30, %r29, %r28;
	shl.b32 	%r31, %r3, 3;
	add.s32 	%r32, %r30, %r31;
	st.shared.f64 	[%r32], %fd1;
	mad.lo.s32 	%r33, %r22, %r7, %r2;
	mul.wide.u32 	%rd12, %r33, 8;
	add.s64 	%rd13, %rd6, %rd12;
	ld.global.f64 	%fd2, [%rd13];
	mov.u32 	%r34, _ZZ10vdudy_adv2iidPdS_S_S_S_E3uut;
	add.s32 	%r35, %r34, %r28;
	add.s32 	%r36, %r35, %r31;
	st.shared.f64 	[%r36], %fd2;
	mul.lo.s32 	%r37, %r19, %r7;
	add.s32 	%r38, %r37, %r2;
	mul.wide.u32 	%rd14, %r38, 8;
	add.s64 	%rd15, %rd6, %rd14;
	ld.global.f64 	%fd3, [%rd15];
	mov.u32 	%r39, _ZZ10vdudy_adv2iidPdS_S_S_S_E3uub;
	add.s32 	%r40, %r39, %r28;
	add.s32 	%r41, %r40, %r31;
	st.shared.f64 	[%r41], %fd3;
	mad.lo.s32 	%r42, %r27, %r7, %r2;
	mul.wide.u32 	%rd16, %r42, 8;
	add.s64 	%rd17, %rd6, %rd16;
	ld.global.f64 	%fd4, [%rd17];
	mov.u32 	%r43, _ZZ10vdudy_adv2iidPdS_S_S_S_E4uut2;
	add.s32 	%r44, %r43, %r28;
	add.s32 	%r45, %r44, %r31;
	st.shared.f64 	[%r45], %fd4;
	mad.lo.s32 	%r46, %r24, %r7, %r2;
	mul.wide.u32 	%rd18, %r46, 8;
	add.s64 	%rd19, %rd6, %rd18;
	ld.global.f64 	%fd5, [%rd19];
	mov.u32 	%r47, _ZZ10vdudy_adv2iidPdS_S_S_S_E4uub2;
	add.s32 	%r48, %r47, %r28;
	add.s32 	%r49, %r48, %r31;
	st.shared.f64 	[%r49], %fd5;
	add.s64 	%rd20, %rd7, %rd10;
	ld.global.f64 	%fd6, [%rd20];
	mov.u32 	%r50, _ZZ10vdudy_adv2iidPdS_S_S_S_E3vvi;
	add.s32 	%r51, %r50, %r28;
	add.s32 	%r52, %r51, %r31;
	st.shared.f64 	[%r52], %fd6;
	add.s32 	%r53, %r17, %r5;
	mul.wide.u32 	%rd21, %r53, 8;
	add.s64 	%rd22, %rd7, %rd21;
	ld.global.f64 	%fd7, [%rd22];
	mov.u32 	%r54, _ZZ10vdudy_adv2iidPdS_S_S_S_E3vvr;
	add.s32 	%r55, %r54, %r28;
	add.s32 	%r56, %r55, %r31;
	st.shared.f64 	[%r56], %fd7;
	add.s64 	%rd23, %rd7, %rd14;
	ld.global.f64 	%fd19, [%rd23];
	mov.u32 	%r57, _ZZ10vdudy_adv2iidPdS_S_S_S_E3vvb;
	add.s32 	%r58, %r57, %r28;
	add.s32 	%r59, %r58, %r31;
	st.shared.f64 	[%r59], %fd19;
	add.s32 	%r60, %r17, %r37;
	mul.wide.u32 	%rd24, %r60, 8;
	add.s64 	%rd25, %rd7, %rd24;
	ld.global.f64 	%fd20, [%rd25];
	mov.u32 	%r61, _ZZ10vdudy_adv2iidPdS_S_S_S_E4vvbr;
	add.s32 	%r62, %r61, %r28;
	add.s32 	%r63, %r62, %r31;
	st.shared.f64 	[%r63], %fd20;
	add.s64 	%rd26, %rd8, %rd10;
	ld.global.f64 	%fd8, [%rd26];
	mov.u32 	%r64, _ZZ10vdudy_adv2iidPdS_S_S_S_E3hvi;
	add.s32 	%r65, %r64, %r28;
	add.s32 	%r66, %r65, %r31;
	st.shared.f64 	[%r66], %fd8;
	add.s64 	%rd27, %rd8, %rd21;
	ld.global.f64 	%fd9, [%rd27];
	mov.u32 	%r67, _ZZ10vdudy_adv2iidPdS_S_S_S_E3hvr;
	add.s32 	%r68, %r67, %r28;
	add.s32 	%r69, %r68, %r31;
	st.shared.f64 	[%r69], %fd9;
	add.s64 	%rd28, %rd8, %rd14;
	ld.global.f64 	%fd21, [%rd28];
	mov.u32 	%r70, _ZZ10vdudy_adv2iidPdS_S_S_S_E3hvb;
	add.s32 	%r71, %r70, %r28;
	add.s32 	%r72, %r71, %r31;
	st.shared.f64 	[%r72], %fd21;
	add.s64 	%rd29, %rd8, %rd24;
	ld.global.f64 	%fd22, [%rd29];
	mov.u32 	%r73, _ZZ10vdudy_adv2iidPdS_S_S_S_E4hvbr;
	add.s32 	%r74, %r73, %r28;
	add.s32 	%r75, %r74, %r31;
	st.shared.f64 	[%r75], %fd22;
	add.s64 	%rd30, %rd9, %rd10;
	ld.global.f64 	%fd10, [%rd30];
	mov.u32 	%r76, _ZZ10vdudy_adv2iidPdS_S_S_S_E4humi;
	add.s32 	%r77, %r76, %r28;
	add.s32 	%r78, %r77, %r31;
	st.shared.f64 	[%r78], %fd10;
	mul.f64 	%fd23, %fd20, %fd22;
	fma.rn.f64 	%fd24, %fd19, %fd21, %fd23;
	mul.f64 	%fd11, %fd24, 0d3FE0000000000000;
	setp.leu.f64 	%p7, %fd11, 0d0000000000000000;
	mov.f64 	%fd42, 0d0000000000000000;
	@%p7 bra 	$L__BB17_3;
	div.rn.f64 	%fd25, %fd11, %fd10;
	mul.f64 	%fd26, %fd3, 0dC010000000000000;
	fma.rn.f64 	%fd27, %fd1, 0d4008000000000000, %fd26;
	add.f64 	%fd28, %fd5, %fd27;
	mul.f64 	%fd29, %fd25, %fd28;
	add.f64 	%fd30, %fd17, %fd17;
	div.rn.f64 	%fd31, %fd29, %fd30;
	add.f64 	%fd42, %fd31, 0d0000000000000000;
$L__BB17_3:
	mul.f64 	%fd32, %fd7, %fd9;
	fma.rn.f64 	%fd33, %fd6, %fd8, %fd32;
	mul.f64 	%fd14, %fd33, 0dBFE0000000000000;
	setp.leu.f64 	%p8, %fd14, 0d0000000000000000;
	@%p8 bra 	$L__BB17_5;
	div.rn.f64 	%fd34, %fd14, %fd10;
	mul.f64 	%fd35, %fd2, 0dC010000000000000;
	fma.rn.f64 	%fd36, %fd1, 0d4008000000000000, %fd35;
	add.f64 	%fd37, %fd4, %fd36;
	mul.f64 	%fd38, %fd34, %fd37;
	add.f64 	%fd39, %fd17, %fd17;
	div.rn.f64 	%fd40, %fd38, %fd39;
	add.f64 	%fd42, %fd42, %fd40;
$L__BB17_5:
	cvta.to.global.u64 	%rd31, %rd5;
	add.s64 	%rd33, %rd31, %rd10;
	st.global.f64 	[%rd33], %fd42;
$L__BB17_6:
	ret;

}
	// .globl	_Z9vdvdy_adviidPdS_S_S_
.visible .entry _Z9vdvdy_adviidPdS_S_S_(
	.param .u32 _Z9vdvdy_adviidPdS_S_S__param_0,
	.param .u32 _Z9vdvdy_adviidPdS_S_S__param_1,
	.param .f64 _Z9vdvdy_adviidPdS_S_S__param_2,
	.param .u64 .ptr .align 1 _Z9vdvdy_adviidPdS_S_S__param_3,
	.param .u64 .ptr .align 1 _Z9vdvdy_adviidPdS_S_S__param_4,
	.param .u64 .ptr .align 1 _Z9vdvdy_adviidPdS_S_S__param_5,
	.param .u64 .ptr .align 1 _Z9vdvdy_adviidPdS_S_S__param_6
)
{
	.reg .pred 	%p<13>;
	.reg .b32 	%r<22>;
	.reg .b64 	%rd<21>;
	.reg .b64 	%fd<43>;

	ld.param.u32 	%r6, [_Z9vdvdy_adviidPdS_S_S__param_0];
	ld.param.u32 	%r8, [_Z9vdvdy_adviidPdS_S_S__param_1];
	ld.param.f64 	%fd14, [_Z9vdvdy_adviidPdS_S_S__param_2];
	ld.param.u64 	%rd6, [_Z9vdvdy_adviidPdS_S_S__param_3];
	ld.param.u64 	%rd4, [_Z9vdvdy_adviidPdS_S_S__param_4];
	ld.param.u64 	%rd7, [_Z9vdvdy_adviidPdS_S_S__param_5];
	ld.param.u64 	%rd5, [_Z9vdvdy_adviidPdS_S_S__param_6];
	cvta.to.global.u64 	%rd1, %rd6;
	cvta.to.global.u64 	%rd2, %rd7;
	mov.u32 	%r9, %ctaid.x;
	mov.u32 	%r10, %ntid.x;
	mov.u32 	%r11, %tid.x;
	mad.lo.s32 	%r1, %r9, %r10, %r11;
	mov.u32 	%r12, %ctaid.y;
	mov.u32 	%r13, %ntid.y;
	mov.u32 	%r14, %tid.y;
	mad.lo.s32 	%r15, %r12, %r13, %r14;
	mul.lo.s32 	%r3, %r15, %r6;
	add.s32 	%r4, %r3, %r1;
	setp.ge.u32 	%p1, %r1, %r6;
	setp.eq.s32 	%p2, %r1, 0;
	setp.eq.s32 	%p3, %r15, 0;
	or.pred  	%p4, %p2, %p3;
	or.pred  	%p5, %p4, %p1;
	add.s32 	%r16, %r8, -2;
	setp.ge.u32 	%p6, %r15, %r16;
	mov.f64 	%fd42, 0d0000000000000000;
	or.pred  	%p7, %p5, %p6;
	@%p7 bra 	$L__BB18_9;
	cvta.to.global.u64 	%rd8, %rd4;
	add.s32 	%r17, %r8, -1;
	setp.eq.s32 	%p8, %r15, %r17;
	add.s32 	%r18, %r15, 1;
	selp.b32 	%r5, %r17, %r18, %p8;
	mul.wide.u32 	%rd9, %r4, 8;
	add.s64 	%rd10, %rd2, %rd9;
	ld.global.f64 	%fd1, [%rd10];
	add.s64 	%rd11, %rd1, %rd9;
	ld.global.f64 	%fd17, [%rd11];
	mul.f64 	%fd2, %fd1, %fd17;
	sub.s32 	%r19, %r3, %r6;
	add.s32 	%r20, %r19, %r1;
	mul.wide.u32 	%rd12, %r20, 8;
	add.s64 	%rd13, %rd2, %rd12;
	ld.global.f64 	%fd3, [%rd13];
	add.s64 	%rd14, %rd1, %rd12;
	ld.global.f64 	%fd18, [%rd14];
	fma.rn.f64 	%fd19, %fd3, %fd18, %fd2;
	mul.f64 	%fd4, %fd19, 0d3FE0000000000000;
	sub.f64 	%fd5, %fd1, %fd3;
	setp.leu.f64 	%p9, %fd4, 0d0000000000000000;
	add.s64 	%rd3, %rd8, %rd9;
	mov.f64 	%fd42, 0d0000000000000000;
	@%p9 bra 	$L__BB18_5;
	setp.leu.f64 	%p10, %fd5, 0d3FE0000000000000;
	@%p10 bra 	$L__BB18_4;
	sub.f64 	%fd24, %fd3, %fd1;
	mul.f64 	%fd25, %fd24, 0d3FE0000000000000;
	mul.f64 	%fd26, %fd5, %fd25;
	div.rn.f64 	%fd27, %fd26, %fd14;
	add.f64 	%fd42, %fd27, 0d0000000000000000;
	bra.uni 	$L__BB18_5;
$L__BB18_4:
	ld.global.f64 	%fd20, [%rd3];
	div.rn.f64 	%fd21, %fd4, %fd20;
	mul.f64 	%fd22, %fd21, %fd5;
	div.rn.f64 	%fd23, %fd22, %fd14;
	add.f64 	%fd42, %fd23, 0d0000000000000000;
$L__BB18_5:
	mad.lo.s32 	%r21, %r5, %r6, %r1;
	mul.wide.u32 	%rd15, %r21, 8;
	add.s64 	%rd16, %rd1, %rd15;
	ld.global.f64 	%fd28, [%rd16];
	add.s64 	%rd17, %rd2, %rd15;
	ld.global.f64 	%fd9, [%rd17];
	fma.rn.f64 	%fd29, %fd28, %fd9, %fd2;
	mul.f64 	%fd10, %fd29, 0dBFE0000000000000;
	setp.leu.f64 	%p11, %fd10, 0d0000000000000000;
	@%p11 bra 	$L__BB18_9;
	sub.f64 	%fd30, %fd9, %fd1;
	setp.leu.f64 	%p12, %fd30, 0d3FE0000000000000;
	@%p12 bra 	$L__BB18_8;
	add.f64 	%fd36, %fd9, %fd1;
	mul.f64 	%fd37, %fd36, 0dBFE0000000000000;
	sub.f64 	%fd38, %fd1, %fd9;
	mul.f64 	%fd39, %fd38, %fd37;
	div.rn.f64 	%fd40, %fd39, %fd14;
	add.f64 	%fd42, %fd42, %fd40;
	bra.uni 	$L__BB18_9;
$L__BB18_8:
	ld.global.f64 	%fd31, [%rd3];
	div.rn.f64 	%fd32, %fd10, %fd31;
	sub.f64 	%fd33, %fd1, %fd9;
	mul.f64 	%fd34, %fd32, %fd33;
	div.rn.f64 	%fd35, %fd34, %fd14;
	add.f64 	%fd42, %fd42, %fd35;
$L__BB18_9:
	cvta.to.global.u64 	%rd18, %rd5;
	mul.wide.u32 	%rd19, %r4, 8;
	add.s64 	%rd20, %rd18, %rd19;
	st.global.f64 	[%rd20], %fd42;
	ret;

}
	// .globl	_Z12vdvdy_fixbndiidPdS_S_S_
.visible .entry _Z12vdvdy_fixbndiidPdS_S_S_(
	.param .u32 _Z12vdvdy_fixbndiidPdS_S_S__param_0,
	.param .u32 _Z12vdvdy_fixbndiidPdS_S_S__param_1,
	.param .f64 _Z12vdvdy_fixbndiidPdS_S_S__param_2,
	.param .u64 .ptr .align 1 _Z12vdvdy_fixbndiidPdS_S_S__param_3,
	.param .u64 .ptr .align 1 _Z12vdvdy_fixbndiidPdS_S_S__param_4,
	.param .u64 .ptr .align 1 _Z12vdvdy_fixbndiidPdS_S_S__param_5,
	.param .u64 .ptr .align 1 _Z12vdvdy_fixbndiidPdS_S_S__param_6
)
{
	.reg .pred 	%p<9>;
	.reg .b32 	%r<18>;
	.reg .b64 	%rd<20>;
	.reg .b64 	%fd<20>;

	ld.param.u32 	%r4, [_Z12vdvdy_fixbndiidPdS_S_S__param_0];
	ld.param.u32 	%r5, [_Z12vdvdy_fixbndiidPdS_S_S__param_1];
	ld.param.f64 	%fd6, [_Z12vdvdy_fixbndiidPdS_S_S__param_2];
	ld.param.u64 	%rd2, [_Z12vdvdy_fixbndiidPdS_S_S__param_3];
	ld.param.u64 	%rd3, [_Z12vdvdy_fixbndiidPdS_S_S__param_4];
	ld.param.u64 	%rd4, [_Z12vdvdy_fixbndiidPdS_S_S__param_5];
	ld.param.u64 	%rd5, [_Z12vdvdy_fixbndiidPdS_S_S__param_6];
	cvta.to.global.u64 	%rd1, %rd5;
	mov.u32 	%r7, %ctaid.x;
	mov.u32 	%r8, %ntid.x;
	mov.u32 	%r9, %tid.x;
	mad.lo.s32 	%r1, %r7, %r8, %r9;
	mov.u32 	%r10, %ctaid.y;
	mov.u32 	%r11, %ntid.y;
	mov.u32 	%r12, %tid.y;
	mad.lo.s32 	%r13, %r10, %r11, %r12;
	mul.lo.s32 	%r2, %r13, %r4;
	add.s32 	%r3, %r2, %r1;
	setp.ge.u32 	%p1, %r1, %r4;
	setp.eq.s32 	%p2, %r1, 0;
	setp.eq.s32 	%p3, %r13, 0;
	or.pred  	%p4, %p2, %p3;
	or.pred  	%p5, %p4, %p1;
	add.s32 	%r15, %r5, -1;
	setp.ne.s32 	%p6, %r13, %r15;
	or.pred  	%p7, %p5, %p6;
	@%p7 bra 	$L__BB19_3;
	cvta.to.global.u64 	%rd6, %rd4;
	cvta.to.global.u64 	%rd7, %rd2;
	mul.wide.u32 	%rd8, %r3, 8;
	add.s64 	%rd9, %rd6, %rd8;
	ld.global.f64 	%fd1, [%rd9];
	add.s64 	%rd10, %rd7, %rd8;
	ld.global.f64 	%fd9, [%rd10];
	sub.s32 	%r16, %r2, %r4;
	add.s32 	%r17, %r16, %r1;
	mul.wide.u32 	%rd11, %r17, 8;
	add.s64 	%rd12, %rd6, %rd11;
	ld.global.f64 	%fd2, [%rd12];
	add.s64 	%rd13, %rd7, %rd11;
	ld.global.f64 	%fd10, [%rd13];
	mul.f64 	%fd11, %fd2, %fd10;
	fma.rn.f64 	%fd12, %fd1, %fd9, %fd11;
	mul.f64 	%fd3, %fd12, 0d3FE0000000000000;
	setp.leu.f64 	%p8, %fd3, 0d0000000000000000;
	@%p8 bra 	$L__BB19_3;
	add.s64 	%rd15, %rd1, %rd8;
	ld.global.f64 	%fd13, [%rd15];
	cvta.to.global.u64 	%rd16, %rd3;
	add.s64 	%rd17, %rd16, %rd8;
	ld.global.f64 	%fd14, [%rd17];
	div.rn.f64 	%fd15, %fd3, %fd14;
	sub.f64 	%fd16, %fd1, %fd2;
	mul.f64 	%fd17, %fd15, %fd16;
	div.rn.f64 	%fd18, %fd17, %fd6;
	add.f64 	%fd19, %fd13, %fd18;
$L__BB19_3:
	mul.wide.u32 	%rd18, %r3, 8;
	add.s64 	%rd19, %rd1, %rd18;
	st.global.f64 	[%rd19], %fd19;
	ret;

}
	// .globl	_Z10vdvdy_adv2iidPdS_S_S_
.visible .entry _Z10vdvdy_adv2iidPdS_S_S_(
	.param .u32 _Z10vdvdy_adv2iidPdS_S_S__param_0,
	.param .u32 _Z10vdvdy_adv2iidPdS_S_S__param_1,
	.param .f64 _Z10vdvdy_adv2iidPdS_S_S__param_2,
	.param .u64 .ptr .align 1 _Z10vdvdy_adv2iidPdS_S_S__param_3,
	.param .u64 .ptr .align 1 _Z10vdvdy_adv2iidPdS_S_S__param_4,
	.param .u64 .ptr .align 1 _Z10vdvdy_adv2iidPdS_S_S__param_5,
	.param .u64 .ptr .align 1 _Z10vdvdy_adv2iidPdS_S_S__param_6
)
{
	.reg .pred 	%p<8>;
	.reg .b32 	%r<57>;
	.reg .b64 	%rd<29>;
	.reg .b64 	%fd<37>;
	// demoted variable
	.shared .align 8 .b8 _ZZ10vdvdy_adv2iidPdS_S_S_E3vvi[2048];
	// demoted variable
	.shared .align 8 .b8 _ZZ10vdvdy_adv2iidPdS_S_S_E3vvb[2048];
	// demoted variable
	.shared .align 8 .b8 _ZZ10vdvdy_adv2iidPdS_S_S_E4vvb2[2048];
	// demoted variable
	.shared .align 8 .b8 _ZZ10vdvdy_adv2iidPdS_S_S_E3vvt[2048];
	// demoted variable
	.shared .align 8 .b8 _ZZ10vdvdy_adv2iidPdS_S_S_E4vvt2[2048];
	// demoted variable
	.shared .align 8 .b8 _ZZ10vdvdy_adv2iidPdS_S_S_E3hvi[2048];
	// demoted variable
	.shared .align 8 .b8 _ZZ10vdvdy_adv2iidPdS_S_S_E3hvb[2048];
	// demoted variable
	.shared .align 8 .b8 _ZZ10vdvdy_adv2iidPdS_S_S_E3hvt[2048];
	// demoted variable
	.shared .align 8 .b8 _ZZ10vdvdy_adv2iidPdS_S_S_E4hvmi[2048];
	ld.param.u32 	%r6, [_Z10vdvdy_adv2iidPdS_S_S__param_0];
	ld.param.u32 	%r8, [_Z10vdvdy_adv2iidPdS_S_S__param_1];
	ld.param.f64 	%fd15, [_Z10vdvdy_adv2iidPdS_S_S__param_2];
	mov.u32 	%r9, %ctaid.x;
	mov.u32 	%r10, %ntid.x;
	mov.u32 	%r1, %tid.x;
	mad.lo.s32 	%r2, %r9, %r10, %r1;
	mov.u32 	%r11, %ctaid.y;
	mov.u32 	%r12, %ntid.y;
	mov.u32 	%r3, %tid.y;
	mad.lo.s32 	%r13, %r11, %r12, %r3;
	mad.lo.s32 	%r5, %r13, %r6, %r2;
	setp.ge.u32 	%p1, %r2, %r6;
	setp.ge.u32 	%p2, %r13, %r8;
	or.pred  	%p3, %p1, %p2;
	@%p3 bra 	$L__BB20_6;
	ld.param.u64 	%rd27, [_Z10vdvdy_adv2iidPdS_S_S__param_5];
	ld.param.u64 	%rd26, [_Z10vdvdy_adv2iidPdS_S_S__param_4];
	ld.param.u64 	%rd25, [_Z10vdvdy_adv2iidPdS_S_S__param_3];
	cvta.to.global.u64 	%rd5, %rd27;
	cvta.to.global.u64 	%rd6, %rd25;
	cvta.to.global.u64 	%rd7, %rd26;
	max.u32 	%r14, %r13, 1;
	add.s32 	%r15, %r14, -1;
	add.s32 	%r16, %r8, -1;
	setp.eq.s32 	%p4, %r13, %r16;
	add.s32 	%r17, %r13, 1;
	selp.b32 	%r18, %r16, %r17, %p4;
	max.u32 	%r19, %r13, 2;
	add.s32 	%r20, %r19, -2;
	add.s32 	%r21, %r8, -2;
	setp.lt.s32 	%p5, %r13, %r21;
	add.s32 	%r22, %r13, 2;
	selp.b32 	%r23, %r22, %r16, %p5;
	mul.wide.u32 	%rd8, %r5, 8;
	add.s64 	%rd9, %rd5, %rd8;
	ld.global.f64 	%fd1, [%rd9];
	shl.b32 	%r24, %r1, 7;
	mov.u32 	%r25, _ZZ10vdvdy_adv2iidPdS_S_S_E3vvi;
	add.s32 	%r26, %r25, %r24;
	shl.b32 	%r27, %r3, 3;
	add.s32 	%r28, %r26, %r27;
	st.shared.f64 	[%r28], %fd1;
	mad.lo.s32 	%r29, %r15, %r6, %r2;
	mul.wide.u32 	%rd10, %r29, 8;
	add.s64 	%rd11, %rd5, %rd10;
	ld.global.f64 	%fd2, [%rd11];
	mov.u32 	%r30, _ZZ10vdvdy_adv2iidPdS_S_S_E3vvb;
	add.s32 	%r31, %r30, %r24;
	add.s32 	%r32, %r31, %r27;
	st.shared.f64 	[%r32], %fd2;
	mad.lo.s32 	%r33, %r20, %r6, %r2;
	mul.wide.u32 	%rd12, %r33, 8;
	add.s64 	%rd13, %rd5, %rd12;
	ld.global.f64 	%fd3, [%rd13];
	mov.u32 	%r34, _ZZ10vdvdy_adv2iidPdS_S_S_E4vvb2;
	add.s32 	%r35, %r34, %r24;
	add.s32 	%r36, %r35, %r27;
	st.shared.f64 	[%r36], %fd3;
	mad.lo.s32 	%r37, %r18, %r6, %r2;
	mul.wide.u32 	%rd14, %r37, 8;
	add.s64 	%rd15, %rd5, %rd14;
	ld.global.f64 	%fd4, [%rd15];
	mov.u32 	%r38, _ZZ10vdvdy_adv2iidPdS_S_S_E3vvt;
	add.s32 	%r39, %r38, %r24;
	add.s32 	%r40, %r39, %r27;
	st.shared.f64 	[%r40], %fd4;
	mad.lo.s32 	%r41, %r23, %r6, %r2;
	mul.wide.u32 	%rd16, %r41, 8;
	add.s64 	%rd17, %rd5, %rd16;
	ld.global.f64 	%fd5, [%rd17];
	mov.u32 	%r42, _ZZ10vdvdy_adv2iidPdS_S_S_E4vvt2;
	add.s32 	%r43, %r42, %r24;
	add.s32 	%r44, %r43, %r27;
	st.shared.f64 	[%r44], %fd5;
	add.s64 	%rd18, %rd6, %rd8;
	ld.global.f64 	%fd17, [%rd18];
	mov.u32 	%r45, _ZZ10vdvdy_adv2iidPdS_S_S_E3hvi;
	add.s32 	%r46, %r45, %r24;
	add.s32 	%r47, %r46, %r27;
	st.shared.f64 	[%r47], %fd17;
	add.s64 	%rd19, %rd6, %rd10;
	ld.global.f64 	%fd18, [%rd19];
	mov.u32 	%r48, _ZZ10vdvdy_adv2iidPdS_S_S_E3hvb;
	add.s32 	%r49, %r48, %r24;
	add.s32 	%r50, %r49, %r27;
	st.shared.f64 	[%r50], %fd18;
	add.s64 	%rd20, %rd6, %rd14;
	ld.global.f64 	%fd6, [%rd20];
	mov.u32 	%r51, _ZZ10vdvdy_adv2iidPdS_S_S_E3hvt;
	add.s32 	%r52, %r51, %r24;
	add.s32 	%r53, %r52, %r27;
	st.shared.f64 	[%r53], %fd6;
	add.s64 	%rd21, %rd7, %rd8;
	ld.global.f64 	%fd7, [%rd21];
	mov.u32 	%r54, _ZZ10vdvdy_adv2iidPdS_S_S_E4hvmi;
	add.s32 	%r55, %r54, %r24;
	add.s32 	%r56, %r55, %r27;
	st.shared.f64 	[%r56], %fd7;
	mul.f64 	%fd8, %fd1, %fd17;
	fma.rn.f64 	%fd19, %fd2, %fd18, %fd8;
	mul.f64 	%fd9, %fd19, 0d3FE0000000000000;
	setp.leu.f64 	%p6, %fd9, 0d0000000000000000;
	mov.f64 	%fd36, 0d0000000000000000;
	@%p6 bra 	$L__BB20_3;
	div.rn.f64 	%fd20, %fd9, %fd7;
	mul.f64 	%fd21, %fd2, 0dC010000000000000;
	fma.rn.f64 	%fd22, %fd1, 0d4008000000000000, %fd21;
	add.f64 	%fd23, %fd3, %fd22;
	mul.f64 	%fd24, %fd20, %fd23;
	add.f64 	%fd25, %fd15, %fd15;
	div.rn.f64 	%fd26, %fd24, %fd25;
	add.f64 	%fd36, %fd26, 0d0000000000000000;
$L__BB20_3:
	fma.rn.f64 	%fd27, %fd6, %fd4, %fd8;
	mul.f64 	%fd12, %fd27, 0dBFE0000000000000;
	setp.leu.f64 	%p7, %fd12, 0d0000000000000000;
	@%p7 bra 	$L__BB20_5;
	div.rn.f64 	%fd28, %fd12, %fd7;
	mul.f64 	%fd29, %fd4, 0dC010000000000000;
	fma.rn.f64 	%fd30, %fd1, 0d4008000000000000, %fd29;
	add.f64 	%fd31, %fd5, %fd30;
	mul.f64 	%fd32, %fd28, %fd31;
	add.f64 	%fd33, %fd15, %fd15;
	div.rn.f64 	%fd34, %fd32, %fd33;
	add.f64 	%fd36, %fd36, %fd34;
$L__BB20_5:
	ld.param.u64 	%rd28, [_Z10vdvdy_adv2iidPdS_S_S__param_6];
	cvta.to.global.u64 	%rd22, %rd28;
	add.s64 	%rd24, %rd22, %rd8;
	st.global.f64 	[%rd24], %fd36;
$L__BB20_6:
	ret;

}
	// .globl	_Z9udvdx_adviidPdS_S_S_S_
.visible .entry _Z9udvdx_adviidPdS_S_S_S_(
	.param .u32 _Z9udvdx_adviidPdS_S_S_S__param_0,
	.param .u32 _Z9udvdx_adviidPdS_S_S_S__param_1,
	.param .f64 _Z9udvdx_adviidPdS_S_S_S__param_2,
	.param .u64 .ptr .align 1 _Z9udvdx_adviidPdS_S_S_S__param_3,
	.param .u64 .ptr .align 1 _Z9udvdx_adviidPdS_S_S_S__param_4,
	.param .u64 .ptr .align 1 _Z9udvdx_adviidPdS_S_S_S__param_5,
	.param .u64 .ptr .align 1 _Z9udvdx_adviidPdS_S_S_S__param_6,
	.param .u64 .ptr .align 1 _Z9udvdx_adviidPdS_S_S_S__param_7
)
{
	.reg .pred 	%p<10>;
	.reg .b32 	%r<28>;
	.reg .b64 	%rd<39>;
	.reg .b64 	%fd<56>;

	ld.param.u32 	%r9, [_Z9udvdx_adviidPdS_S_S_S__param_0];
	ld.param.u32 	%r11, [_Z9udvdx_adviidPdS_S_S_S__param_1];
	ld.param.f64 	%fd13, [_Z9udvdx_adviidPdS_S_S_S__param_2];
	ld.param.u64 	%rd8, [_Z9udvdx_adviidPdS_S_S_S__param_3];
	ld.param.u64 	%rd9, [_Z9udvdx_adviidPdS_S_S_S__param_5];
	ld.param.u64 	%rd10, [_Z9udvdx_adviidPdS_S_S_S__param_6];
	ld.param.u64 	%rd7, [_Z9udvdx_adviidPdS_S_S_S__param_7];
	cvta.to.global.u64 	%rd1, %rd10;
	cvta.to.global.u64 	%rd2, %rd8;
	cvta.to.global.u64 	%rd3, %rd9;
	mov.u32 	%r12, %ctaid.x;
	mov.u32 	%r13, %ntid.x;
	mov.u32 	%r14, %tid.x;
	mad.lo.s32 	%r1, %r12, %r13, %r14;
	mov.u32 	%r15, %ctaid.y;
	mov.u32 	%r16, %ntid.y;
	mov.u32 	%r17, %tid.y;
	mad.lo.s32 	%r18, %r15, %r16, %r17;
	mul.lo.s32 	%r3, %r18, %r9;
	add.s32 	%r4, %r3, %r1;
	setp.ge.u32 	%p1, %r1, %r9;
	setp.ge.u32 	%p2, %r18, %r11;
	or.pred  	%p3, %p1, %p2;
	@%p3 bra 	$L__BB21_10;
	ld.param.u64 	%rd38, [_Z9udvdx_adviidPdS_S_S_S__param_4];
	cvta.to.global.u64 	%rd11, %rd38;
	max.u32 	%r19, %r1, 1;
	add.s32 	%r20, %r19, -1;
	add.s32 	%r5, %r9, -1;
	add.s32 	%r21, %r11, -1;
	setp.eq.s32 	%p4, %r18, %r21;
	add.s32 	%r22, %r18, 1;
	selp.b32 	%r23, %r21, %r22, %p4;
	add.s32 	%r6, %r20, %r3;
	mul.wide.u32 	%rd12, %r6, 8;
	add.s64 	%rd13, %rd3, %rd12;
	ld.global.f64 	%fd1, [%rd13];
	add.s64 	%rd14, %rd2, %rd12;
	ld.global.f64 	%fd15, [%rd14];
	mul.lo.s32 	%r7, %r23, %r9;
	add.s32 	%r24, %r7, %r20;
	mul.wide.u32 	%rd15, %r24, 8;
	add.s64 	%rd16, %rd3, %rd15;
	ld.global.f64 	%fd2, [%rd16];
	add.s64 	%rd17, %rd2, %rd15;
	ld.global.f64 	%fd16, [%rd17];
	mul.f64 	%fd17, %fd2, %fd16;
	fma.rn.f64 	%fd18, %fd1, %fd15, %fd17;
	mul.f64 	%fd3, %fd18, 0d3FE0000000000000;
	mul.wide.u32 	%rd18, %r4, 8;
	add.s64 	%rd19, %rd3, %rd18;
	ld.global.f64 	%fd4, [%rd19];
	setp.leu.f64 	%p5, %fd3, 0d0000000000000000;
	add.s64 	%rd4, %rd11, %rd18;
	add.s64 	%rd5, %rd1, %rd18;
	mov.f64 	%fd54, 0d0000000000000000;
	@%p5 bra 	$L__BB21_5;
	sub.f64 	%fd19, %fd4, %fd1;
	setp.leu.f64 	%p6, %fd19, 0d3FE0000000000000;
	@%p6 bra 	$L__BB21_4;
	add.f64 	%fd27, %fd1, %fd2;
	mul.f64 	%fd28, %fd27, 0d3FE0000000000000;
	ld.global.f64 	%fd29, [%rd5];
	add.s64 	%rd23, %rd1, %rd12;
	ld.global.f64 	%fd30, [%rd23];
	sub.f64 	%fd31, %fd29, %fd30;
	mul.f64 	%fd32, %fd28, %fd31;
	div.rn.f64 	%fd33, %fd32, %fd13;
	add.f64 	%fd54, %fd33, 0d0000000000000000;
	bra.uni 	$L__BB21_5;
$L__BB21_4:
	ld.global.f64 	%fd20, [%rd4];
	div.rn.f64 	%fd21, %fd3, %fd20;
	ld.global.f64 	%fd22, [%rd5];
	add.s64 	%rd21, %rd1, %rd12;
	ld.global.f64 	%fd23, [%rd21];
	sub.f64 	%fd24, %fd22, %fd23;
	mul.f64 	%fd25, %fd21, %fd24;
	div.rn.f64 	%fd26, %fd25, %fd13;
	add.f64 	%fd54, %fd26, 0d0000000000000000;
$L__BB21_5:
	add.s64 	%rd25, %rd2, %rd18;
	ld.global.f64 	%fd34, [%rd25];
	add.s32 	%r25, %r7, %r1;
	mul.wide.u32 	%rd26, %r25, 8;
	add.s64 	%rd27, %rd3, %rd26;
	ld.global.f64 	%fd35, [%rd27];
	add.s64 	%rd28, %rd2, %rd26;
	ld.global.f64 	%fd36, [%rd28];
	mul.f64 	%fd37, %fd35, %fd36;
	fma.rn.f64 	%fd38, %fd4, %fd34, %fd37;
	mul.f64 	%fd8, %fd38, 0dBFE0000000000000;
	add.s32 	%r26, %r1, 1;
	setp.eq.s32 	%p7, %r1, %r5;
	selp.b32 	%r27, %r5, %r26, %p7;
	add.s32 	%r8, %r27, %r3;
	mul.wide.u32 	%rd29, %r8, 8;
	add.s64 	%rd30, %rd3, %rd29;
	ld.global.f64 	%fd9, [%rd30];
	setp.leu.f64 	%p8, %fd8, 0d0000000000000000;
	@%p8 bra 	$L__BB21_9;
	sub.f64 	%fd39, %fd9, %fd4;
	setp.leu.f64 	%p9, %fd39, 0d3FE0000000000000;
	@%p9 bra 	$L__BB21_8;
	add.f64 	%fd47, %fd4, %fd9;
	mul.f64 	%fd48, %fd47, 0dBFE0000000000000;
	ld.global.f64 	%fd49, [%rd5];
	add.s64 	%rd34, %rd1, %rd29;
	ld.global.f64 	%fd50, [%rd34];
	sub.f64 	%fd51, %fd49, %fd50;
	mul.f64 	%fd52, %fd48, %fd51;
	div.rn.f64 	%fd53, %fd52, %fd13;
	add.f64 	%fd54, %fd54, %fd53;
	bra.uni 	$L__BB21_9;
$L__BB21_8:
	ld.global.f64 	%fd40, [%rd4];
	div.rn.f64 	%fd41, %fd8, %fd40;
	ld.global.f64 	%fd42, [%rd5];
	add.s64 	%rd32, %rd1, %rd29;
	ld.global.f64 	%fd43, [%rd32];
	sub.f64 	%fd44, %fd42, %fd43;
	mul.f64 	%fd45, %fd41, %fd44;
	div.rn.f64 	%fd46, %fd45, %fd13;
	add.f64 	%fd54, %fd54, %fd46;
$L__BB21_9:
	cvta.to.global.u64 	%rd35, %rd7;
	add.s64 	%rd37, %rd35, %rd18;
	st.global.f64 	[%rd37], %fd54;
$L__BB21_10:
	ret;

}
	// .globl	_Z10udvdx_adv2iidPdS_S_S_S_
.visible .entry _Z10udvdx_adv2iidPdS_S_S_S_(
	.param .u32 _Z10udvdx_adv2iidPdS_S_S_S__param_0,
	.param .u32 _Z10udvdx_adv2iidPdS_S_S_S__param_1,
	.param .f64 _Z10udvdx_adv2iidPdS_S_S_S__param_2,
	.param .u64 .ptr .align 1 _Z10udvdx_adv2iidPdS_S_S_S__param_3,
	.param .u64 .ptr .align 1 _Z10udvdx_adv2iidPdS_S_S_S__param_4,
	.param .u64 .ptr .align 1 _Z10udvdx_adv2iidPdS_S_S_S__param_5,
	.param .u64 .ptr .align 1 _Z10udvdx_adv2iidPdS_S_S_S__param_6,
	.param .u64 .ptr .align 1 _Z10udvdx_adv2iidPdS_S_S_S__param_7
)
{
	.reg .pred 	%p<9>;
	.reg .b32 	%r<79>;
	.reg .b64 	%rd<36>;
	.reg .b64 	%fd<43>;
	// demoted variable
	.shared .align 8 .b8 _ZZ10udvdx_adv2iidPdS_S_S_S_E3uui[2048];
	// demoted variable
	.shared .align 8 .b8 _ZZ10udvdx_adv2iidPdS_S_S_S_E3uut[2048];
	// demoted variable
	.shared .align 8 .b8 _ZZ10udvdx_adv2iidPdS_S_S_S_E3uul[2048];
	// demoted variable
	.shared .align 8 .b8 _ZZ10udvdx_adv2iidPdS_S_S_S_E4uutl[2048];
	// demoted variable
	.shared .align 8 .b8 _ZZ10udvdx_adv2iidPdS_S_S_S_E3vvi[2048];
	// demoted variable
	.shared .align 8 .b8 _ZZ10udvdx_adv2iidPdS_S_S_S_E3vvl[2048];
	// demoted variable
	.shared .align 8 .b8 _ZZ10udvdx_adv2iidPdS_S_S_S_E4vvl2[2048];
	// demoted variable
	.shared .align 8 .b8 _ZZ10udvdx_adv2iidPdS_S_S_S_E3vvr[2048];
	// demoted variable
	.shared .align 8 .b8 _ZZ10udvdx_adv2iidPdS_S_S_S_E4vvr2[2048];
	// demoted variable
	.shared .align 8 .b8 _ZZ10udvdx_adv2iidPdS_S_S_S_E3hui[2048];
	// demoted variable
	.shared .align 8 .b8 _ZZ10udvdx_adv2iidPdS_S_S_S_E3hut[2048];
	// demoted variable
	.shared .align 8 .b8 _ZZ10udvdx_adv2iidPdS_S_S_S_E3hul[2048];
	// demoted variable
	.shared .align 8 .b8 _ZZ10udvdx_adv2iidPdS_S_S_S_E4hutl[2048];
	// demoted variable
	.shared .align 8 .b8 _ZZ10udvdx_adv2iidPdS_S_S_S_E4hvmi[2048];
	ld.param.u32 	%r7, [_Z10udvdx_adv2iidPdS_S_S_S__param_0];
	ld.param.u32 	%r9, [_Z10udvdx_adv2iidPdS_S_S_S__param_1];
	ld.param.f64 	%fd17, [_Z10udvdx_adv2iidPdS_S_S_S__param_2];
	ld.param.u64 	%rd2, [_Z10udvdx_adv2iidPdS_S_S_S__param_4];
	ld.param.u64 	%rd4, [_Z10udvdx_adv2iidPdS_S_S_S__param_6];
	ld.param.u64 	%rd5, [_Z10udvdx_adv2iidPdS_S_S_S__param_7];
	mov.u32 	%r10, %ctaid.x;
	mov.u32 	%r11, %ntid.x;
	mov.u32 	%r1, %tid.x;
	mad.lo.s32 	%r2, %r10, %r11, %r1;
	mov.u32 	%r12, %ctaid.y;
	mov.u32 	%r13, %ntid.y;
	mov.u32 	%r3, %tid.y;
	mad.lo.s32 	%r14, %r12, %r13, %r3;
	mul.lo.s32 	%r5, %r14, %r7;
	add.s32 	%r6, %r5, %r2;
	setp.ge.u32 	%p1, %r2, %r7;
	setp.ge.u32 	%p2, %r14, %r9;
	or.pred  	%p3, %p1, %p2;
	@%p3 bra 	$L__BB22_6;
	ld.param.u64 	%rd35, [_Z10udvdx_adv2iidPdS_S_S_S__param_5];
	ld.param.u64 	%rd34, [_Z10udvdx_adv2iidPdS_S_S_S__param_3];
	cvta.to.global.u64 	%rd6, %rd35;
	cvta.to.global.u64 	%rd7, %rd4;
	cvta.to.global.u64 	%rd8, %rd34;
	cvta.to.global.u64 	%rd9, %rd2;
	max.u32 	%r15, %r2, 1;
	add.s32 	%r16, %r15, -1;
	add.s32 	%r17, %r7, -1;
	setp.eq.s32 	%p4, %r2, %r17;
	add.s32 	%r18, %r2, 1;
	selp.b32 	%r19, %r17, %r18, %p4;
	max.s32 	%r20, %r2, 2;
	add.s32 	%r21, %r20, %r5;
	add.s32 	%r22, %r7, -2;
	setp.lt.s32 	%p5, %r2, %r22;
	add.s32 	%r23, %r2, 2;
	selp.b32 	%r24, %r23, %r17, %p5;
	add.s32 	%r25, %r9, -1;
	setp.eq.s32 	%p6, %r14, %r25;
	add.s32 	%r26, %r14, 1;
	selp.b32 	%r27, %r25, %r26, %p6;
	mul.wide.u32 	%rd10, %r6, 8;
	add.s64 	%rd11, %rd6, %rd10;
	ld.global.f64 	%fd1, [%rd11];
	shl.b32 	%r28, %r1, 7;
	mov.u32 	%r29, _ZZ10udvdx_adv2iidPdS_S_S_S_E3uui;
	add.s32 	%r30, %r29, %r28;
	shl.b32 	%r31, %r3, 3;
	add.s32 	%r32, %r30, %r31;
	st.shared.f64 	[%r32], %fd1;
	mul.lo.s32 	%r33, %r27, %r7;
	add.s32 	%r34, %r33, %r2;
	mul.wide.u32 	%rd12, %r34, 8;
	add.s64 	%rd13, %rd6, %rd12;
	ld.global.f64 	%fd2, [%rd13];
	mov.u32 	%r35, _ZZ10udvdx_adv2iidPdS_S_S_S_E3uut;
	add.s32 	%r36, %r35, %r28;
	add.s32 	%r37, %r36, %r31;
	st.shared.f64 	[%r37], %fd2;
	add.s32 	%r38, %r16, %r5;
	mul.wide.u32 	%rd14, %r38, 8;
	add.s64 	%rd15, %rd6, %rd14;
	ld.global.f64 	%fd19, [%rd15];
	mov.u32 	%r39, _ZZ10udvdx_adv2iidPdS_S_S_S_E3uul;
	add.s32 	%r40, %r39, %r28;
	add.s32 	%r41, %r40, %r31;
	st.shared.f64 	[%r41], %fd19;
	add.s32 	%r42, %r33, %r16;
	mul.wide.u32 	%rd16, %r42, 8;
	add.s64 	%rd17, %rd6, %rd16;
	ld.global.f64 	%fd20, [%rd17];
	mov.u32 	%r43, _ZZ10udvdx_adv2iidPdS_S_S_S_E4uutl;
	add.s32 	%r44, %r43, %r28;
	add.s32 	%r45, %r44, %r31;
	st.shared.f64 	[%r45], %fd20;
	add.s64 	%rd18, %rd7, %rd10;
	ld.global.f64 	%fd3, [%rd18];
	mov.u32 	%r46, _ZZ10udvdx_adv2iidPdS_S_S_S_E3vvi;
	add.s32 	%r47, %r46, %r28;
	add.s32 	%r48, %r47, %r31;
	st.shared.f64 	[%r48], %fd3;
	add.s64 	%rd19, %rd7, %rd14;
	ld.global.f64 	%fd4, [%rd19];
	mov.u32 	%r49, _ZZ10udvdx_adv2iidPdS_S_S_S_E3vvl;
	add.s32 	%r50, %r49, %r28;
	add.s32 	%r51, %r50, %r31;
	st.shared.f64 	[%r51], %fd4;
	add.s32 	%r52, %r21, -2;
	mul.wide.u32 	%rd20, %r52, 8;
	add.s64 	%rd21, %rd7, %rd20;
	ld.global.f64 	%fd5, [%rd21];
	mov.u32 	%r53, _ZZ10udvdx_adv2iidPdS_S_S_S_E4vvl2;
	add.s32 	%r54, %r53, %r28;
	add.s32 	%r55, %r54, %r31;
	st.shared.f64 	[%r55], %fd5;
	add.s32 	%r56, %r19, %r5;
	mul.wide.u32 	%rd22, %r56, 8;
	add.s64 	%rd23, %rd7, %rd22;
	ld.global.f64 	%fd6, [%rd23];
	mov.u32 	%r57, _ZZ10udvdx_adv2iidPdS_S_S_S_E3vvr;
	add.s32 	%r58, %r57, %r28;
	add.s32 	%r59, %r58, %r31;
	st.shared.f64 	[%r59], %fd6;
	add.s32 	%r60, %r24, %r5;
	mul.wide.u32 	%rd24, %r60, 8;
	add.s64 	%rd25, %rd7, %rd24;
	ld.global.f64 	%fd7, [%rd25];
	mov.u32 	%r61, _ZZ10udvdx_adv2iidPdS_S_S_S_E4vvr2;
	add.s32 	%r62, %r61, %r28;
	add.s32 	%r63, %r62, %r31;
	st.shared.f64 	[%r63], %fd7;
	add.s64 	%rd26, %rd8, %rd10;
	ld.global.f64 	%fd8, [%rd26];
	mov.u32 	%r64, _ZZ10udvdx_adv2iidPdS_S_S_S_E3hui;
	add.s32 	%r65, %r64, %r28;
	add.s32 	%r66, %r65, %r31;
	st.shared.f64 	[%r66], %fd8;
	add.s64 	%rd27, %rd8, %rd12;
	ld.global.f64 	%fd9, [%rd27];
	mov.u32 	%r67, _ZZ10udvdx_adv2iidPdS_S_S_S_E3hut;
	add.s32 	%r68, %r67, %r28;
	add.s32 	%r69, %r68, %r31;
	st.shared.f64 	[%r69], %fd9;
	add.s64 	%rd28, %rd8, %rd14;
	ld.global.f64 	%fd21, [%rd28];
	mov.u32 	%r70, _ZZ10udvdx_adv2iidPdS_S_S_S_E3hul;
	add.s32 	%r71, %r70, %r28;
	add.s32 	%r72, %r71, %r31;
	st.shared.f64 	[%r72], %fd21;
	add.s64 	%rd29, %rd8, %rd16;
	ld.global.f64 	%fd22, [%rd29];
	mov.u32 	%r73, _ZZ10udvdx_adv2iidPdS_S_S_S_E4hutl;
	add.s32 	%r74, %r73, %r28;
	add.s32 	%r75, %r74, %r31;
	st.shared.f64 	[%r75], %fd22;
	add.s64 	%rd30, %rd9, %rd10;
	ld.global.f64 	%fd10, [%rd30];
	mov.u32 	%r76, _ZZ10udvdx_adv2iidPdS_S_S_S_E4hvmi;
	add.s32 	%r77, %r76, %r28;
	add.s32 	%r78, %r77, %r31;
	st.shared.f64 	[%r78], %fd10;
	mul.f64 	%fd23, %fd20, %fd22;
	fma.rn.f64 	%fd24, %fd19, %fd21, %fd23;
	mul.f64 	%fd11, %fd24, 0d3FE0000000000000;
	setp.leu.f64 	%p7, %fd11, 0d0000000000000000;
	mov.f64 	%fd42, 0d0000000000000000;
	@%p7 bra 	$L__BB22_3;
	div.rn.f64 	%fd25, %fd11, %fd10;
	mul.f64 	%fd26, %fd4, 0dC010000000000000;
	fma.rn.f64 	%fd27, %fd3, 0d4008000000000000, %fd26;
	add.f64 	%fd28, %fd5, %fd27;
	mul.f64 	%fd29, %fd25, %fd28;
	add.f64 	%fd30, %fd17, %fd17;
	div.rn.f64 	%fd31, %fd29, %fd30;
	add.f64 	%fd42, %fd31, 0d0000000000000000;
$L__BB22_3:
	mul.f64 	%fd32, %fd2, %fd9;
	fma.rn.f64 	%fd33, %fd1, %fd8, %fd32;
	mul.f64 	%fd14, %fd33, 0dBFE0000000000000;
	setp.leu.f64 	%p8, %fd14, 0d0000000000000000;
	@%p8 bra 	$L__BB22_5;
	div.rn.f64 	%fd34, %fd14, %fd10;
	mul.f64 	%fd35, %fd6, 0dC010000000000000;
	fma.rn.f64 	%fd36, %fd3, 0d4008000000000000, %fd35;
	add.f64 	%fd37, %fd7, %fd36;
	mul.f64 	%fd38, %fd34, %fd37;
	add.f64 	%fd39, %fd17, %fd17;
	div.rn.f64 	%fd40, %fd38, %fd39;
	add.f64 	%fd42, %fd42, %fd40;
$L__BB22_5:
	cvta.to.global.u64 	%rd31, %rd5;
	add.s64 	%rd33, %rd31, %rd10;
	st.global.f64 	[%rd33], %fd42;
$L__BB22_6:
	ret;

}
	// .globl	_Z5smagoiidddPdS_S_dS_S_i
.visible .entry _Z5smagoiidddPdS_S_dS_S_i(
	.param .u32 _Z5smagoiidddPdS_S_dS_S_i_param_0,
	.param .u32 _Z5smagoiidddPdS_S_dS_S_i_param_1,
	.param .f64 _Z5smagoiidddPdS_S_dS_S_i_param_2,
	.param .f64 _Z5smagoiidddPdS_S_dS_S_i_param_3,
	.param .f64 _Z5smagoiidddPdS_S_dS_S_i_param_4,
	.param .u64 .ptr .align 1 _Z5smagoiidddPdS_S_dS_S_i_param_5,
	.param .u64 .ptr .align 1 _Z5smagoiidddPdS_S_dS_S_i_param_6,
	.param .u64 .ptr .align 1 _Z5smagoiidddPdS_S_dS_S_i_param_7,
	.param .f64 _Z5smagoiidddPdS_S_dS_S_i_param_8,
	.param .u64 .ptr .align 1 _Z5smagoiidddPdS_S_dS_S_i_param_9,
	.param .u64 .ptr .align 1 _Z5smagoiidddPdS_S_dS_S_i_param_10,
	.param .u32 _Z5smagoiidddPdS_S_dS_S_i_param_11
)
{
	.reg .pred 	%p<36>;
	.reg .b32 	%r<68>;
	.reg .b32 	%f<195>;
	.reg .b64 	%rd<43>;
	.reg .b64 	%fd<57>;

	ld.param.u32 	%r6, [_Z5smagoiidddPdS_S_dS_S_i_param_0];
	ld.param.u32 	%r9, [_Z5smagoiidddPdS_S_dS_S_i_param_1];
	ld.param.f64 	%fd5, [_Z5smagoiidddPdS_S_dS_S_i_param_2];
	ld.param.f64 	%fd6, [_Z5smagoiidddPdS_S_dS_S_i_param_3];
	ld.param.f64 	%fd7, [_Z5smagoiidddPdS_S_dS_S_i_param_4];
	ld.param.u64 	%rd6, [_Z5smagoiidddPdS_S_dS_S_i_param_5];
	ld.param.f64 	%fd8, [_Z5smagoiidddPdS_S_dS_S_i_param_8];
	ld.param.u64 	%rd7, [_Z5smagoiidddPdS_S_dS_S_i_param_9];
	ld.param.u64 	%rd8, [_Z5smagoiidddPdS_S_dS_S_i_param_10];
	ld.param.u32 	%r8, [_Z5smagoiidddPdS_S_dS_S_i_param_11];
	cvta.to.global.u64 	%rd1, %rd7;
	cvta.to.global.u64 	%rd2, %rd8;
	cvta.to.global.u64 	%rd3, %rd6;
	mov.u32 	%r10, %ctaid.x;
	mov.u32 	%r11, %ntid.x;
	mov.u32 	%r12, %tid.x;
	mad.lo.s32 	%r1, %r10, %r11, %r12;
	mov.u32 	%r13, %ctaid.y;
	mov.u32 	%r14, %ntid.y;
	mov.u32 	%r15, %tid.y;
	mad.lo.s32 	%r16, %r13, %r14, %r15;
	mul.lo.s32 	%r3, %r16, %r6;
	add.s32 	%r4, %r3, %r1;
	setp.ge.u32 	%p1, %r1, %r6;
	setp.ge.u32 	%p2, %r16, %r9;
	or.pred  	%p3, %p1, %p2;
	@%p3 bra 	$L__BB23_23;
	add.s32 	%r5, %r9, -1;
	setp.ne.s32 	%p4, %r8, 1;
	@%p4 bra 	$L__BB23_15;
	ld.param.u64 	%rd42, [_Z5smagoiidddPdS_S_dS_S_i_param_7];
	ld.param.u64 	%rd41, [_Z5smagoiidddPdS_S_dS_S_i_param_6];
	add.s32 	%r28, %r6, -1;
	add.s32 	%r29, %r1, 1;
	setp.eq.s32 	%p15, %r1, %r28;
	selp.b32 	%r30, %r28, %r29, %p15;
	cvta.to.global.u64 	%rd14, %rd42;
	cvta.to.global.u64 	%rd15, %rd41;
	max.u32 	%r31, %r16, 1;
	add.s32 	%r32, %r31, -1;
	max.u32 	%r33, %r1, 1;
	add.s32 	%r34, %r33, -1;
	mul.wide.u32 	%rd16, %r4, 8;
	add.s64 	%rd17, %rd15, %rd16;
	ld.global.f64 	%fd15, [%rd17];
	add.s32 	%r35, %r34, %r3;
	mul.wide.u32 	%rd18, %r35, 8;
	add.s64 	%rd19, %rd15, %rd18;
	ld.global.f64 	%fd16, [%rd19];
	sub.f64 	%fd17, %fd15, %fd16;
	div.rn.f64 	%fd18, %fd17, %fd5;
	add.s32 	%r36, %r16, 1;
	setp.eq.s32 	%p16, %r16, %r5;
	selp.b32 	%r37, %r5, %r36, %p16;
	mul.lo.s32 	%r38, %r37, %r6;
	add.s32 	%r39, %r38, %r1;
	mul.wide.u32 	%rd20, %r39, 8;
	add.s64 	%rd21, %rd15, %rd20;
	ld.global.f64 	%fd19, [%rd21];
	mul.lo.s32 	%r40, %r32, %r6;
	add.s32 	%r41, %r40, %r1;
	mul.wide.u32 	%rd22, %r41, 8;
	add.s64 	%rd23, %rd15, %rd22;
	ld.global.f64 	%fd20, [%rd23];
	sub.f64 	%fd21, %fd19, %fd20;
	add.s32 	%r42, %r38, %r34;
	mul.wide.u32 	%rd24, %r42, 8;
	add.s64 	%rd25, %rd15, %rd24;
	ld.global.f64 	%fd22, [%rd25];
	add.f64 	%fd23, %fd21, %fd22;
	add.s32 	%r43, %r40, %r34;
	mul.wide.u32 	%rd26, %r43, 8;
	add.s64 	%rd27, %rd15, %rd26;
	ld.global.f64 	%fd24, [%rd27];
	sub.f64 	%fd25, %fd23, %fd24;
	mul.f64 	%fd26, %fd25, 0d3FE0000000000000;
	div.rn.f64 	%fd27, %fd26, %fd5;
	add.s64 	%rd28, %rd14, %rd16;
	ld.global.f64 	%fd28, [%rd28];
	add.s64 	%rd29, %rd14, %rd22;
	ld.global.f64 	%fd29, [%rd29];
	sub.f64 	%fd30, %fd28, %fd29;
	div.rn.f64 	%fd31, %fd30, %fd5;
	add.s32 	%r44, %r30, %r3;
	mul.wide.u32 	%rd30, %r44, 8;
	add.s64 	%rd31, %rd14, %rd30;
	ld.global.f64 	%fd32, [%rd31];
	add.s64 	%rd32, %rd14, %rd18;
	ld.global.f64 	%fd33, [%rd32];
	sub.f64 	%fd34, %fd32, %fd33;
	add.s32 	%r45, %r30, %r40;
	mul.wide.u32 	%rd33, %r45, 8;
	add.s64 	%rd34, %rd14, %rd33;
	ld.global.f64 	%fd35, [%rd34];
	add.f64 	%fd36, %fd34, %fd35;
	add.s64 	%rd35, %rd14, %rd26;
	ld.global.f64 	%fd37, [%rd35];
	sub.f64 	%fd38, %fd36, %fd37;
	mul.f64 	%fd39, %fd38, 0d3FE0000000000000;
	div.rn.f64 	%fd40, %fd39, %fd5;
	add.f64 	%fd41, %fd18, %fd18;
	add.f64 	%fd42, %fd31, %fd31;
	mul.f64 	%fd43, %fd31, %fd42;
	fma.rn.f64 	%fd1, %fd18, %fd41, %fd43;
	add.f64 	%fd44, %fd27, %fd40;
	cvt.rn.f32.f64 	%f1, %fd44;
	abs.f32 	%f2, %f1;
	setp.eq.f32 	%p17, %f1, 0f3F800000;
	mov.f32 	%f192, 0f3F800000;
	@%p17 bra 	$L__BB23_7;
	setp.num.f32 	%p18, %f2, %f2;
	@%p18 bra 	$L__BB23_5;
	mov.f32 	%f133, 0f40000000;
	add.rn.f32 	%f192, %f1, %f133;
	bra.uni 	$L__BB23_7;
$L__BB23_5:
	setp.lt.f32 	%p19, %f2, 0f00800000;
	mul.f32 	%f78, %f2, 0f4B800000;
	selp.f32 	%f79, %f78, %f2, %p19;
	mov.b32 	%r46, %f79;
	add.s32 	%r47, %r46, -1060439283;
	and.b32  	%r48, %r47, -8388608;
	sub.s32 	%r49, %r46, %r48;
	mov.b32 	%f80, %r49;
	cvt.rn.f32.s32 	%f81, %r48;
	selp.f32 	%f82, 0fC1C00000, 0f00000000, %p19;
	fma.rn.f32 	%f83, %f81, 0f34000000, %f82;
	add.f32 	%f84, %f80, 0fBF800000;
	add.f32 	%f85, %f80, 0f3F800000;
	rcp.approx.ftz.f32 	%f86, %f85;
	add.f32 	%f87, %f84, %f84;
	mul.f32 	%f88, %f87, %f86;
	mul.f32 	%f89, %f88, %f88;
	neg.f32 	%f90, %f88;
	sub.f32 	%f91, %f84, %f88;
	add.f32 	%f92, %f91, %f91;
	fma.rn.f32 	%f93, %f90, %f84, %f92;
	mul.rn.f32 	%f94, %f86, %f93;
	fma.rn.f32 	%f95, %f89, 0f3A2C32E4, 0f3B52E7DB;
	fma.rn.f32 	%f96, %f95, %f89, 0f3C93BB73;
	fma.rn.f32 	%f97, %f96, %f89, 0f3DF6384F;
	mul.rn.f32 	%f98, %f97, %f89;
	fma.rn.f32 	%f99, %f88, 0f3FB8AA3B, %f83;
	mul.f32 	%f100, %f98, 0f40400000;
	sub.f32 	%f101, %f83, %f99;
	fma.rn.f32 	%f102, %f88, 0f3FB8AA3B, %f101;
	fma.rn.f32 	%f103, %f94, 0f3FB8AA3B, %f102;
	fma.rn.f32 	%f104, %f88, 0f32A55E34, %f103;
	fma.rn.f32 	%f105, %f100, %f94, %f104;
	fma.rn.f32 	%f106, %f98, %f88, %f105;
	add.rn.f32 	%f107, %f99, %f106;
	mov.f32 	%f108, 0f40000000;
	mul.rn.f32 	%f109, %f107, %f108;
	cvt.rni.f32.f32 	%f110, %f109;
	sub.f32 	%f111, %f109, %f110;
	neg.f32 	%f112, %f109;
	fma.rn.f32 	%f113, %f107, 0f40000000, %f112;
	neg.f32 	%f114, %f99;
	add.rn.f32 	%f115, %f107, %f114;
	neg.f32 	%f116, %f115;
	add.rn.f32 	%f117, %f106, %f116;
	fma.rn.f32 	%f118, %f117, 0f40000000, %f113;
	add.f32 	%f119, %f111, %f118;
	setp.gt.f32 	%p20, %f110, 0f00000000;
	selp.b32 	%r50, 0, -2097152000, %p20;
	setp.neu.f32 	%p21, %f1, 0f00000000;
	setp.neu.f32 	%p22, %f2, 0f7F800000;
	setp.lt.f32 	%p23, %f109, 0f00000000;
	selp.f32 	%f120, 0f00000000, 0f7F800000, %p23;
	abs.f32 	%f121, %f109;
	setp.gt.f32 	%p24, %f121, 0f43180000;
	cvt.rzi.s32.f32 	%r51, %f110;
	shl.b32 	%r52, %r51, 23;
	sub.s32 	%r53, %r52, %r50;
	mov.b32 	%f122, %r53;
	add.s32 	%r54, %r50, 2130706432;
	mov.b32 	%f123, %r54;
	fma.rn.f32 	%f124, %f119, 0f391FCB8E, 0f3AAF85ED;
	fma.rn.f32 	%f125, %f124, %f119, 0f3C1D9856;
	fma.rn.f32 	%f126, %f125, %f119, 0f3D6357BB;
	fma.rn.f32 	%f127, %f126, %f119, 0f3E75FDEC;
	fma.rn.f32 	%f128, %f127, %f119, 0f3F317218;
	fma.rn.f32 	%f129, %f128, %f119, 0f3F800000;
	mul.f32 	%f130, %f129, %f123;
	mul.f32 	%f131, %f130, %f122;
	selp.f32 	%f192, %f120, %f131, %p24;
	and.pred  	%p25, %p21, %p22;
	@%p25 bra 	$L__BB23_7;
	add.f32 	%f132, %f1, %f1;
	mov.b32 	%r55, %f132;
	and.b32  	%r56, %r55, 2147483647;
	mov.b32 	%f192, %r56;
$L__BB23_7:
	cvt.f64.f32 	%fd45, %f192;
	add.f64 	%fd46, %fd1, %fd45;
	sqrt.rn.f64 	%fd47, %fd46;
	mul.f64 	%fd48, %fd8, %fd8;
	mul.f64 	%fd49, %fd5, %fd48;
	mul.f64 	%fd50, %fd5, %fd49;
	mul.f64 	%fd2, %fd50, %fd47;
	add.s64 	%rd37, %rd3, %rd16;
	ld.global.f64 	%fd51, [%rd37];
	mul.f64 	%fd3, %fd7, %fd51;
	add.s64 	%rd38, %rd2, %rd16;
	ld.global.f64 	%fd52, [%rd38];
	div.rn.f64 	%fd53, %fd52, %fd6;
	cvt.rn.f32.f64 	%f7, %fd53;
	abs.f32 	%f8, %f7;
	setp.eq.f32 	%p26, %f7, 0f3F800000;
	mov.f32 	%f193, 0f3F800000;
	@%p26 bra 	$L__BB23_14;
	setp.num.f32 	%p27, %f8, %f8;
	@%p27 bra 	$L__BB23_10;
	mov.f32 	%f191, 0f3EAAAAAB;
	add.rn.f32 	%f193, %f7, %f191;
	bra.uni 	$L__BB23_14;
$L__BB23_10:
	setp.neu.f32 	%p28, %f7, 0f00000000;
	setp.neu.f32 	%p29, %f8, 0f7F800000;
	and.pred  	%p30, %p28, %p29;
	@%p30 bra 	$L__BB23_12;
	add.f32 	%f190, %f7, %f7;
	mov.b32 	%r66, %f190;
	and.b32  	%r67, %r66, 2147483647;
	mov.b32 	%f193, %r67;
	bra.uni 	$L__BB23_14;
$L__BB23_12:
	setp.lt.f32 	%p31, %f8, 0f00800000;
	mul.f32 	%f135, %f8, 0f4B800000;
	selp.f32 	%f136, %f135, %f8, %p31;
	mov.b32 	%r57, %f136;
	add.s32 	%r58, %r57, -1060439283;
	and.b32  	%r59, %r58, -8388608;
	sub.s32 	%r60, %r57, %r59;
	mov.b32 	%f137, %r60;
	cvt.rn.f32.s32 	%f138, %r59;
	selp.f32 	%f139, 0fC1C00000, 0f00000000, %p31;
	fma.rn.f32 	%f140, %f138, 0f34000000, %f139;
	add.f32 	%f141, %f137, 0fBF800000;
	add.f32 	%f142, %f137, 0f3F800000;
	rcp.approx.ftz.f32 	%f143, %f142;
	add.f32 	%f144, %f141, %f141;
	mul.f32 	%f145, %f144, %f143;
	mul.f32 	%f146, %f145, %f145;
	neg.f32 	%f147, %f145;
	sub.f32 	%f148, %f141, %f145;
	add.f32 	%f149, %f148, %f148;
	fma.rn.f32 	%f150, %f147, %f141, %f149;
	mul.rn.f32 	%f151, %f143, %f150;
	fma.rn.f32 	%f152, %f146, 0f3A2C32E4, 0f3B52E7DB;
	fma.rn.f32 	%f153, %f152, %f146, 0f3C93BB73;
	fma.rn.f32 	%f154, %f153, %f146, 0f3DF6384F;
	mul.rn.f32 	%f155, %f154, %f146;
	fma.rn.f32 	%f156, %f145, 0f3FB8AA3B, %f140;
	mul.f32 	%f157, %f155, 0f40400000;
	sub.f32 	%f158, %f140, %f156;
	fma.rn.f32 	%f159, %f145, 0f3FB8AA3B, %f158;
	fma.rn.f32 	%f160, %f151, 0f3FB8AA3B, %f159;
	fma.rn.f32 	%f161, %f145, 0f32A55E34, %f160;
	fma.rn.f32 	%f162, %f157, %f151, %f161;
	fma.rn.f32 	%f163, %f155, %f145, %f162;
	add.rn.f32 	%f164, %f156, %f163;
	mov.f32 	%f165, 0f3EAAAAAB;
	mul.rn.f32 	%f166, %f164, %f165;
	cvt.rni.f32.f32 	%f167, %f166;
	sub.f32 	%f168, %f166, %f167;
	neg.f32 	%f169, %f166;
	fma.rn.f32 	%f170, %f164, 0f3EAAAAAB, %f169;
	neg.f32 	%f171, %f156;
	add.rn.f32 	%f172, %f164, %f171;
	neg.f32 	%f173, %f172;
	add.rn.f32 	%f174, %f163, %f173;
	fma.rn.f32 	%f175, %f174, 0f3EAAAAAB, %f170;
	add.f32 	%f176, %f168, %f175;
	setp.gt.f32 	%p32, %f167, 0f00000000;
	selp.b32 	%r61, 0, -2097152000, %p32;
	setp.geu.f32 	%p33, %f7, 0f00000000;
	setp.lt.f32 	%p34, %f166, 0f00000000;
	selp.f32 	%f177, 0f00000000, 0f7F800000, %p34;
	abs.f32 	%f178, %f166;
	setp.gt.f32 	%p35, %f178, 0f43180000;
	cvt.rzi.s32.f32 	%r62, %f167;
	shl.b32 	%r63, %r62, 23;
	sub.s32 	%r64, %r63, %r61;
	mov.b32 	%f179, %r64;
	add.s32 	%r65, %r61, 2130706432;
	mov.b32 	%f180, %r65;
	fma.rn.f32 	%f181, %f176, 0f391FCB8E, 0f3AAF85ED;
	fma.rn.f32 	%f182, %f181, %f176, 0f3C1D9856;
	fma.rn.f32 	%f183, %f182, %f176, 0f3D6357BB;
	fma.rn.f32 	%f184, %f183, %f176, 0f3E75FDEC;
	fma.rn.f32 	%f185, %f184, %f176, 0f3F317218;
	fma.rn.f32 	%f186, %f185, %f176, 0f3F800000;
	mul.f32 	%f187, %f186, %f180;
	mul.f32 	%f188, %f187, %f179;
	selp.f32 	%f193, %f177, %f188, %p35;
	@%p33 bra 	$L__BB23_14;
	mov.f32 	%f193, 0f7FFFFFFF;
$L__BB23_14:
	cvt.f64.f32 	%fd54, %f193;
	mul.f64 	%fd55, %fd3, %fd54;
	max.f64 	%fd56, %fd2, %fd55;
	add.s64 	%rd40, %rd1, %rd16;
	st.global.f64 	[%rd40], %fd56;
	bra.uni 	$L__BB23_23;
$L__BB23_15:
	mul.wide.u32 	%rd9, %r4, 8;
	add.s64 	%rd10, %rd3, %rd9;
	ld.global.f64 	%fd9, [%rd10];
	mul.f64 	%fd4, %fd7, %fd9;
	add.s64 	%rd11, %rd2, %rd9;
	ld.global.f64 	%fd10, [%rd11];
	div.rn.f64 	%fd11, %fd10, %fd6;
	cvt.rn.f32.f64 	%f13, %fd11;
	abs.f32 	%f14, %f13;
	setp.eq.f32 	%p5, %f13, 0f3F800000;
	mov.f32 	%f194, 0f3F800000;
	@%p5 bra 	$L__BB23_22;
	setp.num.f32 	%p6, %f14, %f14;
	@%p6 bra 	$L__BB23_18;
	mov.f32 	%f76, 0f3EAAAAAB;
	add.rn.f32 	%f194, %f13, %f76;
	bra.uni 	$L__BB23_22;
$L__BB23_18:
	setp.neu.f32 	%p7, %f13, 0f00000000;
	setp.neu.f32 	%p8, %f14, 0f7F800000;
	and.pred  	%p9, %p7, %p8;
	@%p9 bra 	$L__BB23_20;
	add.f32 	%f75, %f13, %f13;
	mov.b32 	%r26, %f75;
	and.b32  	%r27, %r26, 2147483647;
	mov.b32 	%f194, %r27;
	bra.uni 	$L__BB23_22;
$L__BB23_20:
	setp.lt.f32 	%p10, %f14, 0f00800000;
	mul.f32 	%f20, %f14, 0f4B800000;
	selp.f32 	%f21, %f20, %f14, %p10;
	mov.b32 	%r17, %f21;
	add.s32 	%r18, %r17, -1060439283;
	and.b32  	%r19, %r18, -8388608;
	sub.s32 	%r20, %r17, %r19;
	mov.b32 	%f22, %r20;
	cvt.rn.f32.s32 	%f23, %r19;
	selp.f32 	%f24, 0fC1C00000, 0f00000000, %p10;
	fma.rn.f32 	%f25, %f23, 0f34000000, %f24;
	add.f32 	%f26, %f22, 0fBF800000;
	add.f32 	%f27, %f22, 0f3F800000;
	rcp.approx.ftz.f32 	%f28, %f27;
	add.f32 	%f29, %f26, %f26;
	mul.f32 	%f30, %f29, %f28;
	mul.f32 	%f31, %f30, %f30;
	neg.f32 	%f32, %f30;
	sub.f32 	%f33, %f26, %f30;
	add.f32 	%f34, %f33, %f33;
	fma.rn.f32 	%f35, %f32, %f26, %f34;
	mul.rn.f32 	%f36, %f28, %f35;
	fma.rn.f32 	%f37, %f31, 0f3A2C32E4, 0f3B52E7DB;
	fma.rn.f32 	%f38, %f37, %f31, 0f3C93BB73;
	fma.rn.f32 	%f39, %f38, %f31, 0f3DF6384F;
	mul.rn.f32 	%f40, %f39, %f31;
	fma.rn.f32 	%f41, %f30, 0f3FB8AA3B, %f25;
	mul.f32 	%f42, %f40, 0f40400000;
	sub.f32 	%f43, %f25, %f41;
	fma.rn.f32 	%f44, %f30, 0f3FB8AA3B, %f43;
	fma.rn.f32 	%f45, %f36, 0f3FB8AA3B, %f44;
	fma.rn.f32 	%f46, %f30, 0f32A55E34, %f45;
	fma.rn.f32 	%f47, %f42, %f36, %f46;
	fma.rn.f32 	%f48, %f40, %f30, %f47;
	add.rn.f32 	%f49, %f41, %f48;
	mov.f32 	%f50, 0f3EAAAAAB;
	mul.rn.f32 	%f51, %f49, %f50;
	cvt.rni.f32.f32 	%f52, %f51;
	sub.f32 	%f53, %f51, %f52;
	neg.f32 	%f54, %f51;
	fma.rn.f32 	%f55, %f49, 0f3EAAAAAB, %f54;
	neg.f32 	%f56, %f41;
	add.rn.f32 	%f57, %f49, %f56;
	neg.f32 	%f58, %f57;
	add.rn.f32 	%f59, %f48, %f58;
	fma.rn.f32 	%f60, %f59, 0f3EAAAAAB, %f55;
	add.f32 	%f61, %f53, %f60;
	setp.gt.f32 	%p11, %f52, 0f00000000;
	selp.b32 	%r21, 0, -2097152000, %p11;
	setp.geu.f32 	%p12, %f13, 0f00000000;
	setp.lt.f32 	%p13, %f51, 0f00000000;
	selp.f32 	%f62, 0f00000000, 0f7F800000, %p13;
	abs.f32 	%f63, %f51;
	setp.gt.f32 	%p14, %f63, 0f43180000;
	cvt.rzi.s32.f32 	%r22, %f52;
	shl.b32 	%r23, %r22, 23;
	sub.s32 	%r24, %r23, %r21;
	mov.b32 	%f64, %r24;
	add.s32 	%r25, %r21, 2130706432;
	mov.b32 	%f65, %r25;
	fma.rn.f32 	%f66, %f61, 0f391FCB8E, 0f3AAF85ED;
	fma.rn.f32 	%f67, %f66, %f61, 0f3C1D9856;
	fma.rn.f32 	%f68, %f67, %f61, 0f3D6357BB;
	fma.rn.f32 	%f69, %f68, %f61, 0f3E75FDEC;
	fma.rn.f32 	%f70, %f69, %f61, 0f3F317218;
	fma.rn.f32 	%f71, %f70, %f61, 0f3F800000;
	mul.f32 	%f72, %f71, %f65;
	mul.f32 	%f73, %f72, %f64;
	selp.f32 	%f194, %f62, %f73, %p14;
	@%p12 bra 	$L__BB23_22;
	mov.f32 	%f194, 0f7FFFFFFF;
$L__BB23_22:
	cvt.f64.f32 	%fd12, %f194;
	mul.f64 	%fd13, %fd4, %fd12;
	max.f64 	%fd14, %fd8, %fd13;
	add.s64 	%rd13, %rd1, %rd9;
	st.global.f64 	[%rd13], %fd14;
$L__BB23_23:
	ret;

}
	// .globl	_Z7viscou1iiddddPdS_S_S_S_S_PiS_
.visible .entry _Z7viscou1iiddddPdS_S_S_S_S_PiS_(
	.param .u32 _Z7viscou1iiddddPdS_S_S_S_S_PiS__param_0,
	.param .u32 _Z7viscou1iiddddPdS_S_S_S_S_PiS__param_1,
	.param .f64 _Z7viscou1iiddddPdS_S_S_S_S_PiS__param_2,
	.param .f64 _Z7viscou1iiddddPdS_S_S_S_S_PiS__param_3,
	.param .f64 _Z7viscou1iiddddPdS_S_S_S_S_PiS__param_4,
	.param .f64 _Z7viscou1iiddddPdS_S_S_S_S_PiS__param_5,
	.param .u64 .ptr .align 1 _Z7viscou1iiddddPdS_S_S_S_S_PiS__param_6,
	.param .u64 .ptr .align 1 _Z7viscou1iiddddPdS_S_S_S_S_PiS__param_7,
	.param .u64 .ptr .align 1 _Z7viscou1iiddddPdS_S_S_S_S_PiS__param_8,
	.param .u64 .ptr .align 1 _Z7viscou1iiddddPdS_S_S_S_S_PiS__param_9,
	.param .u64 .ptr .align 1 _Z7viscou1iiddddPdS_S_S_S_S_PiS__param_10,
	.param .u64 .ptr .align 1 _Z7viscou1iiddddPdS_S_S_S_S_PiS__param_11,
	.param .u64 .ptr .align 1 _Z7viscou1iiddddPdS_S_S_S_S_PiS__param_12,
	.param .u64 .ptr .align 1 _Z7viscou1iiddddPdS_S_S_S_S_PiS__param_13
)
{
	.reg .pred 	%p<5>;
	.reg .b32 	%r<22>;
	.reg .b64 	%rd<24>;
	.reg .b64 	%fd<23>;

	ld.param.u32 	%r3, [_Z7viscou1iiddddPdS_S_S_S_S_PiS__param_0];
	ld.param.u32 	%r4, [_Z7viscou1iiddddPdS_S_S_S_S_PiS__param_1];
	ld.param.u64 	%rd2, [_Z7viscou1iiddddPdS_S_S_S_S_PiS__param_7];
	ld.param.u64 	%rd3, [_Z7viscou1iiddddPdS_S_S_S_S_PiS__param_8];
	ld.param.u64 	%rd4, [_Z7viscou1iiddddPdS_S_S_S_S_PiS__param_11];
	ld.param.u64 	%rd5, [_Z7viscou1iiddddPdS_S_S_S_S_PiS__param_13];
	mov.u32 	%r6, %ctaid.x;
	mov.u32 	%r7, %ntid.x;
	mov.u32 	%r8, %tid.x;
	mad.lo.s32 	%r1, %r6, %r7, %r8;
	mov.u32 	%r9, %ctaid.y;
	mov.u32 	%r10, %ntid.y;
	mov.u32 	%r11, %tid.y;
	mad.lo.s32 	%r12, %r9, %r10, %r11;
	setp.ge.u32 	%p1, %r1, %r3;
	setp.ge.u32 	%p2, %r12, %r4;
	or.pred  	%p3, %p1, %p2;
	@%p3 bra 	$L__BB24_2;
	ld.param.u64 	%rd23, [_Z7viscou1iiddddPdS_S_S_S_S_PiS__param_6];
	ld.param.f64 	%fd22, [_Z7viscou1iiddddPdS_S_S_S_S_PiS__param_2];
	mul.lo.s32 	%r13, %r12, %r3;
	cvta.to.global.u64 	%rd6, %rd23;
	cvta.to.global.u64 	%rd7, %rd2;
	cvta.to.global.u64 	%rd8, %rd4;
	cvta.to.global.u64 	%rd9, %rd3;
	cvta.to.global.u64 	%rd10, %rd5;
	max.u32 	%r14, %r1, 1;
	add.s32 	%r15, %r14, %r13;
	add.s32 	%r16, %r3, -1;
	setp.eq.s32 	%p4, %r1, %r16;
	add.s32 	%r17, %r1, 1;
	selp.b32 	%r18, %r16, %r17, %p4;
	add.s32 	%r19, %r18, %r13;
	mul.wide.u32 	%rd11, %r19, 8;
	add.s64 	%rd12, %rd6, %rd11;
	ld.global.f64 	%fd2, [%rd12];
	add.s32 	%r20, %r13, %r1;
	mul.wide.u32 	%rd13, %r20, 8;
	add.s64 	%rd14, %rd6, %rd13;
	ld.global.f64 	%fd3, [%rd14];
	add.s64 	%rd15, %rd7, %rd11;
	ld.global.f64 	%fd4, [%rd15];
	mul.f64 	%fd5, %fd2, %fd4;
	add.s64 	%rd16, %rd8, %rd11;
	ld.global.f64 	%fd6, [%rd16];
	add.s64 	%rd17, %rd8, %rd13;
	ld.global.f64 	%fd7, [%rd17];
	sub.f64 	%fd8, %fd6, %fd7;
	mul.f64 	%fd9, %fd5, %fd8;
	div.rn.f64 	%fd10, %fd9, %fd22;
	add.s64 	%rd18, %rd7, %rd13;
	ld.global.f64 	%fd11, [%rd18];
	mul.f64 	%fd12, %fd3, %fd11;
	add.s32 	%r21, %r15, -1;
	mul.wide.u32 	%rd19, %r21, 8;
	add.s64 	%rd20, %rd8, %rd19;
	ld.global.f64 	%fd13, [%rd20];
	sub.f64 	%fd14, %fd7, %fd13;
	mul.f64 	%fd15, %fd12, %fd14;
	div.rn.f64 	%fd16, %fd15, %fd22;
	add.s64 	%rd21, %rd9, %rd13;
	ld.global.f64 	%fd17, [%rd21];
	rcp.rn.f64 	%fd18, %fd17;
	sub.f64 	%fd19, %fd10, %fd16;
	div.rn.f64 	%fd20, %fd19, %fd22;
	mul.f64 	%fd21, %fd18, %fd20;
	add.s64 	%rd22, %rd10, %rd13;
	st.global.f64 	[%rd22], %fd21;
$L__BB24_2:
	ret;

}
	// .globl	_Z7viscou2iiddddPdS_S_S_S_S_PiS_
.visible .entry _Z7viscou2iiddddPdS_S_S_S_S_PiS_(
	.param .u32 _Z7viscou2iiddddPdS_S_S_S_S_PiS__param_0,
	.param .u32 _Z7viscou2iiddddPdS_S_S_S_S_PiS__param_1,
	.param .f64 _Z7viscou2iiddddPdS_S_S_S_S_PiS__param_2,
	.param .f64 _Z7viscou2iiddddPdS_S_S_S_S_PiS__param_3,
	.param .f64 _Z7viscou2iiddddPdS_S_S_S_S_PiS__param_4,
	.param .f64 _Z7viscou2iiddddPdS_S_S_S_S_PiS__param_5,
	.param .u64 .ptr .align 1 _Z7viscou2iiddddPdS_S_S_S_S_PiS__param_6,
	.param .u64 .ptr .align 1 _Z7viscou2iiddddPdS_S_S_S_S_PiS__param_7,
	.param .u64 .ptr .align 1 _Z7viscou2iiddddPdS_S_S_S_S_PiS__param_8,
	.param .u64 .ptr .align 1 _Z7viscou2iiddddPdS_S_S_S_S_PiS__param_9,
	.param .u64 .ptr .align 1 _Z7viscou2iiddddPdS_S_S_S_S_PiS__param_10,
	.param .u64 .ptr .align 1 _Z7viscou2iiddddPdS_S_S_S_S_PiS__param_11,
	.param .u64 .ptr .align 1 _Z7viscou2iiddddPdS_S_S_S_S_PiS__param_12,
	.param .u64 .ptr .align 1 _Z7viscou2iiddddPdS_S_S_S_S_PiS__param_13
)
{
	.reg .pred 	%p<6>;
	.reg .b32 	%r<32>;
	.reg .b64 	%rd<40>;
	.reg .b64 	%fd<45>;

	ld.param.u32 	%r3, [_Z7viscou2iiddddPdS_S_S_S_S_PiS__param_0];
	ld.param.u32 	%r5, [_Z7viscou2iiddddPdS_S_S_S_S_PiS__param_1];
	ld.param.u64 	%rd1, [_Z7viscou2iiddddPdS_S_S_S_S_PiS__param_6];
	ld.param.u64 	%rd2, [_Z7viscou2iiddddPdS_S_S_S_S_PiS__param_8];
	ld.param.u64 	%rd5, [_Z7viscou2iiddddPdS_S_S_S_S_PiS__param_12];
	ld.param.u64 	%rd6, [_Z7viscou2iiddddPdS_S_S_S_S_PiS__param_13];
	mov.u32 	%r6, %ctaid.x;
	mov.u32 	%r7, %ntid.x;
	mov.u32 	%r8, %tid.x;
	mad.lo.s32 	%r1, %r6, %r7, %r8;
	mov.u32 	%r9, %ctaid.y;
	mov.u32 	%r10, %ntid.y;
	mov.u32 	%r11, %tid.y;
	mad.lo.s32 	%r12, %r9, %r10, %r11;
	setp.ge.u32 	%p1, %r1, %r3;
	setp.ge.u32 	%p2, %r12, %r5;
	or.pred  	%p3, %p1, %p2;
	@%p3 bra 	$L__BB25_2;
	ld.param.u64 	%rd39, [_Z7viscou2iiddddPdS_S_S_S_S_PiS__param_11];
	ld.param.u64 	%rd38, [_Z7viscou2iiddddPdS_S_S_S_S_PiS__param_9];
	ld.param.f64 	%fd44, [_Z7viscou2iiddddPdS_S_S_S_S_PiS__param_2];
	mul.lo.s32 	%r13, %r12, %r3;
	cvta.to.global.u64 	%rd7, %rd1;
	cvta.to.global.u64 	%rd8, %rd38;
	cvta.to.global.u64 	%rd9, %rd39;
	cvta.to.global.u64 	%rd10, %rd6;
	cvta.to.global.u64 	%rd11, %rd2;
	cvta.to.global.u64 	%rd12, %rd5;
	add.s32 	%r14, %r3, -1;
	setp.eq.s32 	%p4, %r1, %r14;
	add.s32 	%r15, %r1, 1;
	selp.b32 	%r16, %r14, %r15, %p4;
	max.u32 	%r17, %r12, 1;
	add.s32 	%r18, %r17, -1;
	add.s32 	%r19, %r5, -1;
	setp.eq.s32 	%p5, %r12, %r19;
	add.s32 	%r20, %r12, 1;
	selp.b32 	%r21, %r19, %r20, %p5;
	add.s32 	%r22, %r13, %r1;
	mul.wide.u32 	%rd13, %r22, 8;
	add.s64 	%rd14, %rd7, %rd13;
	ld.global.f64 	%fd2, [%rd14];
	add.s32 	%r23, %r16, %r13;
	mul.wide.u32 	%rd15, %r23, 8;
	add.s64 	%rd16, %rd7, %rd15;
	ld.global.f64 	%fd3, [%rd16];
	add.f64 	%fd4, %fd2, %fd3;
	mul.lo.s32 	%r24, %r21, %r3;
	add.s32 	%r25, %r24, %r16;
	mul.wide.u32 	%rd17, %r25, 8;
	add.s64 	%rd18, %rd7, %rd17;
	ld.global.f64 	%fd5, [%rd18];
	add.f64 	%fd6, %fd4, %fd5;
	add.s32 	%r26, %r24, %r1;
	mul.wide.u32 	%rd19, %r26, 8;
	add.s64 	%rd20, %rd7, %rd19;
	ld.global.f64 	%fd7, [%rd20];
	add.f64 	%fd8, %fd6, %fd7;
	mul.f64 	%fd9, %fd8, 0d3FD0000000000000;
	mul.lo.s32 	%r27, %r18, %r3;
	add.s32 	%r28, %r16, %r27;
	mul.wide.u32 	%rd21, %r28, 8;
	add.s64 	%rd22, %rd7, %rd21;
	ld.global.f64 	%fd10, [%rd22];
	add.f64 	%fd11, %fd4, %fd10;
	add.s32 	%r29, %r27, %r1;
	mul.wide.u32 	%rd23, %r29, 8;
	add.s64 	%rd24, %rd7, %rd23;
	ld.global.f64 	%fd12, [%rd24];
	add.f64 	%fd13, %fd11, %fd12;
	mul.f64 	%fd14, %fd13, 0d3FD0000000000000;
	mul.f64 	%fd15, %fd9, 0d3FE0000000000000;
	add.s64 	%rd25, %rd8, %rd13;
	ld.global.f64 	%fd16, [%rd25];
	add.s64 	%rd26, %rd8, %rd15;
	ld.global.f64 	%fd17, [%rd26];
	add.f64 	%fd18, %fd16, %fd17;
	mul.f64 	%fd19, %fd15, %fd18;
	add.s64 	%rd27, %rd9, %rd19;
	ld.global.f64 	%fd20, [%rd27];
	add.s64 	%rd28, %rd9, %rd13;
	ld.global.f64 	%fd21, [%rd28];
	sub.f64 	%fd22, %fd20, %fd21;
	mul.f64 	%fd23, %fd19, %fd22;
	div.rn.f64 	%fd24, %fd23, %fd44;
	mul.f64 	%fd25, %fd14, 0d3FE0000000000000;
	add.s64 	%rd29, %rd8, %rd23;
	ld.global.f64 	%fd26, [%rd29];
	add.s64 	%rd30, %rd8, %rd21;
	ld.global.f64 	%fd27, [%rd30];
	add.f64 	%fd28, %fd26, %fd27;
	mul.f64 	%fd29, %fd25, %fd28;
	add.s64 	%rd31, %rd9, %rd23;
	ld.global.f64 	%fd30, [%rd31];
	sub.f64 	%fd31, %fd21, %fd30;
	mul.f64 	%fd32, %fd29, %fd31;
	div.rn.f64 	%fd33, %fd32, %fd44;
	add.s64 	%rd32, %rd10, %rd13;
	ld.global.f64 	%fd34, [%rd32];
	add.s64 	%rd33, %rd11, %rd13;
	ld.global.f64 	%fd35, [%rd33];
	rcp.rn.f64 	%fd36, %fd35;
	sub.f64 	%fd37, %fd24, %fd33;
	div.rn.f64 	%fd38, %fd37, %fd44;
	mul.wide.u32 	%rd34, %r26, 4;
	add.s64 	%rd35, %rd12, %rd34;
	ld.global.u32 	%r30, [%rd35];
	cvt.rn.f64.s32 	%fd39, %r30;
	mul.f64 	%fd40, %fd38, %fd39;
	mul.wide.u32 	%rd36, %r29, 4;
	add.s64 	%rd37, %rd12, %rd36;
	ld.global.u32 	%r31, [%rd37];
	cvt.rn.f64.s32 	%fd41, %r31;
	mul.f64 	%fd42, %fd40, %fd41;
	fma.rn.f64 	%fd43, %fd36, %fd42, %fd34;
	st.global.f64 	[%rd32], %fd43;
$L__BB25_2:
	ret;

}
	// .globl	_Z7viscov1iiddddPdS_S_S_S_S_PiS_
.visible .entry _Z7viscov1iiddddPdS_S_S_S_S_PiS_(
	.param .u32 _Z7viscov1iiddddPdS_S_S_S_S_PiS__param_0,
	.param .u32 _Z7viscov1iiddddPdS_S_S_S_S_PiS__param_1,
	.param .f64 _Z7viscov1iiddddPdS_S_S_S_S_PiS__param_2,
	.param .f64 _Z7viscov1iiddddPdS_S_S_S_S_PiS__param_3,
	.param .f64 _Z7viscov1iiddddPdS_S_S_S_S_PiS__param_4,
	.param .f64 _Z7viscov1iiddddPdS_S_S_S_S_PiS__param_5,
	.param .u64 .ptr .align 1 _Z7viscov1iiddddPdS_S_S_S_S_PiS__param_6,
	.param .u64 .ptr .align 1 _Z7viscov1iiddddPdS_S_S_S_S_PiS__param_7,
	.param .u64 .ptr .align 1 _Z7viscov1iiddddPdS_S_S_S_S_PiS__param_8,
	.param .u64 .ptr .align 1 _Z7viscov1iiddddPdS_S_S_S_S_PiS__param_9,
	.param .u64 .ptr .align 1 _Z7viscov1iiddddPdS_S_S_S_S_PiS__param_10,
	.param .u64 .ptr .align 1 _Z7viscov1iiddddPdS_S_S_S_S_PiS__param_11,
	.param .u64 .ptr .align 1 _Z7viscov1iiddddPdS_S_S_S_S_PiS__param_12,
	.param .u64 .ptr .align 1 _Z7viscov1iiddddPdS_S_S_S_S_PiS__param_13
)
{
	.reg .pred 	%p<5>;
	.reg .b32 	%r<23>;
	.reg .b64 	%rd<29>;
	.reg .b64 	%fd<27>;

	ld.param.u32 	%r3, [_Z7viscov1iiddddPdS_S_S_S_S_PiS__param_0];
	ld.param.u32 	%r5, [_Z7viscov1iiddddPdS_S_S_S_S_PiS__param_1];
	ld.param.u64 	%rd1, [_Z7viscov1iiddddPdS_S_S_S_S_PiS__param_6];
	ld.param.u64 	%rd2, [_Z7viscov1iiddddPdS_S_S_S_S_PiS__param_7];
	ld.param.u64 	%rd3, [_Z7viscov1iiddddPdS_S_S_S_S_PiS__param_9];
	ld.param.u64 	%rd4, [_Z7viscov1iiddddPdS_S_S_S_S_PiS__param_11];
	ld.param.u64 	%rd5, [_Z7viscov1iiddddPdS_S_S_S_S_PiS__param_12];
	ld.param.u64 	%rd6, [_Z7viscov1iiddddPdS_S_S_S_S_PiS__param_13];
	mov.u32 	%r6, %ctaid.x;
	mov.u32 	%r7, %ntid.x;
	mov.u32 	%r8, %tid.x;
	mad.lo.s32 	%r1, %r6, %r7, %r8;
	mov.u32 	%r9, %ctaid.y;
	mov.u32 	%r10, %ntid.y;
	mov.u32 	%r11, %tid.y;
	mad.lo.s32 	%r12, %r9, %r10, %r11;
	setp.ge.u32 	%p1, %r1, %r3;
	setp.ge.u32 	%p2, %r12, %r5;
	or.pred  	%p3, %p1, %p2;
	@%p3 bra 	$L__BB26_2;
	ld.param.f64 	%fd26, [_Z7viscov1iiddddPdS_S_S_S_S_PiS__param_2];
	cvta.to.global.u64 	%rd7, %rd1;
	cvta.to.global.u64 	%rd8, %rd2;
	cvta.to.global.u64 	%rd9, %rd4;
	cvta.to.global.u64 	%rd10, %rd3;
	cvta.to.global.u64 	%rd11, %rd5;
	cvta.to.global.u64 	%rd12, %rd6;
	max.u32 	%r13, %r12, 1;
	add.s32 	%r14, %r13, -1;
	add.s32 	%r15, %r5, -1;
	setp.eq.s32 	%p4, %r12, %r15;
	add.s32 	%r16, %r12, 1;
	selp.b32 	%r17, %r15, %r16, %p4;
	mad.lo.s32 	%r18, %r17, %r3, %r1;
	mul.wide.u32 	%rd13, %r18, 8;
	add.s64 	%rd14, %rd7, %rd13;
	ld.global.f64 	%fd2, [%rd14];
	mad.lo.s32 	%r19, %r12, %r3, %r1;
	mul.wide.u32 	%rd15, %r19, 8;
	add.s64 	%rd16, %rd7, %rd15;
	ld.global.f64 	%fd3, [%rd16];
	add.s64 	%rd17, %rd8, %rd13;
	ld.global.f64 	%fd4, [%rd17];
	mul.f64 	%fd5, %fd2, %fd4;
	add.s64 	%rd18, %rd9, %rd13;
	ld.global.f64 	%fd6, [%rd18];
	add.s64 	%rd19, %rd9, %rd15;
	ld.global.f64 	%fd7, [%rd19];
	sub.f64 	%fd8, %fd6, %fd7;
	mul.f64 	%fd9, %fd5, %fd8;
	div.rn.f64 	%fd10, %fd9, %fd26;
	add.s64 	%rd20, %rd8, %rd15;
	ld.global.f64 	%fd11, [%rd20];
	mul.f64 	%fd12, %fd3, %fd11;
	mad.lo.s32 	%r20, %r14, %r3, %r1;
	mul.wide.u32 	%rd21, %r20, 8;
	add.s64 	%rd22, %rd9, %rd21;
	ld.global.f64 	%fd13, [%rd22];
	sub.f64 	%fd14, %fd7, %fd13;
	mul.f64 	%fd15, %fd12, %fd14;
	div.rn.f64 	%fd16, %fd15, %fd26;
	add.s64 	%rd23, %rd10, %rd15;
	ld.global.f64 	%fd17, [%rd23];
	rcp.rn.f64 	%fd18, %fd17;
	sub.f64 	%fd19, %fd10, %fd16;
	mul.f64 	%fd20, %fd18, %fd19;
	div.rn.f64 	%fd21, %fd20, %fd26;
	mul.wide.u32 	%rd24, %r18, 4;
	add.s64 	%rd25, %rd11, %rd24;
	ld.global.u32 	%r21, [%rd25];
	cvt.rn.f64.s32 	%fd22, %r21;
	mul.f64 	%fd23, %fd21, %fd22;
	mul.wide.u32 	%rd26, %r20, 4;
	add.s64 	%rd27, %rd11, %rd26;
	ld.global.u32 	%r22, [%rd27];
	cvt.rn.f64.s32 	%fd24, %r22;
	mul.f64 	%fd25, %fd23, %fd24;
	add.s64 	%rd28, %rd12, %rd15;
	st.global.f64 	[%rd28], %fd25;
$L__BB26_2:
	ret;

}
	// .globl	_Z7viscov2iiddddPdS_S_S_S_S_PiS_
.visible .entry _Z7viscov2iiddddPdS_S_S_S_S_PiS_(
	.param .u32 _Z7viscov2iiddddPdS_S_S_S_S_PiS__param_0,
	.param .u32 _Z7viscov2iiddddPdS_S_S_S_S_PiS__param_1,
	.param .f64 _Z7viscov2iiddddPdS_S_S_S_S_PiS__param_2,
	.param .f64 _Z7viscov2iiddddPdS_S_S_S_S_PiS__param_3,
	.param .f64 _Z7viscov2iiddddPdS_S_S_S_S_PiS__param_4,
	.param .f64 _Z7viscov2iiddddPdS_S_S_S_S_PiS__param_5,
	.param .u64 .ptr .align 1 _Z7viscov2iiddddPdS_S_S_S_S_PiS__param_6,
	.param .u64 .ptr .align 1 _Z7viscov2iiddddPdS_S_S_S_S_PiS__param_7,
	.param .u64 .ptr .align 1 _Z7viscov2iiddddPdS_S_S_S_S_PiS__param_8,
	.param .u64 .ptr .align 1 _Z7viscov2iiddddPdS_S_S_S_S_PiS__param_9,
	.param .u64 .ptr .align 1 _Z7viscov2iiddddPdS_S_S_S_S_PiS__param_10,
	.param .u64 .ptr .align 1 _Z7viscov2iiddddPdS_S_S_S_S_PiS__param_11,
	.param .u64 .ptr .align 1 _Z7viscov2iiddddPdS_S_S_S_S_PiS__param_12,
	.param .u64 .ptr .align 1 _Z7viscov2iiddddPdS_S_S_S_S_PiS__param_13
)
{
	.reg .pred 	%p<6>;
	.reg .b32 	%r<31>;
	.reg .b64 	%rd<41>;
	.reg .b64 	%fd<46>;

	ld.param.u32 	%r3, [_Z7viscov2iiddddPdS_S_S_S_S_PiS__param_0];
	ld.param.u32 	%r5, [_Z7viscov2iiddddPdS_S_S_S_S_PiS__param_1];
	ld.param.u64 	%rd2, [_Z7viscov2iiddddPdS_S_S_S_S_PiS__param_8];
	ld.param.u64 	%rd5, [_Z7viscov2iiddddPdS_S_S_S_S_PiS__param_12];
	ld.param.u64 	%rd6, [_Z7viscov2iiddddPdS_S_S_S_S_PiS__param_13];
	mov.u32 	%r6, %ctaid.x;
	mov.u32 	%r7, %ntid.x;
	mov.u32 	%r8, %tid.x;
	mad.lo.s32 	%r1, %r6, %r7, %r8;
	mov.u32 	%r9, %ctaid.y;
	mov.u32 	%r10, %ntid.y;
	mov.u32 	%r11, %tid.y;
	mad.lo.s32 	%r12, %r9, %r10, %r11;
	setp.ge.u32 	%p1, %r1, %r3;
	setp.ge.u32 	%p2, %r12, %r5;
	or.pred  	%p3, %p1, %p2;
	@%p3 bra 	$L__BB27_2;
	ld.param.u64 	%rd40, [_Z7viscov2iiddddPdS_S_S_S_S_PiS__param_11];
	ld.param.u64 	%rd39, [_Z7viscov2iiddddPdS_S_S_S_S_PiS__param_9];
	ld.param.u64 	%rd38, [_Z7viscov2iiddddPdS_S_S_S_S_PiS__param_6];
	ld.param.f64 	%fd45, [_Z7viscov2iiddddPdS_S_S_S_S_PiS__param_2];
	mul.lo.s32 	%r13, %r12, %r3;
	cvta.to.global.u64 	%rd7, %rd38;
	cvta.to.global.u64 	%rd8, %rd2;
	cvta.to.global.u64 	%rd9, %rd40;
	cvta.to.global.u64 	%rd10, %rd6;
	cvta.to.global.u64 	%rd11, %rd39;
	cvta.to.global.u64 	%rd12, %rd5;
	max.u32 	%r14, %r1, 1;
	add.s32 	%r15, %r14, -1;
	add.s32 	%r16, %r3, -1;
	setp.eq.s32 	%p4, %r1, %r16;
	add.s32 	%r17, %r1, 1;
	selp.b32 	%r18, %r16, %r17, %p4;
	add.s32 	%r19, %r5, -1;
	setp.eq.s32 	%p5, %r12, %r19;
	add.s32 	%r20, %r12, 1;
	selp.b32 	%r21, %r19, %r20, %p5;
	add.s32 	%r22, %r13, %r1;
	mul.wide.u32 	%rd13, %r22, 8;
	add.s64 	%rd14, %rd7, %rd13;
	ld.global.f64 	%fd2, [%rd14];
	add.s32 	%r23, %r18, %r13;
	mul.wide.u32 	%rd15, %r23, 8;
	add.s64 	%rd16, %rd7, %rd15;
	ld.global.f64 	%fd3, [%rd16];
	add.f64 	%fd4, %fd2, %fd3;
	mul.lo.s32 	%r24, %r21, %r3;
	add.s32 	%r25, %r24, %r18;
	mul.wide.u32 	%rd17, %r25, 8;
	add.s64 	%rd18, %rd7, %rd17;
	ld.global.f64 	%fd5, [%rd18];
	add.f64 	%fd6, %fd4, %fd5;
	add.s32 	%r26, %r24, %r1;
	mul.wide.u32 	%rd19, %r26, 8;
	add.s64 	%rd20, %rd7, %rd19;
	ld.global.f64 	%fd7, [%rd20];
	add.f64 	%fd8, %fd6, %fd7;
	mul.f64 	%fd9, %fd8, 0d3FD0000000000000;
	add.s32 	%r27, %r15, %r13;
	mul.wide.u32 	%rd21, %r27, 8;
	add.s64 	%rd22, %rd7, %rd21;
	ld.global.f64 	%fd10, [%rd22];
	add.f64 	%fd11, %fd2, %fd10;
	add.s32 	%r28, %r24, %r15;
	mul.wide.u32 	%rd23, %r28, 8;
	add.s64 	%rd24, %rd7, %rd23;
	ld.global.f64 	%fd12, [%rd24];
	add.f64 	%fd13, %fd11, %fd12;
	add.f64 	%fd14, %fd13, %fd7;
	mul.f64 	%fd15, %fd14, 0d3FD0000000000000;
	mul.f64 	%fd16, %fd9, 0d3FE0000000000000;
	add.s64 	%rd25, %rd8, %rd13;
	ld.global.f64 	%fd17, [%rd25];
	add.s64 	%rd26, %rd8, %rd19;
	ld.global.f64 	%fd18, [%rd26];
	add.f64 	%fd19, %fd17, %fd18;
	mul.f64 	%fd20, %fd16, %fd19;
	add.s64 	%rd27, %rd9, %rd15;
	ld.global.f64 	%fd21, [%rd27];
	add.s64 	%rd28, %rd9, %rd13;
	ld.global.f64 	%fd22, [%rd28];
	sub.f64 	%fd23, %fd21, %fd22;
	mul.f64 	%fd24, %fd20, %fd23;
	div.rn.f64 	%fd25, %fd24, %fd45;
	mul.f64 	%fd26, %fd15, 0d3FE0000000000000;
	add.s64 	%rd29, %rd8, %rd21;
	ld.global.f64 	%fd27, [%rd29];
	add.s64 	%rd30, %rd8, %rd23;
	ld.global.f64 	%fd28, [%rd30];
	add.f64 	%fd29, %fd27, %fd28;
	mul.f64 	%fd30, %fd26, %fd29;
	add.s64 	%rd31, %rd9, %rd21;
	ld.global.f64 	%fd31, [%rd31];
	sub.f64 	%fd32, %fd22, %fd31;
	mul.f64 	%fd33, %fd30, %fd32;
	div.rn.f64 	%fd34, %fd33, %fd45;
	add.s64 	%rd32, %rd10, %rd13;
	ld.global.f64 	%fd35, [%rd32];
	add.s64 	%rd33, %rd11, %rd13;
	ld.global.f64 	%fd36, [%rd33];
	rcp.rn.f64 	%fd37, %fd36;
	sub.f64 	%fd38, %fd25, %fd34;
	div.rn.f64 	%fd39, %fd38, %fd45;
	mul.wide.u32 	%rd34, %r23, 4;
	add.s64 	%rd35, %rd12, %rd34;
	ld.global.u32 	%r29, [%rd35];
	cvt.rn.f64.s32 	%fd40, %r29;
	mul.f64 	%fd41, %fd39, %fd40;
	mul.wide.u32 	%rd36, %r27, 4;
	add.s64 	%rd37, %rd12, %rd36;
	ld.global.u32 	%r30, [%rd37];
	cvt.rn.f64.s32 	%fd42, %r30;
	mul.f64 	%fd43, %fd41, %fd42;
	fma.rn.f64 	%fd44, %fd37, %fd43, %fd35;
	st.global.f64 	[%rd32], %fd44;
$L__BB27_2:
	ret;

}
	// .globl	_Z9viscovbndiiPd
.visible .entry _Z9viscovbndiiPd(
	.param .u32 _Z9viscovbndiiPd_param_0,
	.param .u32 _Z9viscovbndiiPd_param_1,
	.param .u64 .ptr .align 1 _Z9viscovbndiiPd_param_2
)
{
	.reg .pred 	%p<7>;
	.reg .b32 	%r<22>;
	.reg .b64 	%rd<9>;
	.reg .b64 	%fd<3>;

	ld.param.u32 	%r4, [_Z9viscovbndiiPd_param_0];
	ld.param.u32 	%r6, [_Z9viscovbndiiPd_param_1];
	ld.param.u64 	%rd3, [_Z9viscovbndiiPd_param_2];
	cvta.to.global.u64 	%rd1, %rd3;
	mov.u32 	%r7, %ctaid.x;
	mov.u32 	%r8, %ntid.x;
	mov.u32 	%r9, %tid.x;
	mad.lo.s32 	%r1, %r7, %r8, %r9;
	mov.u32 	%r10, %ctaid.y;
	mov.u32 	%r11, %ntid.y;
	mov.u32 	%r12, %tid.y;
	mad.lo.s32 	%r13, %r10, %r11, %r12;
	setp.ge.u32 	%p1, %r1, %r4;
	setp.ge.u32 	%p2, %r13, %r6;
	or.pred  	%p3, %p1, %p2;
	@%p3 bra 	$L__BB28_5;
	add.s32 	%r3, %r6, -1;
	add.s32 	%r14, %r6, -2;
	setp.ne.s32 	%p4, %r13, %r14;
	mad.lo.s32 	%r15, %r13, %r4, %r1;
	mul.wide.u32 	%rd4, %r15, 8;
	add.s64 	%rd2, %rd1, %rd4;
	@%p4 bra 	$L__BB28_3;
	max.u32 	%r16, %r13, 1;
	add.s32 	%r17, %r16, -1;
	mad.lo.s32 	%r18, %r17, %r4, %r1;
	mul.wide.u32 	%rd5, %r18, 8;
	add.s64 	%rd6, %rd1, %rd5;
	ld.global.f64 	%fd1, [%rd6];
	st.global.f64 	[%rd2], %fd1;
$L__BB28_3:
	setp.ne.s32 	%p5, %r13, 0;
	@%p5 bra 	$L__BB28_5;
	add.s32 	%r19, %r13, 1;
	setp.eq.s32 	%p6, %r13, %r3;
	selp.b32 	%r20, %r3, %r19, %p6;
	mad.lo.s32 	%r21, %r20, %r4, %r1;
	mul.wide.u32 	%rd7, %r21, 8;
	add.s64 	%rd8, %rd1, %rd7;
	ld.global.f64 	%fd2, [%rd8];
	st.global.f64 	[%rd2], %fd2;
$L__BB28_5:
	ret;

}
	// .globl	_Z10eulerustepiiddddPddddS_S_S_S_S_S_S_S_S_S_S_S_Pi
.visible .entry _Z10eulerustepiiddddPddddS_S_S_S_S_S_S_S_S_S_S_S_Pi(
	.param .u32 _Z10eulerustepiiddddPddddS_S_S_S_S_S_S_S_S_S_S_S_Pi_param_0,
	.param .u32 _Z10eulerustepiiddddPddddS_S_S_S_S_S_S_S_S_S_S_S_Pi_param_1,
	.param .f64 _Z10eulerustepiiddddPddddS_S_S_S_S_S_S_S_S_S_S_S_Pi_param_2,
	.param .f64 _Z10eulerustepiiddddPddddS_S_S_S_S_S_S_S_S_S_S_S_Pi_param_3,
	.param .f64 _Z10eulerustepiiddddPddddS_S_S_S_S_S_S_S_S_S_S_S_Pi_param_4,
	.param .f64 _Z10eulerustepiiddddPddddS_S_S_S_S_S_S_S_S_S_S_S_Pi_param_5,
	.param .u64 .ptr .align 1 _Z10eulerustepiiddddPddddS_S_S_S_S_S_S_S_S_S_S_S_Pi_param_6,
	.param .f64 _Z10eulerustepiiddddPddddS_S_S_S_S_S_S_S_S_S_S_S_Pi_param_7,
	.param .f64 _Z10eulerustepiiddddPddddS_S_S_S_S_S_S_S_S_S_S_S_Pi_param_8,
	.param .f64 _Z10eulerustepiiddddPddddS_S_S_S_S_S_S_S_S_S_S_S_Pi_param_9,
	.param .u64 .ptr .align 1 _Z10eulerustepiiddddPddddS_S_S_S_S_S_S_S_S_S_S_S_Pi_param_10,
	.param .u64 .ptr .align 1 _Z10eulerustepiiddddPddddS_S_S_S_S_S_S_S_S_S_S_S_Pi_param_11,
	.param .u64 .ptr .align 1 _Z10eulerustepiiddddPddddS_S_S_S_S_S_S_S_S_S_S_S_Pi_param_12,
	.param .u64 .ptr .align 1 _Z10eulerustepiiddddPddddS_S_S_S_S_S_S_S_S_S_S_S_Pi_param_13,
	.param .u64 .ptr .align 1 _Z10eulerustepiiddddPddddS_S_S_S_S_S_S_S_S_S_S_S_Pi_param_14,
	.param .u64 .ptr .align 1 _Z10eulerustepiiddddPddddS_S_S_S_S_S_S_S_S_S_S_S_Pi_param_15,
	.param .u64 .ptr .align 1 _Z10eulerustepiiddddPddddS_S_S_S_S_S_S_S_S_S_S_S_Pi_param_16,
	.param .u64 .ptr .align 1 _Z10eulerustepiiddddPddddS_S_S_S_S_S_S_S_S_S_S_S_Pi_param_17,
	.param .u64 .ptr .align 1 _Z10eulerustepiiddddPddddS_S_S_S_S_S_S_S_S_S_S_S_Pi_param_18,
	.param .u64 .ptr .align 1 _Z10eulerustepiiddddPddddS_S_S_S_S_S_S_S_S_S_S_S_Pi_param_19,
	.param .u64 .ptr .align 1 _Z10eulerustepiiddddPddddS_S_S_S_S_S_S_S_S_S_S_S_Pi_param_20,
	.param .u64 .ptr .align 1 _Z10eulerustepiiddddPddddS_S_S_S_S_S_S_S_S_S_S_S_Pi_param_21,
	.param .u64 .ptr .align 1 _Z10eulerustepiiddddPddddS_S_S_S_S_S_S_S_S_S_S_S_Pi_param_22
)
{
	.reg .pred 	%p<8>;
	.reg .b32 	%r<23>;
	.reg .b32 	%f<3>;
	.reg .b64 	%rd<46>;
	.reg .b64 	%fd<55>;
	// demoted variable
	.shared .align 8 .b8 _ZZ10eulerustepiiddddPddddS_S_S_S_S_S_S_S_S_S_S_S_PiE3uui[2048];
	ld.param.u32 	%r6, [_Z10eulerustepiiddddPddddS_S_S_S_S_S_S_S_S_S_S_S_Pi_param_0];
	ld.param.u32 	%r7, [_Z10eulerustepiiddddPddddS_S_S_S_S_S_S_S_S_S_S_S_Pi_param_1];
	ld.param.f64 	%fd4, [_Z10eulerustepiiddddPddddS_S_S_S_S_S_S_S_S_S_S_S_Pi_param_4];
	ld.param.u64 	%rd3, [_Z10eulerustepiiddddPddddS_S_S_S_S_S_S_S_S_S_S_S_Pi_param_6];
	ld.param.f64 	%fd6, [_Z10eulerustepiiddddPddddS_S_S_S_S_S_S_S_S_S_S_S_Pi_param_7];
	ld.param.f64 	%fd7, [_Z10eulerustepiiddddPddddS_S_S_S_S_S_S_S_S_S_S_S_Pi_param_8];
	ld.param.u64 	%rd4, [_Z10eulerustepiiddddPddddS_S_S_S_S_S_S_S_S_S_S_S_Pi_param_10];
	ld.param.u64 	%rd5, [_Z10eulerustepiiddddPddddS_S_S_S_S_S_S_S_S_S_S_S_Pi_param_11];
	ld.param.u64 	%rd6, [_Z10eulerustepiiddddPddddS_S_S_S_S_S_S_S_S_S_S_S_Pi_param_12];
	ld.param.u64 	%rd7, [_Z10eulerustepiiddddPddddS_S_S_S_S_S_S_S_S_S_S_S_Pi_param_13];
	ld.param.u64 	%rd8, [_Z10eulerustepiiddddPddddS_S_S_S_S_S_S_S_S_S_S_S_Pi_param_14];
	ld.param.u64 	%rd9, [_Z10eulerustepiiddddPddddS_S_S_S_S_S_S_S_S_S_S_S_Pi_param_15];
	ld.param.u64 	%rd10, [_Z10eulerustepiiddddPddddS_S_S_S_S_S_S_S_S_S_S_S_Pi_param_16];
	ld.param.u64 	%rd11, [_Z10eulerustepiiddddPddddS_S_S_S_S_S_S_S_S_S_S_S_Pi_param_17];
	ld.param.u64 	%rd12, [_Z10eulerustepiiddddPddddS_S_S_S_S_S_S_S_S_S_S_S_Pi_param_18];
	ld.param.u64 	%rd13, [_Z10eulerustepiiddddPddddS_S_S_S_S_S_S_S_S_S_S_S_Pi_param_19];
	ld.param.u64 	%rd14, [_Z10eulerustepiiddddPddddS_S_S_S_S_S_S_S_S_S_S_S_Pi_param_20];
	ld.param.u64 	%rd15, [_Z10eulerustepiiddddPddddS_S_S_S_S_S_S_S_S_S_S_S_Pi_param_21];
	ld.param.u64 	%rd16, [_Z10eulerustepiiddddPddddS_S_S_S_S_S_S_S_S_S_S_S_Pi_param_22];
	mov.u32 	%r9, %ctaid.x;
	mov.u32 	%r10, %ntid.x;
	mov.u32 	%r1, %tid.x;
	mad.lo.s32 	%r2, %r9, %r10, %r1;
	mov.u32 	%r11, %ctaid.y;
	mov.u32 	%r12, %ntid.y;
	mov.u32 	%r3, %tid.y;
	mad.lo.s32 	%r13, %r11, %r12, %r3;
	mad.lo.s32 	%r4, %r13, %r6, %r2;
	setp.ge.u32 	%p1, %r2, %r6;
	setp.ge.u32 	%p2, %r13, %r7;
	or.pred  	%p3, %p1, %p2;
	@%p3 bra 	$L__BB29_5;
	cvta.to.global.u64 	%rd17, %rd4;
	cvta.to.global.u64 	%rd18, %rd16;
	cvta.to.global.u64 	%rd19, %rd14;
	mul.wide.u32 	%rd20, %r4, 8;
	add.s64 	%rd1, %rd17, %rd20;
	shl.b32 	%r15, %r1, 7;
	mov.u32 	%r16, _ZZ10eulerustepiiddddPddddS_S_S_S_S_S_S_S_S_S_S_S_PiE3uui;
	add.s32 	%r17, %r16, %r15;
	shl.b32 	%r18, %r3, 3;
	add.s32 	%r5, %r17, %r18;
	add.s64 	%rd2, %rd19, %rd20;
	mul.wide.u32 	%rd21, %r4, 4;
	add.s64 	%rd22, %rd18, %rd21;
	ld.global.u32 	%r19, [%rd22];
	setp.ne.s32 	%p4, %r19, 1;
	mov.f64 	%fd54, 0d0000000000000000;
	@%p4 bra 	$L__BB29_3;
	ld.param.f64 	%fd53, [_Z10eulerustepiiddddPddddS_S_S_S_S_S_S_S_S_S_S_S_Pi_param_9];
	ld.param.f64 	%fd52, [_Z10eulerustepiiddddPddddS_S_S_S_S_S_S_S_S_S_S_S_Pi_param_5];
	ld.param.f64 	%fd51, [_Z10eulerustepiiddddPddddS_S_S_S_S_S_S_S_S_S_S_S_Pi_param_3];
	ld.global.f64 	%fd10, [%rd1];
	ld.global.f64 	%fd11, [%rd2];
	cvta.to.global.u64 	%rd23, %rd3;
	mul.wide.u32 	%rd24, %r4, 8;
	add.s64 	%rd25, %rd23, %rd24;
	ld.global.f64 	%fd12, [%rd25];
	mul.f64 	%fd13, %fd52, %fd12;
	mul.f64 	%fd14, %fd11, %fd13;
	cvta.to.global.u64 	%rd26, %rd5;
	add.s64 	%rd27, %rd26, %rd24;
	ld.global.f64 	%fd15, [%rd27];
	mul.f64 	%fd16, %fd15, 0d3FF58793E0000000;
	cvta.to.global.u64 	%rd28, %rd15;
	add.s64 	%rd29, %rd28, %rd24;
	ld.global.f64 	%fd17, [%rd29];
	mul.f64 	%fd18, %fd17, %fd17;
	fma.rn.f64 	%fd19, %fd15, %fd16, %fd18;
	cvt.rn.f32.f64 	%f1, %fd19;
	sqrt.rn.f32 	%f2, %f1;
	cvt.f64.f32 	%fd20, %f2;
	mul.f64 	%fd21, %fd14, %fd20;
	cvta.to.global.u64 	%rd30, %rd6;
	add.s64 	%rd31, %rd30, %rd24;
	ld.global.f64 	%fd22, [%rd31];
	cvta.to.global.u64 	%rd32, %rd7;
	add.s64 	%rd33, %rd32, %rd24;
	ld.global.f64 	%fd23, [%rd33];
	add.f64 	%fd24, %fd22, %fd23;
	cvta.to.global.u64 	%rd34, %rd8;
	add.s64 	%rd35, %rd34, %rd24;
	ld.global.f64 	%fd25, [%rd35];
	sub.f64 	%fd26, %fd24, %fd25;
	cvta.to.global.u64 	%rd36, %rd9;
	add.s64 	%rd37, %rd36, %rd24;
	ld.global.f64 	%fd27, [%rd37];
	fma.rn.f64 	%fd28, %fd4, %fd27, %fd26;
	cvta.to.global.u64 	%rd38, %rd10;
	add.s64 	%rd39, %rd38, %rd24;
	ld.global.f64 	%fd29, [%rd39];
	mul.f64 	%fd30, %fd52, %fd29;
	div.rn.f64 	%fd31, %fd21, %fd30;
	add.f64 	%fd32, %fd28, %fd31;
	cvta.to.global.u64 	%rd40, %rd12;
	add.s64 	%rd41, %rd40, %rd24;
	ld.global.f64 	%fd33, [%rd41];
	cvta.to.global.u64 	%rd42, %rd11;
	add.s64 	%rd43, %rd42, %rd24;
	ld.global.f64 	%fd34, [%rd43];
	max.f64 	%fd35, %fd34, 0d3FC999999999999A;
	mul.f64 	%fd36, %fd52, %fd35;
	div.rn.f64 	%fd37, %fd33, %fd36;
	sub.f64 	%fd38, %fd32, %fd37;
	mul.f64 	%fd39, %fd53, 0dBFF4000000000000;
	setp.lt.f64 	%p5, %fd7, 0d0000000000000000;
	selp.s32 	%r20, -1, 0, %p5;
	setp.gt.f64 	%p6, %fd7, 0d0000000000000000;
	selp.u32 	%r21, 1, 0, %p6;
	add.s32 	%r22, %r20, %r21;
	cvt.rn.f64.s32 	%fd40, %r22;
	mul.f64 	%fd41, %fd39, %fd40;
	mul.f64 	%fd42, %fd7, %fd41;
	mul.f64 	%fd43, %fd7, %fd42;
	mul.f64 	%fd44, %fd52, %fd34;
	div.rn.f64 	%fd45, %fd43, %fd44;
	add.f64 	%fd46, %fd38, %fd45;
	cvta.to.global.u64 	%rd44, %rd13;
	add.s64 	%rd45, %rd44, %rd24;
	ld.global.f64 	%fd47, [%rd45];
	mul.f64 	%fd48, %fd6, %fd47;
	sub.f64 	%fd49, %fd46, %fd48;
	mul.f64 	%fd50, %fd51, %fd49;
	sub.f64 	%fd54, %fd10, %fd50;
$L__BB29_3:
	st.shared.f64 	[%r5], %fd54;
	setp.eq.s32 	%p7, %r2, 0;
	@%p7 bra 	$L__BB29_5;
	st.global.f64 	[%rd1], %fd54;
$L__BB29_5:
	ret;

}
	// .globl	_Z10eulervstepiiddddPddddS_S_S_S_S_S_S_S_S_S_S_S_Pi
.visible .entry _Z10eulervstepiiddddPddddS_S_S_S_S_S_S_S_S_S_S_S_Pi(
	.param .u32 _Z10eulervstepiiddddPddddS_S_S_S_S_S_S_S_S_S_S_S_Pi_param_0,
	.param .u32 _Z10eulervstepiiddddPddddS_S_S_S_S_S_S_S_S_S_S_S_Pi_param_1,
	.param .f64 _Z10eulervstepiiddddPddddS_S_S_S_S_S_S_S_S_S_S_S_Pi_param_2,
	.param .f64 _Z10eulervstepiiddddPddddS_S_S_S_S_S_S_S_S_S_S_S_Pi_param_3,
	.param .f64 _Z10eulervstepiiddddPddddS_S_S_S_S_S_S_S_S_S_S_S_Pi_param_4,
	.param .f64 _Z10eulervstepiiddddPddddS_S_S_S_S_S_S_S_S_S_S_S_Pi_param_5,
	.param .u64 .ptr .align 1 _Z10eulervstepiiddddPddddS_S_S_S_S_S_S_S_S_S_S_S_Pi_param_6,
	.param .f64 _Z10eulervstepiiddddPddddS_S_S_S_S_S_S_S_S_S_S_S_Pi_param_7,
	.param .f64 _Z10eulervstepiiddddPddddS_S_S_S_S_S_S_S_S_S_S_S_Pi_param_8,
	.param .f64 _Z10eulervstepiiddddPddddS_S_S_S_S_S_S_S_S_S_S_S_Pi_param_9,
	.param .u64 .ptr .align 1 _Z10eulervstepiiddddPddddS_S_S_S_S_S_S_S_S_S_S_S_Pi_param_10,
	.param .u64 .ptr .align 1 _Z10eulervstepiiddddPddddS_S_S_S_S_S_S_S_S_S_S_S_Pi_param_11,
	.param .u64 .ptr .align 1 _Z10eulervstepiiddddPddddS_S_S_S_S_S_S_S_S_S_S_S_Pi_param_12,
	.param .u64 .ptr .align 1 _Z10eulervstepiiddddPddddS_S_S_S_S_S_S_S_S_S_S_S_Pi_param_13,
	.param .u64 .ptr .align 1 _Z10eulervstepiiddddPddddS_S_S_S_S_S_S_S_S_S_S_S_Pi_param_14,
	.param .u64 .ptr .align 1 _Z10eulervstepiiddddPddddS_S_S_S_S_S_S_S_S_S_S_S_Pi_param_15,
	.param .u64 .ptr .align 1 _Z10eulervstepiiddddPddddS_S_S_S_S_S_S_S_S_S_S_S_Pi_param_16,
	.param .u64 .ptr .align 1 _Z10eulervstepiiddddPddddS_S_S_S_S_S_S_S_S_S_S_S_Pi_param_17,
	.param .u64 .ptr .align 1 _Z10eulervstepiiddddPddddS_S_S_S_S_S_S_S_S_S_S_S_Pi_param_18,
	.param .u64 .ptr .align 1 _Z10eulervstepiiddddPddddS_S_S_S_S_S_S_S_S_S_S_S_Pi_param_19,
	.param .u64 .ptr .align 1 _Z10eulervstepiiddddPddddS_S_S_S_S_S_S_S_S_S_S_S_Pi_param_20,
	.param .u64 .ptr .align 1 _Z10eulervstepiiddddPddddS_S_S_S_S_S_S_S_S_S_S_S_Pi_param_21,
	.param .u64 .ptr .align 1 _Z10eulervstepiiddddPddddS_S_S_S_S_S_S_S_S_S_S_S_Pi_param_22
)
{
	.reg .pred 	%p<8>;
	.reg .b32 	%r<33>;
	.reg .b32 	%f<3>;
	.reg .b64 	%rd<48>;
	.reg .b64 	%fd<55>;
	// demoted variable
	.shared .align 8 .b8 _ZZ10eulervstepiiddddPddddS_S_S_S_S_S_S_S_S_S_S_S_PiE3vvi[2048];
	// demoted variable
	.shared .align 8 .b8 _ZZ10eulervstepiiddddPddddS_S_S_S_S_S_S_S_S_S_S_S_PiE5urmsi[2048];
	// demoted variable
	.shared .align 8 .b8 _ZZ10eulervstepiiddddPddddS_S_S_S_S_S_S_S_S_S_S_S_PiE6vmagvi[2048];
	// demoted variable
	.shared .align 8 .b8 _ZZ10eulervstepiiddddPddddS_S_S_S_S_S_S_S_S_S_S_S_PiE4hvmi[2048];
	ld.param.u32 	%r6, [_Z10eulervstepiiddddPddddS_S_S_S_S_S_S_S_S_S_S_S_Pi_param_0];
	ld.param.u32 	%r7, [_Z10eulervstepiiddddPddddS_S_S_S_S_S_S_S_S_S_S_S_Pi_param_1];
	ld.param.f64 	%fd7, [_Z10eulervstepiiddddPddddS_S_S_S_S_S_S_S_S_S_S_S_Pi_param_4];
	ld.param.u64 	%rd2, [_Z10eulervstepiiddddPddddS_S_S_S_S_S_S_S_S_S_S_S_Pi_param_6];
	ld.param.f64 	%fd9, [_Z10eulervstepiiddddPddddS_S_S_S_S_S_S_S_S_S_S_S_Pi_param_7];
	ld.param.u64 	%rd3, [_Z10eulervstepiiddddPddddS_S_S_S_S_S_S_S_S_S_S_S_Pi_param_10];
	ld.param.u64 	%rd4, [_Z10eulervstepiiddddPddddS_S_S_S_S_S_S_S_S_S_S_S_Pi_param_11];
	ld.param.u64 	%rd5, [_Z10eulervstepiiddddPddddS_S_S_S_S_S_S_S_S_S_S_S_Pi_param_12];
	ld.param.u64 	%rd6, [_Z10eulervstepiiddddPddddS_S_S_S_S_S_S_S_S_S_S_S_Pi_param_13];
	ld.param.u64 	%rd7, [_Z10eulervstepiiddddPddddS_S_S_S_S_S_S_S_S_S_S_S_Pi_param_14];
	ld.param.u64 	%rd10, [_Z10eulervstepiiddddPddddS_S_S_S_S_S_S_S_S_S_S_S_Pi_param_17];
	ld.param.u64 	%rd11, [_Z10eulervstepiiddddPddddS_S_S_S_S_S_S_S_S_S_S_S_Pi_param_18];
	ld.param.u64 	%rd12, [_Z10eulervstepiiddddPddddS_S_S_S_S_S_S_S_S_S_S_S_Pi_param_19];
	ld.param.u64 	%rd13, [_Z10eulervstepiiddddPddddS_S_S_S_S_S_S_S_S_S_S_S_Pi_param_20];
	ld.param.u64 	%rd14, [_Z10eulervstepiiddddPddddS_S_S_S_S_S_S_S_S_S_S_S_Pi_param_21];
	ld.param.u64 	%rd15, [_Z10eulervstepiiddddPddddS_S_S_S_S_S_S_S_S_S_S_S_Pi_param_22];
	mov.u32 	%r9, %ctaid.x;
	mov.u32 	%r10, %ntid.x;
	mov.u32 	%r1, %tid.x;
	mad.lo.s32 	%r2, %r9, %r10, %r1;
	mov.u32 	%r11, %ctaid.y;
	mov.u32 	%r12, %ntid.y;
	mov.u32 	%r3, %tid.y;
	mad.lo.s32 	%r13, %r11, %r12, %r3;
	mad.lo.s32 	%r4, %r13, %r6, %r2;
	setp.ge.u32 	%p1, %r2, %r6;
	add.s32 	%r15, %r7, -2;
	setp.ge.u32 	%p2, %r13, %r15;
	or.pred  	%p3, %p1, %p2;
	@%p3 bra 	$L__BB30_5;
	cvta.to.global.u64 	%rd16, %rd3;
	cvta.to.global.u64 	%rd17, %rd4;
	cvta.to.global.u64 	%rd18, %rd14;
	cvta.to.global.u64 	%rd19, %rd10;
	cvta.to.global.u64 	%rd20, %rd15;
	mul.wide.u32 	%rd21, %r4, 8;
	add.s64 	%rd1, %rd16, %rd21;
	shl.b32 	%r16, %r1, 7;
	mov.u32 	%r17, _ZZ10eulervstepiiddddPddddS_S_S_S_S_S_S_S_S_S_S_S_PiE3vvi;
	add.s32 	%r18, %r17, %r16;
	shl.b32 	%r19, %r3, 3;
	add.s32 	%r5, %r18, %r19;
	add.s64 	%rd22, %rd17, %rd21;
	ld.global.f64 	%fd1, [%rd22];
	mov.u32 	%r20, _ZZ10eulervstepiiddddPddddS_S_S_S_S_S_S_S_S_S_S_S_PiE5urmsi;
	add.s32 	%r21, %r20, %r16;
	add.s32 	%r22, %r21, %r19;
	st.shared.f64 	[%r22], %fd1;
	add.s64 	%rd23, %rd18, %rd21;
	ld.global.f64 	%fd2, [%rd23];
	mov.u32 	%r23, _ZZ10eulervstepiiddddPddddS_S_S_S_S_S_S_S_S_S_S_S_PiE6vmagvi;
	add.s32 	%r24, %r23, %r16;
	add.s32 	%r25, %r24, %r19;
	st.shared.f64 	[%r25], %fd2;
	add.s64 	%rd24, %rd19, %rd21;
	ld.global.f64 	%fd3, [%rd24];
	mov.u32 	%r26, _ZZ10eulervstepiiddddPddddS_S_S_S_S_S_S_S_S_S_S_S_PiE4hvmi;
	add.s32 	%r27, %r26, %r16;
	add.s32 	%r28, %r27, %r19;
	st.shared.f64 	[%r28], %fd3;
	mul.wide.u32 	%rd25, %r4, 4;
	add.s64 	%rd26, %rd20, %rd25;
	ld.global.u32 	%r29, [%rd26];
	setp.ne.s32 	%p4, %r29, 1;
	mov.f64 	%fd54, 0d0000000000000000;
	@%p4 bra 	$L__BB30_3;
	ld.param.u64 	%rd47, [_Z10eulervstepiiddddPddddS_S_S_S_S_S_S_S_S_S_S_S_Pi_param_16];
	ld.param.u64 	%rd46, [_Z10eulervstepiiddddPddddS_S_S_S_S_S_S_S_S_S_S_S_Pi_param_15];
	ld.param.f64 	%fd53, [_Z10eulervstepiiddddPddddS_S_S_S_S_S_S_S_S_S_S_S_Pi_param_9];
	ld.param.f64 	%fd52, [_Z10eulervstepiiddddPddddS_S_S_S_S_S_S_S_S_S_S_S_Pi_param_8];
	ld.param.f64 	%fd51, [_Z10eulervstepiiddddPddddS_S_S_S_S_S_S_S_S_S_S_S_Pi_param_5];
	ld.param.f64 	%fd50, [_Z10eulervstepiiddddPddddS_S_S_S_S_S_S_S_S_S_S_S_Pi_param_3];
	ld.global.f64 	%fd13, [%rd1];
	cvta.to.global.u64 	%rd27, %rd13;
	mul.wide.u32 	%rd28, %r4, 8;
	add.s64 	%rd29, %rd27, %rd28;
	ld.global.f64 	%fd14, [%rd29];
	cvta.to.global.u64 	%rd30, %rd2;
	add.s64 	%rd31, %rd30, %rd28;
	ld.global.f64 	%fd15, [%rd31];
	mul.f64 	%fd16, %fd51, %fd15;
	mul.f64 	%fd17, %fd14, %fd16;
	mul.f64 	%fd18, %fd1, 0d3FF58793E0000000;
	mul.f64 	%fd19, %fd2, %fd2;
	fma.rn.f64 	%fd20, %fd1, %fd18, %fd19;
	cvt.rn.f32.f64 	%f1, %fd20;
	sqrt.rn.f32 	%f2, %f1;
	cvt.f64.f32 	%fd21, %f2;
	mul.f64 	%fd22, %fd17, %fd21;
	cvta.to.global.u64 	%rd32, %rd5;
	add.s64 	%rd33, %rd32, %rd28;
	ld.global.f64 	%fd23, [%rd33];
	cvta.to.global.u64 	%rd34, %rd6;
	add.s64 	%rd35, %rd34, %rd28;
	ld.global.f64 	%fd24, [%rd35];
	add.f64 	%fd25, %fd23, %fd24;
	cvta.to.global.u64 	%rd36, %rd7;
	add.s64 	%rd37, %rd36, %rd28;
	ld.global.f64 	%fd26, [%rd37];
	sub.f64 	%fd27, %fd25, %fd26;
	cvta.to.global.u64 	%rd38, %rd46;
	add.s64 	%rd39, %rd38, %rd28;
	ld.global.f64 	%fd28, [%rd39];
	fma.rn.f64 	%fd29, %fd7, %fd28, %fd27;
	cvta.to.global.u64 	%rd40, %rd47;
	add.s64 	%rd41, %rd40, %rd28;
	ld.global.f64 	%fd30, [%rd41];
	mul.f64 	%fd31, %fd51, %fd30;
	div.rn.f64 	%fd32, %fd22, %fd31;
	add.f64 	%fd33, %fd29, %fd32;
	cvta.to.global.u64 	%rd42, %rd11;
	add.s64 	%rd43, %rd42, %rd28;
	ld.global.f64 	%fd34, [%rd43];
	max.f64 	%fd35, %fd3, 0d3FC999999999999A;
	mul.f64 	%fd36, %fd51, %fd35;
	div.rn.f64 	%fd37, %fd34, %fd36;
	sub.f64 	%fd38, %fd33, %fd37;
	cvta.to.global.u64 	%rd44, %rd12;
	add.s64 	%rd45, %rd44, %rd28;
	ld.global.f64 	%fd39, [%rd45];
	fma.rn.f64 	%fd40, %fd9, %fd39, %fd38;
	mul.f64 	%fd41, %fd53, 0dBFF4000000000000;
	setp.lt.f64 	%p5, %fd52, 0d0000000000000000;
	selp.s32 	%r30, -1, 0, %p5;
	setp.gt.f64 	%p6, %fd52, 0d0000000000000000;
	selp.u32 	%r31, 1, 0, %p6;
	add.s32 	%r32, %r30, %r31;
	cvt.rn.f64.s32 	%fd42, %r32;
	mul.f64 	%fd43, %fd41, %fd42;
	mul.f64 	%fd44, %fd52, %fd43;
	mul.f64 	%fd45, %fd52, %fd44;
	mul.f64 	%fd46, %fd51, %fd3;
	div.rn.f64 	%fd47, %fd45, %fd46;
	add.f64 	%fd48, %fd40, %fd47;
	mul.f64 	%fd49, %fd50, %fd48;
	sub.f64 	%fd54, %fd13, %fd49;
$L__BB30_3:
	st.shared.f64 	[%r5], %fd54;
	setp.eq.s32 	%p7, %r2, 0;
	@%p7 bra 	$L__BB30_5;
	st.global.f64 	[%rd1], %fd54;
$L__BB30_5:
	ret;

}
	// .globl	_Z14flowsecO_advUViiPdS_S_S_
.visible .entry _Z14flowsecO_advUViiPdS_S_S_(
	.param .u32 _Z14flowsecO_advUViiPdS_S_S__param_0,
	.param .u32 _Z14flowsecO_advUViiPdS_S_S__param_1,
	.param .u64 .ptr .align 1 _Z14flowsecO_advUViiPdS_S_S__param_2,
	.param .u64 .ptr .align 1 _Z14flowsecO_advUViiPdS_S_S__param_3,
	.param .u64 .ptr .align 1 _Z14flowsecO_advUViiPdS_S_S__param_4,
	.param .u64 .ptr .align 1 _Z14flowsecO_advUViiPdS_S_S__param_5
)
{


	ret;

}
	// .globl	_Z10continuityiidddPdS_S_S_S_S_
.visible .entry _Z10continuityiidddPdS_S_S_S_S_(
	.param .u32 _Z10continuityiidddPdS_S_S_S_S__param_0,
	.param .u32 _Z10continuityiidddPdS_S_S_S_S__param_1,
	.param .f64 _Z10continuityiidddPdS_S_S_S_S__param_2,
	.param .f64 _Z10continuityiidddPdS_S_S_S_S__param_3,
	.param .f64 _Z10continuityiidddPdS_S_S_S_S__param_4,
	.param .u64 .ptr .align 1 _Z10continuityiidddPdS_S_S_S_S__param_5,
	.param .u64 .ptr .align 1 _Z10continuityiidddPdS_S_S_S_S__param_6,
	.param .u64 .ptr .align 1 _Z10continuityiidddPdS_S_S_S_S__param_7,
	.param .u64 .ptr .align 1 _Z10continuityiidddPdS_S_S_S_S__param_8,
	.param .u64 .ptr .align 1 _Z10continuityiidddPdS_S_S_S_S__param_9,
	.param .u64 .ptr .align 1 _Z10continuityiidddPdS_S_S_S_S__param_10
)
{
	.reg .pred 	%p<5>;
	.reg .b32 	%r<35>;
	.reg .b64 	%rd<19>;
	.reg .b64 	%fd<14>;
	// demoted variable
	.shared .align 8 .b8 _ZZ10continuityiidddPdS_S_S_S_S_E3qxi[2048];
	// demoted variable
	.shared .align 8 .b8 _ZZ10continuityiidddPdS_S_S_S_S_E3qxl[2048];
	// demoted variable
	.shared .align 8 .b8 _ZZ10continuityiidddPdS_S_S_S_S_E3qyi[2048];
	// demoted variable
	.shared .align 8 .b8 _ZZ10continuityiidddPdS_S_S_S_S_E3qyb[2048];
	ld.param.u32 	%r7, [_Z10continuityiidddPdS_S_S_S_S__param_0];
	ld.param.u32 	%r8, [_Z10continuityiidddPdS_S_S_S_S__param_1];
	ld.param.f64 	%fd3, [_Z10continuityiidddPdS_S_S_S_S__param_3];
	ld.param.u64 	%rd2, [_Z10continuityiidddPdS_S_S_S_S__param_5];
	ld.param.u64 	%rd3, [_Z10continuityiidddPdS_S_S_S_S__param_6];
	ld.param.u64 	%rd4, [_Z10continuityiidddPdS_S_S_S_S__param_7];
	ld.param.u64 	%rd5, [_Z10continuityiidddPdS_S_S_S_S__param_10];
	mov.u32 	%r10, %ctaid.x;
	mov.u32 	%r11, %ntid.x;
	mov.u32 	%r1, %tid.x;
	mad.lo.s32 	%r2, %r10, %r11, %r1;
	mov.u32 	%r12, %ctaid.y;
	mov.u32 	%r13, %ntid.y;
	mov.u32 	%r3, %tid.y;
	mad.lo.s32 	%r14, %r12, %r13, %r3;
	mul.lo.s32 	%r5, %r14, %r7;
	add.s32 	%r6, %r5, %r2;
	setp.ge.u32 	%p1, %r2, %r7;
	setp.ge.u32 	%p2, %r14, %r8;
	or.pred  	%p3, %p1, %p2;
	@%p3 bra 	$L__BB32_3;
	ld.param.f64 	%fd13, [_Z10continuityiidddPdS_S_S_S_S__param_2];
	cvta.to.global.u64 	%rd6, %rd4;
	cvta.to.global.u64 	%rd7, %rd2;
	cvta.to.global.u64 	%rd8, %rd3;
	max.u32 	%r15, %r2, 1;
	add.s32 	%r16, %r15, %r5;
	max.u32 	%r17, %r14, 1;
	add.s32 	%r18, %r17, -1;
	mul.wide.u32 	%rd9, %r6, 8;
	add.s64 	%rd10, %rd7, %rd9;
	ld.global.f64 	%fd4, [%rd10];
	shl.b32 	%r19, %r1, 7;
	mov.u32 	%r20, _ZZ10continuityiidddPdS_S_S_S_S_E3qxi;
	add.s32 	%r21, %r20, %r19;
	shl.b32 	%r22, %r3, 3;
	add.s32 	%r23, %r21, %r22;
	st.shared.f64 	[%r23], %fd4;
	add.s64 	%rd11, %rd8, %rd9;
	ld.global.f64 	%fd5, [%rd11];
	mov.u32 	%r24, _ZZ10continuityiidddPdS_S_S_S_S_E3qyi;
	add.s32 	%r25, %r24, %r19;
	add.s32 	%r26, %r25, %r22;
	st.shared.f64 	[%r26], %fd5;
	add.s32 	%r27, %r16, -1;
	mul.wide.u32 	%rd12, %r27, 8;
	add.s64 	%rd13, %rd7, %rd12;
	ld.global.f64 	%fd6, [%rd13];
	mov.u32 	%r28, _ZZ10continuityiidddPdS_S_S_S_S_E3qxl;
	add.s32 	%r29, %r28, %r19;
	add.s32 	%r30, %r29, %r22;
	st.shared.f64 	[%r30], %fd6;
	mad.lo.s32 	%r31, %r18, %r7, %r2;
	mul.wide.u32 	%rd14, %r31, 8;
	add.s64 	%rd15, %rd8, %rd14;
	ld.global.f64 	%fd7, [%rd15];
	mov.u32 	%r32, _ZZ10continuityiidddPdS_S_S_S_S_E3qyb;
	add.s32 	%r33, %r32, %r19;
	add.s32 	%r34, %r33, %r22;
	st.shared.f64 	[%r34], %fd7;
	add.s64 	%rd1, %rd6, %rd9;
	sub.f64 	%fd8, %fd6, %fd4;
	add.f64 	%fd9, %fd7, %fd8;
	sub.f64 	%fd10, %fd9, %fd5;
	div.rn.f64 	%fd1, %fd10, %fd13;
	setp.eq.s32 	%p4, %r2, 0;
	@%p4 bra 	$L__BB32_3;
	ld.global.f64 	%fd11, [%rd1];
	cvta.to.global.u64 	%rd16, %rd5;
	add.s64 	%rd18, %rd16, %rd9;
	st.global.f64 	[%rd18], %fd1;
	fma.rn.f64 	%fd12, %fd3, %fd1, %fd11;
	st.global.f64 	[%rd1], %fd12;
$L__BB32_3:
	ret;

}
	// .globl	_Z5hsbndiidPdS_S_
.visible .entry _Z5hsbndiidPdS_S_(
	.param .u32 _Z5hsbndiidPdS_S__param_0,
	.param .u32 _Z5hsbndiidPdS_S__param_1,
	.param .f64 _Z5hsbndiidPdS_S__param_2,
	.param .u64 .ptr .align 1 _Z5hsbndiidPdS_S__param_3,
	.param .u64 .ptr .align 1 _Z5hsbndiidPdS_S__param_4,
	.param .u64 .ptr .align 1 _Z5hsbndiidPdS_S__param_5
)
{
	.reg .pred 	%p<4>;
	.reg .b32 	%r<14>;
	.reg .b64 	%rd<11>;
	.reg .b64 	%fd<6>;

	ld.param.u32 	%r2, [_Z5hsbndiidPdS_S__param_0];
	ld.param.u32 	%r3, [_Z5hsbndiidPdS_S__param_1];
	ld.param.f64 	%fd1, [_Z5hsbndiidPdS_S__param_2];
	ld.param.u64 	%rd1, [_Z5hsbndiidPdS_S__param_3];
	ld.param.u64 	%rd2, [_Z5hsbndiidPdS_S__param_4];
	ld.param.u64 	%rd3, [_Z5hsbndiidPdS_S__param_5];
	mov.u32 	%r5, %ctaid.x;
	mov.u32 	%r6, %ntid.x;
	mov.u32 	%r7, %tid.x;
	mad.lo.s32 	%r8, %r5, %r6, %r7;
	mov.u32 	%r9, %ctaid.y;
	mov.u32 	%r10, %ntid.y;
	mov.u32 	%r11, %tid.y;
	mad.lo.s32 	%r12, %r9, %r10, %r11;
	mad.lo.s32 	%r1, %r12, %r2, %r8;
	setp.ge.u32 	%p1, %r8, %r2;
	setp.ge.u32 	%p2, %r12, %r3;
	or.pred  	%p3, %p1, %p2;
	@%p3 bra 	$L__BB33_2;
	cvta.to.global.u64 	%rd4, %rd2;
	cvta.to.global.u64 	%rd5, %rd3;
	cvta.to.global.u64 	%rd6, %rd1;
	mul.wide.u32 	%rd7, %r1, 8;
	add.s64 	%rd8, %rd4, %rd7;
	ld.global.f64 	%fd2, [%rd8];
	add.s64 	%rd9, %rd5, %rd7;
	ld.global.f64 	%fd3, [%rd9];
	add.f64 	%fd4, %fd2, %fd3;
	max.f64 	%fd5, %fd4, %fd1;
	add.s64 	%rd10, %rd6, %rd7;
	st.global.f64 	[%rd10], %fd5;
$L__BB33_2:
	ret;

}
	// .globl	_Z8uvlatbndiiPdS_S_S_S_S_
.visible .entry _Z8uvlatbndiiPdS_S_S_S_S_(
	.param .u32 _Z8uvlatbndiiPdS_S_S_S_S__param_0,
	.param .u32 _Z8uvlatbndiiPdS_S_S_S_S__param_1,
	.param .u64 .ptr .align 1 _Z8uvlatbndiiPdS_S_S_S_S__param_2,
	.param .u64 .ptr .align 1 _Z8uvlatbndiiPdS_S_S_S_S__param_3,
	.param .u64 .ptr .align 1 _Z8uvlatbndiiPdS_S_S_S_S__param_4,
	.param .u64 .ptr .align 1 _Z8uvlatbndiiPdS_S_S_S_S__param_5,
	.param .u64 .ptr .align 1 _Z8uvlatbndiiPdS_S_S_S_S__param_6,
	.param .u64 .ptr .align 1 _Z8uvlatbndiiPdS_S_S_S_S__param_7
)
{
	.reg .pred 	%p<7>;
	.reg .b32 	%r<59>;
	.reg .b64 	%rd<56>;
	.reg .b64 	%fd<13>;
	// demoted variable
	.shared .align 8 .b8 _ZZ8uvlatbndiiPdS_S_S_S_S_E3vut[2048];
	// demoted variable
	.shared .align 8 .b8 _ZZ8uvlatbndiiPdS_S_S_S_S_E3vub[2048];
	// demoted variable
	.shared .align 8 .b8 _ZZ8uvlatbndiiPdS_S_S_S_S_E3uvt[2048];
	// demoted variable
	.shared .align 8 .b8 _ZZ8uvlatbndiiPdS_S_S_S_S_E3uvb[2048];
	// demoted variable
	.shared .align 8 .b8 _ZZ8uvlatbndiiPdS_S_S_S_S_E4ueub[2048];
	// demoted variable
	.shared .align 8 .b8 _ZZ8uvlatbndiiPdS_S_S_S_S_E4ueut[2048];
	// demoted variable
	.shared .align 8 .b8 _ZZ8uvlatbndiiPdS_S_S_S_S_E4vevt[2048];
	// demoted variable
	.shared .align 8 .b8 _ZZ8uvlatbndiiPdS_S_S_S_S_E4vevb[2048];
	// demoted variable
	.shared .align 8 .b8 _ZZ8uvlatbndiiPdS_S_S_S_S_E7vmagevt[2048];
	// demoted variable
	.shared .align 8 .b8 _ZZ8uvlatbndiiPdS_S_S_S_S_E7vmagevb[2048];
	// demoted variable
	.shared .align 8 .b8 _ZZ8uvlatbndiiPdS_S_S_S_S_E7vmageut[2048];
	// demoted variable
	.shared .align 8 .b8 _ZZ8uvlatbndiiPdS_S_S_S_S_E7vmageub[2048];
	ld.param.u32 	%r7, [_Z8uvlatbndiiPdS_S_S_S_S__param_0];
	ld.param.u32 	%r9, [_Z8uvlatbndiiPdS_S_S_S_S__param_1];
	ld.param.u64 	%rd7, [_Z8uvlatbndiiPdS_S_S_S_S__param_4];
	ld.param.u64 	%rd8, [_Z8uvlatbndiiPdS_S_S_S_S__param_5];
	ld.param.u64 	%rd9, [_Z8uvlatbndiiPdS_S_S_S_S__param_6];
	cvta.to.global.u64 	%rd1, %rd9;
	cvta.to.global.u64 	%rd2, %rd8;
	cvta.to.global.u64 	%rd3, %rd7;
	mov.u32 	%r10, %ctaid.x;
	mov.u32 	%r11, %ntid.x;
	mov.u32 	%r1, %tid.x;
	mad.lo.s32 	%r2, %r10, %r11, %r1;
	mov.u32 	%r12, %ctaid.y;
	mov.u32 	%r13, %ntid.y;
	mov.u32 	%r3, %tid.y;
	mad.lo.s32 	%r14, %r12, %r13, %r3;
	mad.lo.s32 	%r5, %r14, %r7, %r2;
	setp.ge.u32 	%p1, %r2, %r7;
	setp.ge.u32 	%p2, %r14, %r9;
	or.pred  	%p3, %p1, %p2;
	@%p3 bra 	$L__BB34_5;
	ld.param.u64 	%rd53, [_Z8uvlatbndiiPdS_S_S_S_S__param_7];
	ld.param.u64 	%rd50, [_Z8uvlatbndiiPdS_S_S_S_S__param_3];
	ld.param.u64 	%rd47, [_Z8uvlatbndiiPdS_S_S_S_S__param_2];
	max.u32 	%r15, %r14, 1;
	add.s32 	%r16, %r15, -1;
	add.s32 	%r6, %r9, -1;
	setp.eq.s32 	%p4, %r14, %r6;
	add.s32 	%r17, %r14, 1;
	selp.b32 	%r18, %r6, %r17, %p4;
	mad.lo.s32 	%r19, %r18, %r7, %r2;
	cvta.to.global.u64 	%rd10, %rd50;
	mul.wide.u32 	%rd11, %r19, 8;
	add.s64 	%rd12, %rd10, %rd11;
	ld.global.f64 	%fd1, [%rd12];
	shl.b32 	%r20, %r1, 7;
	mov.u32 	%r21, _ZZ8uvlatbndiiPdS_S_S_S_S_E3uvt;
	add.s32 	%r22, %r21, %r20;
	shl.b32 	%r23, %r3, 3;
	add.s32 	%r24, %r22, %r23;
	st.shared.f64 	[%r24], %fd1;
	mad.lo.s32 	%r25, %r16, %r7, %r2;
	mul.wide.u32 	%rd13, %r25, 8;
	add.s64 	%rd14, %rd10, %rd13;
	ld.global.f64 	%fd2, [%rd14];
	mov.u32 	%r26, _ZZ8uvlatbndiiPdS_S_S_S_S_E3uvb;
	add.s32 	%r27, %r26, %r20;
	add.s32 	%r28, %r27, %r23;
	st.shared.f64 	[%r28], %fd2;
	cvta.to.global.u64 	%rd15, %rd47;
	add.s64 	%rd16, %rd15, %rd11;
	ld.global.f64 	%fd3, [%rd16];
	mov.u32 	%r29, _ZZ8uvlatbndiiPdS_S_S_S_S_E3vut;
	add.s32 	%r30, %r29, %r20;
	add.s32 	%r31, %r30, %r23;
	st.shared.f64 	[%r31], %fd3;
	add.s64 	%rd17, %rd15, %rd13;
	ld.global.f64 	%fd4, [%rd17];
	mov.u32 	%r32, _ZZ8uvlatbndiiPdS_S_S_S_S_E3vub;
	add.s32 	%r33, %r32, %r20;
	add.s32 	%r34, %r33, %r23;
	st.shared.f64 	[%r34], %fd4;
	add.s64 	%rd18, %rd3, %rd11;
	ld.global.f64 	%fd5, [%rd18];
	mov.u32 	%r35, _ZZ8uvlatbndiiPdS_S_S_S_S_E4ueut;
	add.s32 	%r36, %r35, %r20;
	add.s32 	%r37, %r36, %r23;
	st.shared.f64 	[%r37], %fd5;
	add.s64 	%rd19, %rd3, %rd13;
	ld.global.f64 	%fd6, [%rd19];
	mov.u32 	%r38, _ZZ8uvlatbndiiPdS_S_S_S_S_E4ueub;
	add.s32 	%r39, %r38, %r20;
	add.s32 	%r40, %r39, %r23;
	st.shared.f64 	[%r40], %fd6;
	add.s64 	%rd20, %rd2, %rd11;
	ld.global.f64 	%fd7, [%rd20];
	mov.u32 	%r41, _ZZ8uvlatbndiiPdS_S_S_S_S_E4vevt;
	add.s32 	%r42, %r41, %r20;
	add.s32 	%r43, %r42, %r23;
	st.shared.f64 	[%r43], %fd7;
	add.s64 	%rd21, %rd2, %rd13;
	ld.global.f64 	%fd8, [%rd21];
	mov.u32 	%r44, _ZZ8uvlatbndiiPdS_S_S_S_S_E4vevb;
	add.s32 	%r45, %r44, %r20;
	add.s32 	%r46, %r45, %r23;
	st.shared.f64 	[%r46], %fd8;
	add.s64 	%rd22, %rd1, %rd11;
	ld.global.f64 	%fd9, [%rd22];
	mov.u32 	%r47, _ZZ8uvlatbndiiPdS_S_S_S_S_E7vmageut;
	add.s32 	%r48, %r47, %r20;
	add.s32 	%r49, %r48, %r23;
	st.shared.f64 	[%r49], %fd9;
	add.s64 	%rd23, %rd1, %rd13;
	ld.global.f64 	%fd10, [%rd23];
	mov.u32 	%r50, _ZZ8uvlatbndiiPdS_S_S_S_S_E7vmageub;
	add.s32 	%r51, %r50, %r20;
	add.s32 	%r52, %r51, %r23;
	st.shared.f64 	[%r52], %fd10;
	cvta.to.global.u64 	%rd24, %rd53;
	add.s64 	%rd25, %rd24, %rd11;
	ld.global.f64 	%fd11, [%rd25];
	mov.u32 	%r53, _ZZ8uvlatbndiiPdS_S_S_S_S_E7vmagevt;
	add.s32 	%r54, %r53, %r20;
	add.s32 	%r55, %r54, %r23;
	st.shared.f64 	[%r55], %fd11;
	add.s64 	%rd26, %rd24, %rd13;
	ld.global.f64 	%fd12, [%rd26];
	mov.u32 	%r56, _ZZ8uvlatbndiiPdS_S_S_S_S_E7vmagevb;
	add.s32 	%r57, %r56, %r20;
	add.s32 	%r58, %r57, %r23;
	st.shared.f64 	[%r58], %fd12;
	setp.ne.s32 	%p5, %r14, 0;
	@%p5 bra 	$L__BB34_3;
	ld.param.u64 	%rd54, [_Z8uvlatbndiiPdS_S_S_S_S__param_7];
	ld.param.u64 	%rd51, [_Z8uvlatbndiiPdS_S_S_S_S__param_3];
	ld.param.u64 	%rd48, [_Z8uvlatbndiiPdS_S_S_S_S__param_2];
	cvta.to.global.u64 	%rd27, %rd51;
	mul.wide.u32 	%rd28, %r5, 8;
	add.s64 	%rd29, %rd27, %rd28;
	st.global.f64 	[%rd29], %fd1;
	cvta.to.global.u64 	%rd30, %rd48;
	add.s64 	%rd31, %rd30, %rd28;
	st.global.f64 	[%rd31], %fd3;
	add.s64 	%rd32, %rd3, %rd28;
	st.global.f64 	[%rd32], %fd5;
	add.s64 	%rd33, %rd2, %rd28;
	st.global.f64 	[%rd33], %fd7;
	add.s64 	%rd34, %rd1, %rd28;
	st.global.f64 	[%rd34], %fd9;
	cvta.to.global.u64 	%rd35, %rd54;
	add.s64 	%rd36, %rd35, %rd28;
	st.global.f64 	[%rd36], %fd11;
$L__BB34_3:
	setp.ne.s32 	%p6, %r14, %r6;
	@%p6 bra 	$L__BB34_5;
	ld.param.u64 	%rd55, [_Z8uvlatbndiiPdS_S_S_S_S__param_7];
	ld.param.u64 	%rd52, [_Z8uvlatbndiiPdS_S_S_S_S__param_3];
	ld.param.u64 	%rd49, [_Z8uvlatbndiiPdS_S_S_S_S__param_2];
	cvta.to.global.u64 	%rd37, %rd52;
	mul.wide.u32 	%rd38, %r5, 8;
	add.s64 	%rd39, %rd37, %rd38;
	st.global.f64 	[%rd39], %fd2;
	cvta.to.global.u64 	%rd40, %rd49;
	add.s64 	%rd41, %rd40, %rd38;
	st.global.f64 	[%rd41], %fd4;
	add.s64 	%rd42, %rd3, %rd38;
	st.global.f64 	[%rd42], %fd6;
	add.s64 	%rd43, %rd2, %rd38;
	st.global.f64 	[%rd43], %fd8;
	add.s64 	%rd44, %rd1, %rd38;
	st.global.f64 	[%rd44], %fd10;
	cvta.to.global.u64 	%rd45, %rd55;
	add.s64 	%rd46, %rd45, %rd38;
	st.global.f64 	[%rd46], %fd12;
$L__BB34_5:
	ret;

}
	// .globl	_Z6latbndiiPd
.visible .entry _Z6latbndiiPd(
	.param .u32 _Z6latbndiiPd_param_0,
	.param .u32 _Z6latbndiiPd_param_1,
	.param .u64 .ptr .align 1 _Z6latbndiiPd_param_2
)
{
	.reg .pred 	%p<7>;
	.reg .b32 	%r<29>;
	.reg .b64 	%rd<9>;
	.reg .b64 	%fd<3>;
	// demoted variable
	.shared .align 8 .b8 _ZZ6latbndiiPdE3uut[2048];
	// demoted variable
	.shared .align 8 .b8 _ZZ6latbndiiPdE3uub[2048];
	ld.param.u32 	%r6, [_Z6latbndiiPd_param_0];
	ld.param.u32 	%r8, [_Z6latbndiiPd_param_1];
	ld.param.u64 	%rd2, [_Z6latbndiiPd_param_2];
	mov.u32 	%r9, %ctaid.x;
	mov.u32 	%r10, %ntid.x;
	mov.u32 	%r1, %tid.x;
	mad.lo.s32 	%r2, %r9, %r10, %r1;
	mov.u32 	%r11, %ctaid.y;
	mov.u32 	%r12, %ntid.y;
	mov.u32 	%r3, %tid.y;
	mad.lo.s32 	%r13, %r11, %r12, %r3;
	setp.ge.u32 	%p1, %r2, %r6;
	setp.ge.u32 	%p2, %r13, %r8;
	or.pred  	%p3, %p1, %p2;
	@%p3 bra 	$L__BB35_5;
	cvta.to.global.u64 	%rd3, %rd2;
	max.u32 	%r14, %r13, 1;
	add.s32 	%r15, %r14, -1;
	add.s32 	%r5, %r8, -1;
	setp.eq.s32 	%p4, %r13, %r5;
	add.s32 	%r16, %r13, 1;
	selp.b32 	%r17, %r5, %r16, %p4;
	mad.lo.s32 	%r18, %r17, %r6, %r2;
	mul.wide.u32 	%rd4, %r18, 8;
	add.s64 	%rd5, %rd3, %rd4;
	ld.global.f64 	%fd1, [%rd5];
	shl.b32 	%r19, %r1, 7;
	mov.u32 	%r20, _ZZ6latbndiiPdE3uut;
	add.s32 	%r21, %r20, %r19;
	shl.b32 	%r22, %r3, 3;
	add.s32 	%r23, %r21, %r22;
	st.shared.f64 	[%r23], %fd1;
	mad.lo.s32 	%r24, %r15, %r6, %r2;
	mul.wide.u32 	%rd6, %r24, 8;
	add.s64 	%rd7, %rd3, %rd6;
	ld.global.f64 	%fd2, [%rd7];
	mov.u32 	%r25, _ZZ6latbndiiPdE3uub;
	add.s32 	%r26, %r25, %r19;
	add.s32 	%r27, %r26, %r22;
	st.shared.f64 	[%r27], %fd2;
	setp.ne.s32 	%p5, %r13, 0;
	mad.lo.s32 	%r28, %r13, %r6, %r2;
	mul.wide.u32 	%rd8, %r28, 8;
	add.s64 	%rd1, %rd3, %rd8;
	@%p5 bra 	$L__BB35_3;
	st.global.f64 	[%rd1], %fd1;
$L__BB35_3:
	setp.ne.s32 	%p6, %r13, %r5;
	@%p6 bra 	$L__BB35_5;
	st.global.f64 	[%rd1], %fd2;
$L__BB35_5:
	ret;

}
	// .globl	_Z8vvlatbndiiPd
.visible .entry _Z8vvlatbndiiPd(
	.param .u32 _Z8vvlatbndiiPd_param_0,
	.param .u32 _Z8vvlatbndiiPd_param_1,
	.param .u64 .ptr .align 1 _Z8vvlatbndiiPd_param_2
)
{
	.reg .pred 	%p<7>;
	.reg .b32 	%r<30>;
	.reg .b64 	%rd<9>;
	.reg .b64 	%fd<3>;
	// demoted variable
	.shared .align 8 .b8 _ZZ8vvlatbndiiPdE3uut[2048];
	// demoted variable
	.shared .align 8 .b8 _ZZ8vvlatbndiiPdE3uub[2048];
	ld.param.u32 	%r5, [_Z8vvlatbndiiPd_param_0];
	ld.param.u32 	%r7, [_Z8vvlatbndiiPd_param_1];
	ld.param.u64 	%rd2, [_Z8vvlatbndiiPd_param_2];
	mov.u32 	%r8, %ctaid.x;
	mov.u32 	%r9, %ntid.x;
	mov.u32 	%r1, %tid.x;
	mad.lo.s32 	%r2, %r8, %r9, %r1;
	mov.u32 	%r10, %ctaid.y;
	mov.u32 	%r11, %ntid.y;
	mov.u32 	%r3, %tid.y;
	mad.lo.s32 	%r12, %r10, %r11, %r3;
	setp.ge.u32 	%p1, %r2, %r5;
	setp.ge.u32 	%p2, %r12, %r7;
	or.pred  	%p3, %p1, %p2;
	@%p3 bra 	$L__BB36_5;
	cvta.to.global.u64 	%rd3, %rd2;
	max.u32 	%r13, %r12, 1;
	add.s32 	%r14, %r13, -1;
	add.s32 	%r15, %r7, -1;
	setp.eq.s32 	%p4, %r12, %r15;
	add.s32 	%r16, %r12, 1;
	selp.b32 	%r17, %r15, %r16, %p4;
	mad.lo.s32 	%r18, %r17, %r5, %r2;
	mul.wide.u32 	%rd4, %r18, 8;
	add.s64 	%rd5, %rd3, %rd4;
	ld.global.f64 	%fd1, [%rd5];
	shl.b32 	%r19, %r1, 7;
	mov.u32 	%r20, _ZZ8vvlatbndiiPdE3uut;
	add.s32 	%r21, %r20, %r19;
	shl.b32 	%r22, %r3, 3;
	add.s32 	%r23, %r21, %r22;
	st.shared.f64 	[%r23], %fd1;
	mad.lo.s32 	%r24, %r14, %r5, %r2;
	mul.wide.u32 	%rd6, %r24, 8;
	add.s64 	%rd7, %rd3, %rd6;
	ld.global.f64 	%fd2, [%rd7];
	mov.u32 	%r25, _ZZ8vvlatbndiiPdE3uub;
	add.s32 	%r26, %r25, %r19;
	add.s32 	%r27, %r26, %r22;
	st.shared.f64 	[%r27], %fd2;
	setp.ne.s32 	%p5, %r12, 0;
	mad.lo.s32 	%r28, %r12, %r5, %r2;
	mul.wide.u32 	%rd8, %r28, 8;
	add.s64 	%rd1, %rd3, %rd8;
	@%p5 bra 	$L__BB36_3;
	st.global.f64 	[%rd1], %fd1;
$L__BB36_3:
	add.s32 	%r29, %r7, -2;
	setp.ne.s32 	%p6, %r12, %r29;
	@%p6 bra 	$L__BB36_5;
	st.global.f64 	[%rd1], %fd2;
$L__BB36_5:
	ret;

}
	// .globl	_Z12uuvvzslatbndiiPdS_S_
.visible .entry _Z12uuvvzslatbndiiPdS_S_(
	.param .u32 _Z12uuvvzslatbndiiPdS_S__param_0,
	.param .u32 _Z12uuvvzslatbndiiPdS_S__param_1,
	.param .u64 .ptr .align 1 _Z12uuvvzslatbndiiPdS_S__param_2,
	.param .u64 .ptr .align 1 _Z12uuvvzslatbndiiPdS_S__param_3,
	.param .u64 .ptr .align 1 _Z12uuvvzslatbndiiPdS_S__param_4
)
{
	.reg .pred 	%p<7>;
	.reg .b32 	%r<41>;
	.reg .b64 	%rd<23>;
	.reg .b64 	%fd<7>;
	// demoted variable
	.shared .align 8 .b8 _ZZ12uuvvzslatbndiiPdS_S_E3vvb[2048];
	// demoted variable
	.shared .align 8 .b8 _ZZ12uuvvzslatbndiiPdS_S_E3vvt[2048];
	// demoted variable
	.shared .align 8 .b8 _ZZ12uuvvzslatbndiiPdS_S_E3uut[2048];
	// demoted variable
	.shared .align 8 .b8 _ZZ12uuvvzslatbndiiPdS_S_E3uub[2048];
	// demoted variable
	.shared .align 8 .b8 _ZZ12uuvvzslatbndiiPdS_S_E3zst[2048];
	// demoted variable
	.shared .align 8 .b8 _ZZ12uuvvzslatbndiiPdS_S_E3zsb[2048];
	ld.param.u32 	%r7, [_Z12uuvvzslatbndiiPdS_S__param_0];
	ld.param.u32 	%r9, [_Z12uuvvzslatbndiiPdS_S__param_1];
	ld.param.u64 	%rd4, [_Z12uuvvzslatbndiiPdS_S__param_2];
	ld.param.u64 	%rd5, [_Z12uuvvzslatbndiiPdS_S__param_3];
	ld.param.u64 	%rd6, [_Z12uuvvzslatbndiiPdS_S__param_4];
	cvta.to.global.u64 	%rd1, %rd6;
	cvta.to.global.u64 	%rd2, %rd5;
	cvta.to.global.u64 	%rd3, %rd4;
	mov.u32 	%r10, %ctaid.x;
	mov.u32 	%r11, %ntid.x;
	mov.u32 	%r1, %tid.x;
	mad.lo.s32 	%r2, %r10, %r11, %r1;
	mov.u32 	%r12, %ctaid.y;
	mov.u32 	%r13, %ntid.y;
	mov.u32 	%r3, %tid.y;
	mad.lo.s32 	%r14, %r12, %r13, %r3;
	mad.lo.s32 	%r5, %r14, %r7, %r2;
	setp.ge.u32 	%p1, %r2, %r7;
	setp.ge.u32 	%p2, %r14, %r9;
	or.pred  	%p3, %p1, %p2;
	@%p3 bra 	$L__BB37_5;
	max.u32 	%r15, %r14, 1;
	add.s32 	%r16, %r15, -1;
	add.s32 	%r6, %r9, -1;
	setp.eq.s32 	%p4, %r14, %r6;
	add.s32 	%r17, %r14, 1;
	selp.b32 	%r18, %r6, %r17, %p4;
	mad.lo.s32 	%r19, %r18, %r7, %r2;
	mul.wide.u32 	%rd7, %r19, 8;
	add.s64 	%rd8, %rd3, %rd7;
	ld.global.f64 	%fd1, [%rd8];
	shl.b32 	%r20, %r1, 7;
	mov.u32 	%r21, _ZZ12uuvvzslatbndiiPdS_S_E3uut;
	add.s32 	%r22, %r21, %r20;
	shl.b32 	%r23, %r3, 3;
	add.s32 	%r24, %r22, %r23;
	st.shared.f64 	[%r24], %fd1;
	mad.lo.s32 	%r25, %r16, %r7, %r2;
	mul.wide.u32 	%rd9, %r25, 8;
	add.s64 	%rd10, %rd3, %rd9;
	ld.global.f64 	%fd2, [%rd10];
	mov.u32 	%r26, _ZZ12uuvvzslatbndiiPdS_S_E3uub;
	add.s32 	%r27, %r26, %r20;
	add.s32 	%r28, %r27, %r23;
	st.shared.f64 	[%r28], %fd2;
	add.s64 	%rd11, %rd2, %rd7;
	ld.global.f64 	%fd3, [%rd11];
	mov.u32 	%r29, _ZZ12uuvvzslatbndiiPdS_S_E3vvt;
	add.s32 	%r30, %r29, %r20;
	add.s32 	%r31, %r30, %r23;
	st.shared.f64 	[%r31], %fd3;
	add.s64 	%rd12, %rd2, %rd9;
	ld.global.f64 	%fd4, [%rd12];
	mov.u32 	%r32, _ZZ12uuvvzslatbndiiPdS_S_E3vvb;
	add.s32 	%r33, %r32, %r20;
	add.s32 	%r34, %r33, %r23;
	st.shared.f64 	[%r34], %fd4;
	add.s64 	%rd13, %rd1, %rd7;
	ld.global.f64 	%fd5, [%rd13];
	mov.u32 	%r35, _ZZ12uuvvzslatbndiiPdS_S_E3zst;
	add.s32 	%r36, %r35, %r20;
	add.s32 	%r37, %r36, %r23;
	st.shared.f64 	[%r37], %fd5;
	add.s64 	%rd14, %rd1, %rd9;
	ld.global.f64 	%fd6, [%rd14];
	mov.u32 	%r38, _ZZ12uuvvzslatbndiiPdS_S_E3zsb;
	add.s32 	%r39, %r38, %r20;
	add.s32 	%r40, %r39, %r23;
	st.shared.f64 	[%r40], %fd6;
	setp.ne.s32 	%p5, %r14, 0;
	@%p5 bra 	$L__BB37_3;
	mul.wide.u32 	%rd15, %r5, 8;
	add.s64 	%rd16, %rd3, %rd15;
	st.global.f64 	[%rd16], %fd1;
	add.s64 	%rd17, %rd2, %rd15;
	st.global.f64 	[%rd17], %fd3;
	add.s64 	%rd18, %rd1, %rd15;
	st.global.f64 	[%rd18], %fd5;
$L__BB37_3:
	setp.ne.s32 	%p6, %r14, %r6;
	@%p6 bra 	$L__BB37_5;
	mul.wide.u32 	%rd19, %r5, 8;
	add.s64 	%rd20, %rd3, %rd19;
	st.global.f64 	[%rd20], %fd2;
	add.s64 	%rd21, %rd2, %rd19;
	st.global.f64 	[%rd21], %fd4;
	add.s64 	%rd22, %rd1, %rd19;
	st.global.f64 	[%rd22], %fd6;
$L__BB37_5:
	ret;

}
	// .globl	_Z9CalcQFlowiiPdS_S_S_S_S_
.visible .entry _Z9CalcQFlowiiPdS_S_S_S_S_(
	.param .u32 _Z9CalcQFlowiiPdS_S_S_S_S__param_0,
	.param .u32 _Z9CalcQFlowiiPdS_S_S_S_S__param_1,
	.param .u64 .ptr .align 1 _Z9CalcQFlowiiPdS_S_S_S_S__param_2,
	.param .u64 .ptr .align 1 _Z9CalcQFlowiiPdS_S_S_S_S__param_3,
	.param .u64 .ptr .align 1 _Z9CalcQFlowiiPdS_S_S_S_S__param_4,
	.param .u64 .ptr .align 1 _Z9CalcQFlowiiPdS_S_S_S_S__param_5,
	.param .u64 .ptr .align 1 _Z9CalcQFlowiiPdS_S_S_S_S__param_6,
	.param .u64 .ptr .align 1 _Z9CalcQFlowiiPdS_S_S_S_S__param_7
)
{
	.reg .pred 	%p<4>;
	.reg .b32 	%r<28>;
	.reg .b64 	%rd<20>;
	.reg .b64 	%fd<7>;
	// demoted variable
	.shared .align 8 .b8 _ZZ9CalcQFlowiiPdS_S_S_S_S_E3uui[2048];
	// demoted variable
	.shared .align 8 .b8 _ZZ9CalcQFlowiiPdS_S_S_S_S_E3vvi[2048];
	// demoted variable
	.shared .align 8 .b8 _ZZ9CalcQFlowiiPdS_S_S_S_S_E3hui[2048];
	// demoted variable
	.shared .align 8 .b8 _ZZ9CalcQFlowiiPdS_S_S_S_S_E3hvi[2048];
	ld.param.u32 	%r4, [_Z9CalcQFlowiiPdS_S_S_S_S__param_0];
	ld.param.u32 	%r5, [_Z9CalcQFlowiiPdS_S_S_S_S__param_1];
	ld.param.u64 	%rd1, [_Z9CalcQFlowiiPdS_S_S_S_S__param_2];
	ld.param.u64 	%rd2, [_Z9CalcQFlowiiPdS_S_S_S_S__param_3];
	ld.param.u64 	%rd3, [_Z9CalcQFlowiiPdS_S_S_S_S__param_4];
	ld.param.u64 	%rd4, [_Z9CalcQFlowiiPdS_S_S_S_S__param_5];
	ld.param.u64 	%rd5, [_Z9CalcQFlowiiPdS_S_S_S_S__param_6];
	ld.param.u64 	%rd6, [_Z9CalcQFlowiiPdS_S_S_S_S__param_7];
	mov.u32 	%r7, %ctaid.x;
	mov.u32 	%r8, %ntid.x;
	mov.u32 	%r1, %tid.x;
	mad.lo.s32 	%r9, %r7, %r8, %r1;
	mov.u32 	%r10, %ctaid.y;
	mov.u32 	%r11, %ntid.y;
	mov.u32 	%r2, %tid.y;
	mad.lo.s32 	%r12, %r10, %r11, %r2;
	mad.lo.s32 	%r3, %r12, %r4, %r9;
	setp.ge.u32 	%p1, %r9, %r4;
	setp.ge.u32 	%p2, %r12, %r5;
	or.pred  	%p3, %p1, %p2;
	@%p3 bra 	$L__BB38_2;
	cvta.to.global.u64 	%rd7, %rd1;
	cvta.to.global.u64 	%rd8, %rd3;
	cvta.to.global.u64 	%rd9, %rd2;
	cvta.to.global.u64 	%rd10, %rd4;
	cvta.to.global.u64 	%rd11, %rd5;
	cvta.to.global.u64 	%rd12, %rd6;
	mul.wide.u32 	%rd13, %r3, 8;
	add.s64 	%rd14, %rd7, %rd13;
	ld.global.f64 	%fd1, [%rd14];
	shl.b32 	%r14, %r1, 7;
	mov.u32 	%r15, _ZZ9CalcQFlowiiPdS_S_S_S_S_E3uui;
	add.s32 	%r16, %r15, %r14;
	shl.b32 	%r17, %r2, 3;
	add.s32 	%r18, %r16, %r17;
	st.shared.f64 	[%r18], %fd1;
	add.s64 	%rd15, %rd8, %rd13;
	ld.global.f64 	%fd2, [%rd15];
	mov.u32 	%r19, _ZZ9CalcQFlowiiPdS_S_S_S_S_E3vvi;
	add.s32 	%r20, %r19, %r14;
	add.s32 	%r21, %r20, %r17;
	st.shared.f64 	[%r21], %fd2;
	add.s64 	%rd16, %rd9, %rd13;
	ld.global.f64 	%fd3, [%rd16];
	mov.u32 	%r22, _ZZ9CalcQFlowiiPdS_S_S_S_S_E3hui;
	add.s32 	%r23, %r22, %r14;
	add.s32 	%r24, %r23, %r17;
	st.shared.f64 	[%r24], %fd3;
	add.s64 	%rd17, %rd10, %rd13;
	ld.global.f64 	%fd4, [%rd17];
	mov.u32 	%r25, _ZZ9CalcQFlowiiPdS_S_S_S_S_E3hvi;
	add.s32 	%r26, %r25, %r14;
	add.s32 	%r27, %r26, %r17;
	st.shared.f64 	[%r27], %fd4;
	mul.f64 	%fd5, %fd1, %fd3;
	add.s64 	%rd18, %rd11, %rd13;
	st.global.f64 	[%rd18], %fd5;
	mul.f64 	%fd6, %fd2, %fd4;
	add.s64 	%rd19, %rd12, %rd13;
	st.global.f64 	[%rd19], %fd6;
$L__BB38_2:
	ret;

}
	// .globl	_Z11wrkuu2OcorriifffPdS_S_S_S_S_S_S_S_
.visible .entry _Z11wrkuu2OcorriifffPdS_S_S_S_S_S_S_S_(
	.param .u32 _Z11wrkuu2OcorriifffPdS_S_S_S_S_S_S_S__param_0,
	.param .u32 _Z11wrkuu2OcorriifffPdS_S_S_S_S_S_S_S__param_1,
	.param .f32 _Z11wrkuu2OcorriifffPdS_S_S_S_S_S_S_S__param_2,
	.param .f32 _Z11wrkuu2OcorriifffPdS_S_S_S_S_S_S_S__param_3,
	.param .f32 _Z11wrkuu2OcorriifffPdS_S_S_S_S_S_S_S__param_4,
	.param .u64 .ptr .align 1 _Z11wrkuu2OcorriifffPdS_S_S_S_S_S_S_S__param_5,
	.param .u64 .ptr .align 1 _Z11wrkuu2OcorriifffPdS_S_S_S_S_S_S_S__param_6,
	.param .u64 .ptr .align 1 _Z11wrkuu2OcorriifffPdS_S_S_S_S_S_S_S__param_7,
	.param .u64 .ptr .align 1 _Z11wrkuu2OcorriifffPdS_S_S_S_S_S_S_S__param_8,
	.param .u64 .ptr .align 1 _Z11wrkuu2OcorriifffPdS_S_S_S_S_S_S_S__param_9,
	.param .u64 .ptr .align 1 _Z11wrkuu2OcorriifffPdS_S_S_S_S_S_S_S__param_10,
	.param .u64 .ptr .align 1 _Z11wrkuu2OcorriifffPdS_S_S_S_S_S_S_S__param_11,
	.param .u64 .ptr .align 1 _Z11wrkuu2OcorriifffPdS_S_S_S_S_S_S_S__param_12,
	.param .u64 .ptr .align 1 _Z11wrkuu2OcorriifffPdS_S_S_S_S_S_S_S__param_13
)
{
	.reg .pred 	%p<32>;
	.reg .b32 	%r<46>;
	.reg .b32 	%f<54>;
	.reg .b64 	%rd<84>;
	.reg .b64 	%fd<99>;

	ld.param.u32 	%r13, [_Z11wrkuu2OcorriifffPdS_S_S_S_S_S_S_S__param_0];
	ld.param.u32 	%r15, [_Z11wrkuu2OcorriifffPdS_S_S_S_S_S_S_S__param_1];
	ld.param.f32 	%f22, [_Z11wrkuu2OcorriifffPdS_S_S_S_S_S_S_S__param_4];
	ld.param.u64 	%rd23, [_Z11wrkuu2OcorriifffPdS_S_S_S_S_S_S_S__param_5];
	ld.param.u64 	%rd24, [_Z11wrkuu2OcorriifffPdS_S_S_S_S_S_S_S__param_6];
	ld.param.u64 	%rd25, [_Z11wrkuu2OcorriifffPdS_S_S_S_S_S_S_S__param_8];
	ld.param.u64 	%rd26, [_Z11wrkuu2OcorriifffPdS_S_S_S_S_S_S_S__param_9];
	ld.param.u64 	%rd21, [_Z11wrkuu2OcorriifffPdS_S_S_S_S_S_S_S__param_12];
	ld.param.u64 	%rd22, [_Z11wrkuu2OcorriifffPdS_S_S_S_S_S_S_S__param_13];
	cvta.to.global.u64 	%rd1, %rd24;
	cvta.to.global.u64 	%rd2, %rd23;
	cvta.to.global.u64 	%rd3, %rd26;
	cvta.to.global.u64 	%rd4, %rd25;
	mov.u32 	%r16, %ctaid.x;
	mov.u32 	%r17, %ntid.x;
	mov.u32 	%r18, %tid.x;
	mad.lo.s32 	%r1, %r16, %r17, %r18;
	mov.u32 	%r19, %ctaid.y;
	mov.u32 	%r20, %ntid.y;
	mov.u32 	%r21, %tid.y;
	mad.lo.s32 	%r22, %r19, %r20, %r21;
	mul.lo.s32 	%r3, %r22, %r13;
	add.s32 	%r4, %r3, %r1;
	setp.ge.u32 	%p1, %r1, %r13;
	setp.ge.u32 	%p2, %r22, %r15;
	or.pred  	%p3, %p1, %p2;
	@%p3 bra 	$L__BB39_23;
	cvta.to.global.u64 	%rd27, %rd21;
	cvta.to.global.u64 	%rd28, %rd22;
	max.u32 	%r23, %r1, 1;
	add.s32 	%r24, %r23, %r3;
	max.s32 	%r25, %r1, 2;
	add.s32 	%r26, %r25, %r3;
	add.s32 	%r27, %r13, -1;
	setp.eq.s32 	%p4, %r1, %r27;
	add.s32 	%r28, %r1, 1;
	selp.b32 	%r5, %r27, %r28, %p4;
	add.s32 	%r29, %r13, -2;
	setp.lt.s32 	%p5, %r1, %r29;
	add.s32 	%r30, %r1, 2;
	selp.b32 	%r31, %r30, %r27, %p5;
	add.s32 	%r6, %r15, -1;
	mul.wide.u32 	%rd29, %r4, 8;
	add.s64 	%rd5, %rd27, %rd29;
	mov.b64 	%rd30, 0;
	st.global.u64 	[%rd5], %rd30;
	add.s64 	%rd6, %rd28, %rd29;
	st.global.u64 	[%rd6], %rd30;
	add.s32 	%r7, %r26, -2;
	mul.wide.u32 	%rd31, %r7, 8;
	add.s64 	%rd32, %rd4, %rd31;
	ld.global.f64 	%fd13, [%rd32];
	add.s32 	%r8, %r24, -1;
	mul.wide.u32 	%rd33, %r8, 8;
	add.s64 	%rd34, %rd4, %rd33;
	ld.global.f64 	%fd14, [%rd34];
	min.f64 	%fd15, %fd13, %fd14;
	add.s64 	%rd7, %rd4, %rd29;
	ld.global.f64 	%fd16, [%rd7];
	min.f64 	%fd17, %fd15, %fd16;
	add.s32 	%r9, %r5, %r3;
	mul.wide.u32 	%rd35, %r9, 8;
	add.s64 	%rd8, %rd4, %rd35;
	ld.global.f64 	%fd18, [%rd8];
	min.f64 	%fd19, %fd17, %fd18;
	add.s32 	%r32, %r31, %r3;
	mul.wide.u32 	%rd36, %r32, 8;
	add.s64 	%rd37, %rd4, %rd36;
	ld.global.f64 	%fd20, [%rd37];
	min.f64 	%fd21, %fd19, %fd20;
	cvt.rn.f32.f64 	%f23, %fd21;
	add.s64 	%rd38, %rd3, %rd31;
	ld.global.f64 	%fd22, [%rd38];
	add.s64 	%rd39, %rd3, %rd33;
	ld.global.f64 	%fd23, [%rd39];
	min.f64 	%fd24, %fd22, %fd23;
	add.s64 	%rd9, %rd3, %rd29;
	ld.global.f64 	%fd25, [%rd9];
	min.f64 	%fd26, %fd24, %fd25;
	add.s64 	%rd10, %rd3, %rd35;
	ld.global.f64 	%fd27, [%rd10];
	min.f64 	%fd28, %fd26, %fd27;
	add.s64 	%rd40, %rd3, %rd36;
	ld.global.f64 	%fd29, [%rd40];
	min.f64 	%fd30, %fd28, %fd29;
	cvt.rn.f32.f64 	%f24, %fd30;
	add.f32 	%f25, %f23, %f24;
	setp.eq.s32 	%p6, %r1, 0;
	add.f32 	%f27, %f22, %f22;
	setp.leu.f32 	%p7, %f25, %f27;
	add.s64 	%rd11, %rd1, %rd29;
	or.pred  	%p8, %p6, %p7;
	@%p8 bra 	$L__BB39_12;
	ld.param.u64 	%rd82, [_Z11wrkuu2OcorriifffPdS_S_S_S_S_S_S_S__param_10];
	cvta.to.global.u64 	%rd41, %rd82;
	mul.wide.u32 	%rd42, %r4, 8;
	add.s64 	%rd12, %rd41, %rd42;
	ld.global.f64 	%fd96, [%rd12];
	mul.wide.u32 	%rd43, %r8, 8;
	add.s64 	%rd13, %rd41, %rd43;
	ld.global.f64 	%fd95, [%rd13];
	add.f64 	%fd31, %fd96, %fd95;
	setp.leu.f64 	%p9, %fd31, 0d0000000000000000;
	add.s64 	%rd14, %rd2, %rd42;
	add.s64 	%rd15, %rd2, %rd43;
	@%p9 bra 	$L__BB39_7;
	ld.global.f64 	%fd32, [%rd14];
	mul.wide.u32 	%rd44, %r8, 8;
	add.s64 	%rd45, %rd1, %rd44;
	ld.global.f64 	%fd33, [%rd45];
	sub.f64 	%fd34, %fd32, %fd33;
	cvt.rn.f32.f64 	%f2, %fd34;
	ld.global.f64 	%fd35, [%rd15];
	mul.wide.u32 	%rd46, %r7, 8;
	add.s64 	%rd47, %rd1, %rd46;
	ld.global.f64 	%fd36, [%rd47];
	sub.f64 	%fd37, %fd35, %fd36;
	cvt.rn.f32.f64 	%f3, %fd37;
	mul.f32 	%f29, %f2, %f3;
	setp.leu.f32 	%p10, %f29, 0f00000000;
	mov.f32 	%f50, 0f00000000;
	@%p10 bra 	$L__BB39_6;
	setp.gt.f32 	%p11, %f2, 0f00000000;
	min.f32 	%f30, %f2, %f3;
	selp.f32 	%f50, %f30, 0f00000000, %p11;
	setp.geu.f32 	%p12, %f2, 0f00000000;
	@%p12 bra 	$L__BB39_6;
	max.f32 	%f50, %f2, %f3;
$L__BB39_6:
	mul.f32 	%f31, %f50, 0f3F000000;
	cvt.f64.f32 	%fd38, %f31;
	st.global.f64 	[%rd5], %fd38;
	ld.global.f64 	%fd96, [%rd12];
	ld.global.f64 	%fd95, [%rd13];
$L__BB39_7:
	add.f64 	%fd39, %fd96, %fd95;
	setp.geu.f64 	%p13, %fd39, 0d0000000000000000;
	@%p13 bra 	$L__BB39_12;
	ld.global.f64 	%fd40, [%rd11];
	ld.global.f64 	%fd41, [%rd15];
	sub.f64 	%fd42, %fd40, %fd41;
	cvt.rn.f32.f64 	%f7, %fd42;
	mul.wide.u32 	%rd48, %r9, 8;
	add.s64 	%rd49, %rd1, %rd48;
	ld.global.f64 	%fd43, [%rd49];
	ld.global.f64 	%fd44, [%rd14];
	sub.f64 	%fd45, %fd43, %fd44;
	cvt.rn.f32.f64 	%f8, %fd45;
	mul.f32 	%f33, %f7, %f8;
	setp.leu.f32 	%p14, %f33, 0f00000000;
	mov.f32 	%f51, 0f00000000;
	@%p14 bra 	$L__BB39_11;
	setp.gt.f32 	%p15, %f7, 0f00000000;
	min.f32 	%f34, %f7, %f8;
	selp.f32 	%f51, %f34, 0f00000000, %p15;
	setp.geu.f32 	%p16, %f7, 0f00000000;
	@%p16 bra 	$L__BB39_11;
	max.f32 	%f51, %f7, %f8;
$L__BB39_11:
	mul.f32 	%f35, %f51, 0fBF000000;
	cvt.f64.f32 	%fd46, %f35;
	st.global.f64 	[%rd5], %fd46;
$L__BB39_12:
	ld.global.f64 	%fd47, [%rd7];
	max.u32 	%r33, %r22, 1;
	add.s32 	%r34, %r33, -1;
	mul.lo.s32 	%r35, %r34, %r13;
	add.s32 	%r10, %r35, %r1;
	mul.wide.u32 	%rd50, %r10, 8;
	add.s64 	%rd51, %rd4, %rd50;
	ld.global.f64 	%fd48, [%rd51];
	min.f64 	%fd49, %fd47, %fd48;
	add.s32 	%r36, %r22, 1;
	setp.eq.s32 	%p18, %r22, %r6;
	selp.b32 	%r37, %r6, %r36, %p18;
	mul.lo.s32 	%r38, %r37, %r13;
	add.s32 	%r11, %r38, %r1;
	mul.wide.u32 	%rd52, %r11, 8;
	add.s64 	%rd53, %rd4, %rd52;
	ld.global.f64 	%fd50, [%rd53];
	min.f64 	%fd51, %fd49, %fd50;
	add.s32 	%r39, %r22, 2;
	add.s32 	%r40, %r15, -2;
	setp.lt.s32 	%p19, %r22, %r40;
	selp.b32 	%r41, %r39, %r6, %p19;
	mul.lo.s32 	%r42, %r41, %r13;
	add.s32 	%r12, %r42, %r1;
	mul.wide.u32 	%rd54, %r12, 8;
	add.s64 	%rd55, %rd4, %rd54;
	ld.global.f64 	%fd52, [%rd55];
	min.f64 	%fd53, %fd51, %fd52;
	cvt.rn.f32.f64 	%f36, %fd53;
	ld.global.f64 	%fd54, [%rd8];
	add.s32 	%r43, %r5, %r35;
	mul.wide.u32 	%rd56, %r43, 8;
	add.s64 	%rd57, %rd4, %rd56;
	ld.global.f64 	%fd55, [%rd57];
	min.f64 	%fd56, %fd54, %fd55;
	add.s32 	%r44, %r38, %r5;
	mul.wide.u32 	%rd58, %r44, 8;
	add.s64 	%rd59, %rd4, %rd58;
	ld.global.f64 	%fd57, [%rd59];
	min.f64 	%fd58, %fd56, %fd57;
	add.s32 	%r45, %r42, %r5;
	mul.wide.u32 	%rd60, %r45, 8;
	add.s64 	%rd61, %rd4, %rd60;
	ld.global.f64 	%fd59, [%rd61];
	min.f64 	%fd60, %fd58, %fd59;
	cvt.f64.f32 	%fd61, %f36;
	min.f64 	%fd62, %fd61, %fd60;
	cvt.rn.f32.f64 	%f37, %fd62;
	ld.global.f64 	%fd63, [%rd9];
	add.s64 	%rd62, %rd3, %rd50;
	ld.global.f64 	%fd64, [%rd62];
	min.f64 	%fd65, %fd63, %fd64;
	add.s64 	%rd63, %rd3, %rd52;
	ld.global.f64 	%fd66, [%rd63];
	min.f64 	%fd67, %fd65, %fd66;
	add.s64 	%rd64, %rd3, %rd54;
	ld.global.f64 	%fd68, [%rd64];
	min.f64 	%fd69, %fd67, %fd68;
	cvt.rn.f32.f64 	%f38, %fd69;
	ld.global.f64 	%fd70, [%rd10];
	add.s64 	%rd65, %rd3, %rd56;
	ld.global.f64 	%fd71, [%rd65];
	min.f64 	%fd72, %fd70, %fd71;
	add.s64 	%rd66, %rd3, %rd58;
	ld.global.f64 	%fd73, [%rd66];
	min.f64 	%fd74, %fd72, %fd73;
	add.s64 	%rd67, %rd3, %rd60;
	ld.global.f64 	%fd75, [%rd67];
	min.f64 	%fd76, %fd74, %fd75;
	cvt.f64.f32 	%fd77, %f38;
	min.f64 	%fd78, %fd77, %fd76;
	cvt.rn.f32.f64 	%f39, %fd78;
	add.f32 	%f40, %f37, %f39;
	setp.eq.s32 	%p20, %r22, 0;
	or.pred  	%p21, %p6, %p20;
	setp.leu.f32 	%p22, %f40, %f27;
	or.pred  	%p23, %p21, %p22;
	@%p23 bra 	$L__BB39_23;
	ld.param.u64 	%rd83, [_Z11wrkuu2OcorriifffPdS_S_S_S_S_S_S_S__param_11];
	cvta.to.global.u64 	%rd68, %rd83;
	mul.wide.u32 	%rd69, %r9, 8;
	add.s64 	%rd16, %rd68, %rd69;
	ld.global.f64 	%fd98, [%rd16];
	mul.wide.u32 	%rd70, %r4, 8;
	add.s64 	%rd17, %rd68, %rd70;
	ld.global.f64 	%fd97, [%rd17];
	add.f64 	%fd79, %fd98, %fd97;
	setp.leu.f64 	%p24, %fd79, 0d0000000000000000;
	add.s64 	%rd18, %rd2, %rd52;
	@%p24 bra 	$L__BB39_18;
	ld.global.f64 	%fd80, [%rd18];
	ld.global.f64 	%fd81, [%rd11];
	sub.f64 	%fd82, %fd80, %fd81;
	cvt.rn.f32.f64 	%f12, %fd82;
	add.s64 	%rd73, %rd2, %rd70;
	ld.global.f64 	%fd83, [%rd73];
	add.s64 	%rd75, %rd1, %rd50;
	ld.global.f64 	%fd84, [%rd75];
	sub.f64 	%fd85, %fd83, %fd84;
	cvt.rn.f32.f64 	%f13, %fd85;
	mul.f32 	%f43, %f12, %f13;
	setp.leu.f32 	%p25, %f43, 0f00000000;
	mov.f32 	%f52, 0f00000000;
	@%p25 bra 	$L__BB39_17;
	setp.gt.f32 	%p26, %f12, 0f00000000;
	min.f32 	%f44, %f12, %f13;
	selp.f32 	%f52, %f44, 0f00000000, %p26;
	setp.geu.f32 	%p27, %f12, 0f00000000;
	@%p27 bra 	$L__BB39_17;
	max.f32 	%f52, %f12, %f13;
$L__BB39_17:
	mul.f32 	%f45, %f52, 0f3F000000;
	cvt.f64.f32 	%fd86, %f45;
	st.global.f64 	[%rd6], %fd86;
	ld.global.f64 	%fd98, [%rd16];
	ld.global.f64 	%fd97, [%rd17];
$L__BB39_18:
	add.f64 	%fd87, %fd98, %fd97;
	setp.geu.f64 	%p28, %fd87, 0d0000000000000000;
	@%p28 bra 	$L__BB39_23;
	add.s64 	%rd77, %rd1, %rd52;
	ld.global.f64 	%fd88, [%rd77];
	add.s64 	%rd79, %rd2, %rd70;
	ld.global.f64 	%fd89, [%rd79];
	sub.f64 	%fd90, %fd88, %fd89;
	cvt.rn.f32.f64 	%f17, %fd90;
	add.s64 	%rd81, %rd1, %rd54;
	ld.global.f64 	%fd91, [%rd81];
	ld.global.f64 	%fd92, [%rd18];
	sub.f64 	%fd93, %fd91, %fd92;
	cvt.rn.f32.f64 	%f18, %fd93;
	mul.f32 	%f47, %f17, %f18;
	setp.leu.f32 	%p29, %f47, 0f00000000;
	mov.f32 	%f53, 0f00000000;
	@%p29 bra 	$L__BB39_22;
	setp.gt.f32 	%p30, %f17, 0f00000000;
	min.f32 	%f48, %f17, %f18;
	selp.f32 	%f53, %f48, 0f00000000, %p30;
	setp.geu.f32 	%p31, %f17, 0f00000000;
	@%p31 bra 	$L__BB39_22;
	max.f32 	%f53, %f17, %f18;
$L__BB39_22:
	mul.f32 	%f49, %f53, 0fBF000000;
	cvt.f64.f32 	%fd94, %f49;
	st.global.f64 	[%rd6], %fd94;
$L__BB39_23:
	ret;

}
	// .globl	_Z11wrkvv2OcorriifffPdS_S_S_S_S_S_S_S_
.visible .entry _Z11wrkvv2OcorriifffPdS_S_S_S_S_S_S_S_(
	.param .u32 _Z11wrkvv2OcorriifffPdS_S_S_S_S_S_S_S__param_0,
	.param .u32 _Z11wrkvv2OcorriifffPdS_S_S_S_S_S_S_S__param_1,
	.param .f32 _Z11wrkvv2OcorriifffPdS_S_S_S_S_S_S_S__param_2,
	.param .f32 _Z11wrkvv2OcorriifffPdS_S_S_S_S_S_S_S__param_3,
	.param .f32 _Z11wrkvv2OcorriifffPdS_S_S_S_S_S_S_S__param_4,
	.param .u64 .ptr .align 1 _Z11wrkvv2OcorriifffPdS_S_S_S_S_S_S_S__param_5,
	.param .u64 .ptr .align 1 _Z11wrkvv2OcorriifffPdS_S_S_S_S_S_S_S__param_6,
	.param .u64 .ptr .align 1 _Z11wrkvv2OcorriifffPdS_S_S_S_S_S_S_S__param_7,
	.param .u64 .ptr .align 1 _Z11wrkvv2OcorriifffPdS_S_S_S_S_S_S_S__param_8,
	.param .u64 .ptr .align 1 _Z11wrkvv2OcorriifffPdS_S_S_S_S_S_S_S__param_9,
	.param .u64 .ptr .align 1 _Z11wrkvv2OcorriifffPdS_S_S_S_S_S_S_S__param_10,
	.param .u64 .ptr .align 1 _Z11wrkvv2OcorriifffPdS_S_S_S_S_S_S_S__param_11,
	.param .u64 .ptr .align 1 _Z11wrkvv2OcorriifffPdS_S_S_S_S_S_S_S__param_12,
	.param .u64 .ptr .align 1 _Z11wrkvv2OcorriifffPdS_S_S_S_S_S_S_S__param_13
)
{
	.reg .pred 	%p<35>;
	.reg .b32 	%r<44>;
	.reg .b32 	%f<54>;
	.reg .b64 	%rd<84>;
	.reg .b64 	%fd<99>;

	ld.param.u32 	%r12, [_Z11wrkvv2OcorriifffPdS_S_S_S_S_S_S_S__param_0];
	ld.param.u32 	%r14, [_Z11wrkvv2OcorriifffPdS_S_S_S_S_S_S_S__param_1];
	ld.param.f32 	%f22, [_Z11wrkvv2OcorriifffPdS_S_S_S_S_S_S_S__param_4];
	ld.param.u64 	%rd23, [_Z11wrkvv2OcorriifffPdS_S_S_S_S_S_S_S__param_5];
	ld.param.u64 	%rd24, [_Z11wrkvv2OcorriifffPdS_S_S_S_S_S_S_S__param_6];
	ld.param.u64 	%rd25, [_Z11wrkvv2OcorriifffPdS_S_S_S_S_S_S_S__param_8];
	ld.param.u64 	%rd26, [_Z11wrkvv2OcorriifffPdS_S_S_S_S_S_S_S__param_9];
	ld.param.u64 	%rd21, [_Z11wrkvv2OcorriifffPdS_S_S_S_S_S_S_S__param_12];
	ld.param.u64 	%rd22, [_Z11wrkvv2OcorriifffPdS_S_S_S_S_S_S_S__param_13];
	cvta.to.global.u64 	%rd1, %rd24;
	cvta.to.global.u64 	%rd2, %rd23;
	cvta.to.global.u64 	%rd3, %rd26;
	cvta.to.global.u64 	%rd4, %rd25;
	mov.u32 	%r15, %ctaid.x;
	mov.u32 	%r16, %ntid.x;
	mov.u32 	%r17, %tid.x;
	mad.lo.s32 	%r1, %r15, %r16, %r17;
	mov.u32 	%r18, %ctaid.y;
	mov.u32 	%r19, %ntid.y;
	mov.u32 	%r20, %tid.y;
	mad.lo.s32 	%r21, %r18, %r19, %r20;
	mul.lo.s32 	%r3, %r21, %r12;
	add.s32 	%r4, %r3, %r1;
	setp.ge.u32 	%p2, %r1, %r12;
	setp.ge.u32 	%p3, %r21, %r14;
	or.pred  	%p4, %p2, %p3;
	@%p4 bra 	$L__BB40_23;
	cvta.to.global.u64 	%rd27, %rd21;
	cvta.to.global.u64 	%rd28, %rd22;
	max.u32 	%r22, %r21, 1;
	add.s32 	%r23, %r22, -1;
	add.s32 	%r24, %r14, -1;
	setp.eq.s32 	%p5, %r21, %r24;
	add.s32 	%r25, %r21, 1;
	selp.b32 	%r26, %r24, %r25, %p5;
	max.u32 	%r27, %r21, 2;
	add.s32 	%r28, %r27, -2;
	add.s32 	%r29, %r14, -2;
	setp.lt.s32 	%p6, %r21, %r29;
	add.s32 	%r30, %r21, 2;
	selp.b32 	%r31, %r30, %r24, %p6;
	mul.wide.u32 	%rd29, %r4, 8;
	add.s64 	%rd5, %rd27, %rd29;
	mov.b64 	%rd30, 0;
	st.global.u64 	[%rd5], %rd30;
	add.s64 	%rd6, %rd28, %rd29;
	st.global.u64 	[%rd6], %rd30;
	mad.lo.s32 	%r5, %r28, %r12, %r1;
	mul.wide.u32 	%rd31, %r5, 8;
	add.s64 	%rd32, %rd4, %rd31;
	ld.global.f64 	%fd13, [%rd32];
	mad.lo.s32 	%r6, %r23, %r12, %r1;
	mul.wide.u32 	%rd33, %r6, 8;
	add.s64 	%rd34, %rd4, %rd33;
	ld.global.f64 	%fd14, [%rd34];
	min.f64 	%fd15, %fd13, %fd14;
	add.s64 	%rd7, %rd4, %rd29;
	ld.global.f64 	%fd16, [%rd7];
	min.f64 	%fd17, %fd15, %fd16;
	mul.lo.s32 	%r7, %r26, %r12;
	add.s32 	%r8, %r7, %r1;
	mul.wide.u32 	%rd35, %r8, 8;
	add.s64 	%rd8, %rd4, %rd35;
	ld.global.f64 	%fd18, [%rd8];
	min.f64 	%fd19, %fd17, %fd18;
	mad.lo.s32 	%r32, %r31, %r12, %r1;
	mul.wide.u32 	%rd36, %r32, 8;
	add.s64 	%rd37, %rd4, %rd36;
	ld.global.f64 	%fd20, [%rd37];
	min.f64 	%fd21, %fd19, %fd20;
	cvt.rn.f32.f64 	%f23, %fd21;
	add.s64 	%rd38, %rd3, %rd31;
	ld.global.f64 	%fd22, [%rd38];
	add.s64 	%rd39, %rd3, %rd33;
	ld.global.f64 	%fd23, [%rd39];
	min.f64 	%fd24, %fd22, %fd23;
	add.s64 	%rd9, %rd3, %rd29;
	ld.global.f64 	%fd25, [%rd9];
	min.f64 	%fd26, %fd24, %fd25;
	add.s64 	%rd10, %rd3, %rd35;
	ld.global.f64 	%fd27, [%rd10];
	min.f64 	%fd28, %fd26, %fd27;
	add.s64 	%rd40, %rd3, %rd36;
	ld.global.f64 	%fd29, [%rd40];
	min.f64 	%fd30, %fd28, %fd29;
	cvt.rn.f32.f64 	%f24, %fd30;
	add.f32 	%f25, %f23, %f24;
	setp.ne.s32 	%p7, %r1, 0;
	setp.ne.s32 	%p8, %r21, 0;
	setp.lt.u32 	%p9, %r21, %r29;
	and.pred  	%p10, %p8, %p7;
	and.pred  	%p1, %p10, %p9;
	not.pred 	%p11, %p1;
	add.f32 	%f27, %f22, %f22;
	setp.leu.f32 	%p12, %f25, %f27;
	add.s64 	%rd11, %rd1, %rd29;
	or.pred  	%p13, %p11, %p12;
	@%p13 bra 	$L__BB40_12;
	ld.param.u64 	%rd83, [_Z11wrkvv2OcorriifffPdS_S_S_S_S_S_S_S__param_11];
	cvta.to.global.u64 	%rd41, %rd83;
	mul.wide.u32 	%rd42, %r4, 8;
	add.s64 	%rd12, %rd41, %rd42;
	ld.global.f64 	%fd96, [%rd12];
	mul.wide.u32 	%rd43, %r6, 8;
	add.s64 	%rd13, %rd41, %rd43;
	ld.global.f64 	%fd95, [%rd13];
	add.f64 	%fd31, %fd96, %fd95;
	setp.leu.f64 	%p14, %fd31, 0d0000000000000000;
	add.s64 	%rd14, %rd2, %rd42;
	add.s64 	%rd15, %rd2, %rd43;
	@%p14 bra 	$L__BB40_7;
	ld.global.f64 	%fd32, [%rd14];
	mul.wide.u32 	%rd44, %r6, 8;
	add.s64 	%rd45, %rd1, %rd44;
	ld.global.f64 	%fd33, [%rd45];
	sub.f64 	%fd34, %fd32, %fd33;
	cvt.rn.f32.f64 	%f2, %fd34;
	ld.global.f64 	%fd35, [%rd15];
	mul.wide.u32 	%rd46, %r5, 8;
	add.s64 	%rd47, %rd1, %rd46;
	ld.global.f64 	%fd36, [%rd47];
	sub.f64 	%fd37, %fd35, %fd36;
	cvt.rn.f32.f64 	%f3, %fd37;
	mul.f32 	%f29, %f2, %f3;
	setp.leu.f32 	%p15, %f29, 0f00000000;
	mov.f32 	%f50, 0f00000000;
	@%p15 bra 	$L__BB40_6;
	setp.gt.f32 	%p16, %f2, 0f00000000;
	min.f32 	%f30, %f2, %f3;
	selp.f32 	%f50, %f30, 0f00000000, %p16;
	setp.geu.f32 	%p17, %f2, 0f00000000;
	@%p17 bra 	$L__BB40_6;
	max.f32 	%f50, %f2, %f3;
$L__BB40_6:
	mul.f32 	%f31, %f50, 0f3F000000;
	cvt.f64.f32 	%fd38, %f31;
	st.global.f64 	[%rd5], %fd38;
	ld.global.f64 	%fd96, [%rd12];
	ld.global.f64 	%fd95, [%rd13];
$L__BB40_7:
	add.f64 	%fd39, %fd96, %fd95;
	setp.geu.f64 	%p18, %fd39, 0d0000000000000000;
	@%p18 bra 	$L__BB40_12;
	ld.global.f64 	%fd40, [%rd11];
	ld.global.f64 	%fd41, [%rd15];
	sub.f64 	%fd42, %fd40, %fd41;
	cvt.rn.f32.f64 	%f7, %fd42;
	mul.wide.u32 	%rd48, %r8, 8;
	add.s64 	%rd49, %rd1, %rd48;
	ld.global.f64 	%fd43, [%rd49];
	ld.global.f64 	%fd44, [%rd14];
	sub.f64 	%fd45, %fd43, %fd44;
	cvt.rn.f32.f64 	%f8, %fd45;
	mul.f32 	%f33, %f7, %f8;
	setp.leu.f32 	%p19, %f33, 0f00000000;
	mov.f32 	%f51, 0f00000000;
	@%p19 bra 	$L__BB40_11;
	setp.gt.f32 	%p20, %f7, 0f00000000;
	min.f32 	%f34, %f7, %f8;
	selp.f32 	%f51, %f34, 0f00000000, %p20;
	setp.geu.f32 	%p21, %f7, 0f00000000;
	@%p21 bra 	$L__BB40_11;
	max.f32 	%f51, %f7, %f8;
$L__BB40_11:
	mul.f32 	%f35, %f51, 0fBF000000;
	cvt.f64.f32 	%fd46, %f35;
	st.global.f64 	[%rd5], %fd46;
$L__BB40_12:
	max.u32 	%r33, %r1, 1;
	add.s32 	%r34, %r33, -1;
	add.s32 	%r35, %r12, -1;
	add.s32 	%r36, %r1, 1;
	setp.eq.s32 	%p22, %r1, %r35;
	selp.b32 	%r37, %r35, %r36, %p22;
	add.s32 	%r38, %r1, 2;
	add.s32 	%r39, %r12, -2;
	setp.lt.s32 	%p23, %r1, %r39;
	selp.b32 	%r40, %r38, %r35, %p23;
	add.s32 	%r9, %r34, %r3;
	mul.wide.u32 	%rd50, %r9, 8;
	add.s64 	%rd51, %rd4, %rd50;
	ld.global.f64 	%fd47, [%rd51];
	ld.global.f64 	%fd48, [%rd7];
	min.f64 	%fd49, %fd47, %fd48;
	add.s32 	%r10, %r37, %r3;
	mul.wide.u32 	%rd52, %r10, 8;
	add.s64 	%rd53, %rd4, %rd52;
	ld.global.f64 	%fd50, [%rd53];
	min.f64 	%fd51, %fd49, %fd50;
	add.s32 	%r11, %r40, %r3;
	mul.wide.u32 	%rd54, %r11, 8;
	add.s64 	%rd55, %rd4, %rd54;
	ld.global.f64 	%fd52, [%rd55];
	min.f64 	%fd53, %fd51, %fd52;
	cvt.rn.f32.f64 	%f36, %fd53;
	add.s32 	%r41, %r7, %r34;
	mul.wide.u32 	%rd56, %r41, 8;
	add.s64 	%rd57, %rd4, %rd56;
	ld.global.f64 	%fd54, [%rd57];
	ld.global.f64 	%fd55, [%rd8];
	min.f64 	%fd56, %fd54, %fd55;
	add.s32 	%r42, %r7, %r37;
	mul.wide.u32 	%rd58, %r42, 8;
	add.s64 	%rd59, %rd4, %rd58;
	ld.global.f64 	%fd57, [%rd59];
	min.f64 	%fd58, %fd56, %fd57;
	add.s32 	%r43, %r7, %r40;
	mul.wide.u32 	%rd60, %r43, 8;
	add.s64 	%rd61, %rd4, %rd60;
	ld.global.f64 	%fd59, [%rd61];
	min.f64 	%fd60, %fd58, %fd59;
	cvt.f64.f32 	%fd61, %f36;
	min.f64 	%fd62, %fd61, %fd60;
	cvt.rn.f32.f64 	%f37, %fd62;
	add.s64 	%rd62, %rd3, %rd50;
	ld.global.f64 	%fd63, [%rd62];
	ld.global.f64 	%fd64, [%rd9];
	min.f64 	%fd65, %fd63, %fd64;
	add.s64 	%rd63, %rd3, %rd52;
	ld.global.f64 	%fd66, [%rd63];
	min.f64 	%fd67, %fd65, %fd66;
	add.s64 	%rd64, %rd3, %rd54;
	ld.global.f64 	%fd68, [%rd64];
	min.f64 	%fd69, %fd67, %fd68;
	cvt.rn.f32.f64 	%f38, %fd69;
	add.s64 	%rd65, %rd3, %rd56;
	ld.global.f64 	%fd70, [%rd65];
	ld.global.f64 	%fd71, [%rd10];
	min.f64 	%fd72, %fd70, %fd71;
	add.s64 	%rd66, %rd3, %rd58;
	ld.global.f64 	%fd73, [%rd66];
	min.f64 	%fd74, %fd72, %fd73;
	add.s64 	%rd67, %rd3, %rd60;
	ld.global.f64 	%fd75, [%rd67];
	min.f64 	%fd76, %fd74, %fd75;
	cvt.f64.f32 	%fd77, %f38;
	min.f64 	%fd78, %fd77, %fd76;
	cvt.rn.f32.f64 	%f39, %fd78;
	add.f32 	%f40, %f37, %f39;
	setp.leu.f32 	%p24, %f40, %f27;
	or.pred  	%p26, %p11, %p24;
	@%p26 bra 	$L__BB40_23;
	ld.param.u64 	%rd82, [_Z11wrkvv2OcorriifffPdS_S_S_S_S_S_S_S__param_10];
	cvta.to.global.u64 	%rd68, %rd82;
	mul.wide.u32 	%rd69, %r8, 8;
	add.s64 	%rd16, %rd68, %rd69;
	ld.global.f64 	%fd98, [%rd16];
	mul.wide.u32 	%rd70, %r4, 8;
	add.s64 	%rd17, %rd68, %rd70;
	ld.global.f64 	%fd97, [%rd17];
	add.f64 	%fd79, %fd98, %fd97;
	setp.leu.f64 	%p27, %fd79, 0d0000000000000000;
	add.s64 	%rd18, %rd2, %rd52;
	@%p27 bra 	$L__BB40_18;
	ld.global.f64 	%fd80, [%rd18];
	ld.global.f64 	%fd81, [%rd11];
	sub.f64 	%fd82, %fd80, %fd81;
	cvt.rn.f32.f64 	%f12, %fd82;
	add.s64 	%rd73, %rd2, %rd70;
	ld.global.f64 	%fd83, [%rd73];
	add.s64 	%rd75, %rd1, %rd50;
	ld.global.f64 	%fd84, [%rd75];
	sub.f64 	%fd85, %fd83, %fd84;
	cvt.rn.f32.f64 	%f13, %fd85;
	mul.f32 	%f43, %f12, %f13;
	setp.leu.f32 	%p28, %f43, 0f00000000;
	mov.f32 	%f52, 0f00000000;
	@%p28 bra 	$L__BB40_17;
	setp.gt.f32 	%p29, %f12, 0f00000000;
	min.f32 	%f44, %f12, %f13;
	selp.f32 	%f52, %f44, 0f00000000, %p29;
	setp.geu.f32 	%p30, %f12, 0f00000000;
	@%p30 bra 	$L__BB40_17;
	max.f32 	%f52, %f12, %f13;
$L__BB40_17:
	mul.f32 	%f45, %f52, 0f3F000000;
	cvt.f64.f32 	%fd86, %f45;
	st.global.f64 	[%rd6], %fd86;
	ld.global.f64 	%fd98, [%rd16];
	ld.global.f64 	%fd97, [%rd17];
$L__BB40_18:
	add.f64 	%fd87, %fd98, %fd97;
	setp.geu.f64 	%p31, %fd87, 0d0000000000000000;
	@%p31 bra 	$L__BB40_23;
	add.s64 	%rd77, %rd1, %rd52;
	ld.global.f64 	%fd88, [%rd77];
	add.s64 	%rd79, %rd2, %rd70;
	ld.global.f64 	%fd89, [%rd79];
	sub.f64 	%fd90, %fd88, %fd89;
	cvt.rn.f32.f64 	%f17, %fd90;
	add.s64 	%rd81, %rd1, %rd54;
	ld.global.f64 	%fd91, [%rd81];
	ld.global.f64 	%fd92, [%rd18];
	sub.f64 	%fd93, %fd91, %fd92;
	cvt.rn.f32.f64 	%f18, %fd93;
	mul.f32 	%f47, %f17, %f18;
	setp.leu.f32 	%p32, %f47, 0f00000000;
	mov.f32 	%f53, 0f00000000;
	@%p32 bra 	$L__BB40_22;
	setp.gt.f32 	%p33, %f17, 0f00000000;
	min.f32 	%f48, %f17, %f18;
	selp.f32 	%f53, %f48, 0f00000000, %p33;
	setp.geu.f32 	%p34, %f17, 0f00000000;
	@%p34 bra 	$L__BB40_22;
	max.f32 	%f53, %f17, %f18;
$L__BB40_22:
	mul.f32 	%f49, %f53, 0fBF000000;
	cvt.f64.f32 	%fd94, %f49;
	st.global.f64 	[%rd6], %fd94;
$L__BB40_23:
	ret;

}
	// .globl	_Z11wrkzs2OcorriifffPdS_S_S_S_S_S_
.visible .entry _Z11wrkzs2OcorriifffPdS_S_S_S_S_S_(
	.param .u32 _Z11wrkzs2OcorriifffPdS_S_S_S_S_S__param_0,
	.param .u32 _Z11wrkzs2OcorriifffPdS_S_S_S_S_S__param_1,
	.param .f32 _Z11wrkzs2OcorriifffPdS_S_S_S_S_S__param_2,
	.param .f32 _Z11wrkzs2OcorriifffPdS_S_S_S_S_S__param_3,
	.param .f32 _Z11wrkzs2OcorriifffPdS_S_S_S_S_S__param_4,
	.param .u64 .ptr .align 1 _Z11wrkzs2OcorriifffPdS_S_S_S_S_S__param_5,
	.param .u64 .ptr .align 1 _Z11wrkzs2OcorriifffPdS_S_S_S_S_S__param_6,
	.param .u64 .ptr .align 1 _Z11wrkzs2OcorriifffPdS_S_S_S_S_S__param_7,
	.param .u64 .ptr .align 1 _Z11wrkzs2OcorriifffPdS_S_S_S_S_S__param_8,
	.param .u64 .ptr .align 1 _Z11wrkzs2OcorriifffPdS_S_S_S_S_S__param_9,
	.param .u64 .ptr .align 1 _Z11wrkzs2OcorriifffPdS_S_S_S_S_S__param_10,
	.param .u64 .ptr .align 1 _Z11wrkzs2OcorriifffPdS_S_S_S_S_S__param_11
)
{
	.reg .pred 	%p<32>;
	.reg .b32 	%r<37>;
	.reg .b32 	%f<48>;
	.reg .b64 	%rd<58>;
	.reg .b64 	%fd<73>;

	ld.param.u32 	%r12, [_Z11wrkzs2OcorriifffPdS_S_S_S_S_S__param_0];
	ld.param.u32 	%r14, [_Z11wrkzs2OcorriifffPdS_S_S_S_S_S__param_1];
	ld.param.f32 	%f22, [_Z11wrkzs2OcorriifffPdS_S_S_S_S_S__param_4];
	ld.param.u64 	%rd17, [_Z11wrkzs2OcorriifffPdS_S_S_S_S_S__param_5];
	ld.param.u64 	%rd18, [_Z11wrkzs2OcorriifffPdS_S_S_S_S_S__param_6];
	ld.param.u64 	%rd14, [_Z11wrkzs2OcorriifffPdS_S_S_S_S_S__param_8];
	ld.param.u64 	%rd19, [_Z11wrkzs2OcorriifffPdS_S_S_S_S_S__param_9];
	ld.param.u64 	%rd16, [_Z11wrkzs2OcorriifffPdS_S_S_S_S_S__param_11];
	cvta.to.global.u64 	%rd1, %rd18;
	cvta.to.global.u64 	%rd2, %rd19;
	cvta.to.global.u64 	%rd3, %rd17;
	mov.u32 	%r15, %ctaid.x;
	mov.u32 	%r16, %ntid.x;
	mov.u32 	%r17, %tid.x;
	mad.lo.s32 	%r1, %r15, %r16, %r17;
	mov.u32 	%r18, %ctaid.y;
	mov.u32 	%r19, %ntid.y;
	mov.u32 	%r20, %tid.y;
	mad.lo.s32 	%r21, %r18, %r19, %r20;
	mul.lo.s32 	%r3, %r21, %r12;
	add.s32 	%r4, %r3, %r1;
	setp.ge.u32 	%p1, %r1, %r12;
	setp.ge.u32 	%p2, %r21, %r14;
	or.pred  	%p3, %p1, %p2;
	@%p3 bra 	$L__BB41_23;
	ld.param.u64 	%rd57, [_Z11wrkzs2OcorriifffPdS_S_S_S_S_S__param_10];
	cvta.to.global.u64 	%rd20, %rd57;
	cvta.to.global.u64 	%rd21, %rd16;
	max.u32 	%r22, %r1, 1;
	add.s32 	%r23, %r22, %r3;
	add.s32 	%r24, %r12, -1;
	setp.eq.s32 	%p4, %r1, %r24;
	add.s32 	%r25, %r1, 1;
	selp.b32 	%r26, %r24, %r25, %p4;
	add.s32 	%r27, %r12, -2;
	setp.lt.s32 	%p5, %r1, %r27;
	add.s32 	%r28, %r1, 2;
	selp.b32 	%r29, %r28, %r24, %p5;
	add.s32 	%r5, %r14, -1;
	mul.wide.u32 	%rd22, %r4, 8;
	add.s64 	%rd4, %rd20, %rd22;
	mov.b64 	%rd23, 0;
	st.global.u64 	[%rd4], %rd23;
	add.s64 	%rd5, %rd21, %rd22;
	st.global.u64 	[%rd5], %rd23;
	add.s32 	%r6, %r23, -1;
	mul.wide.u32 	%rd24, %r6, 8;
	add.s64 	%rd25, %rd3, %rd24;
	ld.global.f64 	%fd14, [%rd25];
	add.s64 	%rd6, %rd3, %rd22;
	ld.global.f64 	%fd71, [%rd6];
	min.f64 	%fd15, %fd14, %fd71;
	add.s32 	%r7, %r26, %r3;
	mul.wide.u32 	%rd26, %r7, 8;
	add.s64 	%rd7, %rd3, %rd26;
	ld.global.f64 	%fd2, [%rd7];
	min.f64 	%fd16, %fd15, %fd2;
	add.s32 	%r8, %r29, %r3;
	mul.wide.u32 	%rd27, %r8, 8;
	add.s64 	%rd28, %rd3, %rd27;
	ld.global.f64 	%fd17, [%rd28];
	min.f64 	%fd18, %fd16, %fd17;
	cvt.rn.f32.f64 	%f23, %fd18;
	add.s64 	%rd29, %rd2, %rd24;
	ld.global.f64 	%fd19, [%rd29];
	add.s64 	%rd8, %rd2, %rd22;
	ld.global.f64 	%fd20, [%rd8];
	min.f64 	%fd21, %fd19, %fd20;
	add.s64 	%rd30, %rd2, %rd26;
	ld.global.f64 	%fd22, [%rd30];
	min.f64 	%fd23, %fd21, %fd22;
	add.s64 	%rd31, %rd2, %rd27;
	ld.global.f64 	%fd24, [%rd31];
	min.f64 	%fd25, %fd23, %fd24;
	cvt.rn.f32.f64 	%f24, %fd25;
	add.f32 	%f25, %f23, %f24;
	setp.eq.s32 	%p6, %r1, 0;
	add.f32 	%f27, %f22, %f22;
	setp.leu.f32 	%p7, %f25, %f27;
	add.s64 	%rd9, %rd1, %rd22;
	or.pred  	%p8, %p6, %p7;
	@%p8 bra 	$L__BB41_12;
	ld.param.u64 	%rd56, [_Z11wrkzs2OcorriifffPdS_S_S_S_S_S__param_7];
	cvta.to.global.u64 	%rd32, %rd56;
	mul.wide.u32 	%rd33, %r4, 8;
	add.s64 	%rd10, %rd32, %rd33;
	ld.global.f64 	%fd70, [%rd10];
	setp.leu.f64 	%p9, %fd70, 0d0000000000000000;
	@%p9 bra 	$L__BB41_7;
	ld.global.f64 	%fd26, [%rd9];
	sub.f64 	%fd27, %fd2, %fd26;
	cvt.rn.f32.f64 	%f2, %fd27;
	mul.wide.u32 	%rd34, %r6, 8;
	add.s64 	%rd35, %rd1, %rd34;
	ld.global.f64 	%fd28, [%rd35];
	sub.f64 	%fd29, %fd71, %fd28;
	cvt.rn.f32.f64 	%f3, %fd29;
	mul.f32 	%f29, %f2, %f3;
	setp.leu.f32 	%p10, %f29, 0f00000000;
	mov.f32 	%f44, 0f00000000;
	@%p10 bra 	$L__BB41_6;
	setp.gt.f32 	%p11, %f2, 0f00000000;
	min.f32 	%f30, %f2, %f3;
	selp.f32 	%f44, %f30, 0f00000000, %p11;
	setp.geu.f32 	%p12, %f2, 0f00000000;
	@%p12 bra 	$L__BB41_6;
	max.f32 	%f44, %f2, %f3;
$L__BB41_6:
	cvt.f64.f32 	%fd30, %f44;
	mul.f64 	%fd31, %fd70, 0d3FE0000000000000;
	mul.f64 	%fd32, %fd31, %fd30;
	st.global.f64 	[%rd4], %fd32;
	ld.global.f64 	%fd70, [%rd10];
	ld.global.f64 	%fd71, [%rd6];
$L__BB41_7:
	setp.geu.f64 	%p13, %fd70, 0d0000000000000000;
	@%p13 bra 	$L__BB41_12;
	mul.wide.u32 	%rd36, %r8, 8;
	add.s64 	%rd37, %rd1, %rd36;
	ld.global.f64 	%fd33, [%rd37];
	ld.global.f64 	%fd34, [%rd7];
	sub.f64 	%fd35, %fd33, %fd34;
	cvt.rn.f32.f64 	%f7, %fd35;
	mul.wide.u32 	%rd38, %r7, 8;
	add.s64 	%rd39, %rd1, %rd38;
	ld.global.f64 	%fd36, [%rd39];
	sub.f64 	%fd37, %fd36, %fd71;
	cvt.rn.f32.f64 	%f8, %fd37;
	mul.f32 	%f32, %f7, %f8;
	setp.leu.f32 	%p14, %f32, 0f00000000;
	mov.f32 	%f45, 0f00000000;
	@%p14 bra 	$L__BB41_11;
	setp.gt.f32 	%p15, %f7, 0f00000000;
	min.f32 	%f33, %f7, %f8;
	selp.f32 	%f45, %f33, 0f00000000, %p15;
	setp.geu.f32 	%p16, %f7, 0f00000000;
	@%p16 bra 	$L__BB41_11;
	max.f32 	%f45, %f7, %f8;
$L__BB41_11:
	cvt.f64.f32 	%fd38, %f45;
	mul.f64 	%fd39, %fd70, 0dBFE0000000000000;
	mul.f64 	%fd40, %fd39, %fd38;
	st.global.f64 	[%rd4], %fd40;
	ld.global.f64 	%fd71, [%rd6];
$L__BB41_12:
	setp.eq.s32 	%p17, %r1, 0;
	max.u32 	%r30, %r21, 1;
	add.s32 	%r31, %r30, -1;
	mad.lo.s32 	%r9, %r31, %r12, %r1;
	mul.wide.u32 	%rd40, %r9, 8;
	add.s64 	%rd41, %rd3, %rd40;
	ld.global.f64 	%fd41, [%rd41];
	min.f64 	%fd42, %fd41, %fd71;
	add.s32 	%r32, %r21, 1;
	setp.eq.s32 	%p18, %r21, %r5;
	selp.b32 	%r33, %r5, %r32, %p18;
	mad.lo.s32 	%r10, %r33, %r12, %r1;
	mul.wide.u32 	%rd42, %r10, 8;
	add.s64 	%rd11, %rd3, %rd42;
	ld.global.f64 	%fd10, [%rd11];
	min.f64 	%fd43, %fd42, %fd10;
	add.s32 	%r34, %r21, 2;
	add.s32 	%r35, %r14, -2;
	setp.lt.s32 	%p19, %r21, %r35;
	selp.b32 	%r36, %r34, %r5, %p19;
	mad.lo.s32 	%r11, %r36, %r12, %r1;
	mul.wide.u32 	%rd43, %r11, 8;
	add.s64 	%rd44, %rd3, %rd43;
	ld.global.f64 	%fd44, [%rd44];
	min.f64 	%fd45, %fd43, %fd44;
	cvt.rn.f32.f64 	%f34, %fd45;
	add.s64 	%rd45, %rd2, %rd40;
	ld.global.f64 	%fd46, [%rd45];
	ld.global.f64 	%fd47, [%rd8];
	min.f64 	%fd48, %fd46, %fd47;
	add.s64 	%rd46, %rd2, %rd42;
	ld.global.f64 	%fd49, [%rd46];
	min.f64 	%fd50, %fd48, %fd49;
	add.s64 	%rd47, %rd2, %rd43;
	ld.global.f64 	%fd51, [%rd47];
	min.f64 	%fd52, %fd50, %fd51;
	cvt.rn.f32.f64 	%f35, %fd52;
	add.f32 	%f36, %f34, %f35;
	setp.eq.s32 	%p20, %r21, 0;
	or.pred  	%p21, %p17, %p20;
	setp.leu.f32 	%p22, %f36, %f27;
	or.pred  	%p23, %p21, %p22;
	@%p23 bra 	$L__BB41_23;
	cvta.to.global.u64 	%rd48, %rd14;
	mul.wide.u32 	%rd49, %r4, 8;
	add.s64 	%rd12, %rd48, %rd49;
	ld.global.f64 	%fd72, [%rd12];
	setp.leu.f64 	%p24, %fd72, 0d0000000000000000;
	@%p24 bra 	$L__BB41_18;
	ld.global.f64 	%fd53, [%rd9];
	sub.f64 	%fd54, %fd10, %fd53;
	cvt.rn.f32.f64 	%f12, %fd54;
	add.s64 	%rd51, %rd1, %rd40;
	ld.global.f64 	%fd55, [%rd51];
	sub.f64 	%fd56, %fd71, %fd55;
	cvt.rn.f32.f64 	%f13, %fd56;
	mul.f32 	%f39, %f12, %f13;
	setp.leu.f32 	%p25, %f39, 0f00000000;
	mov.f32 	%f46, 0f00000000;
	@%p25 bra 	$L__BB41_17;
	setp.gt.f32 	%p26, %f12, 0f00000000;
	min.f32 	%f40, %f12, %f13;
	selp.f32 	%f46, %f40, 0f00000000, %p26;
	setp.geu.f32 	%p27, %f12, 0f00000000;
	@%p27 bra 	$L__BB41_17;
	max.f32 	%f46, %f12, %f13;
$L__BB41_17:
	cvt.f64.f32 	%fd57, %f46;
	mul.f64 	%fd58, %fd72, 0d3FE0000000000000;
	mul.f64 	%fd59, %fd58, %fd57;
	st.global.f64 	[%rd5], %fd59;
	ld.global.f64 	%fd72, [%rd12];
$L__BB41_18:
	setp.geu.f64 	%p28, %fd72, 0d0000000000000000;
	@%p28 bra 	$L__BB41_23;
	add.s64 	%rd53, %rd1, %rd43;
	ld.global.f64 	%fd60, [%rd53];
	ld.global.f64 	%fd61, [%rd11];
	sub.f64 	%fd62, %fd60, %fd61;
	cvt.rn.f32.f64 	%f17, %fd62;
	add.s64 	%rd55, %rd1, %rd42;
	ld.global.f64 	%fd63, [%rd55];
	ld.global.f64 	%fd64, [%rd6];
	sub.f64 	%fd65, %fd63, %fd64;
	cvt.rn.f32.f64 	%f18, %fd65;
	mul.f32 	%f42, %f17, %f18;
	setp.leu.f32 	%p29, %f42, 0f00000000;
	mov.f32 	%f47, 0f00000000;
	@%p29 bra 	$L__BB41_22;
	setp.gt.f32 	%p30, %f17, 0f00000000;
	min.f32 	%f43, %f17, %f18;
	selp.f32 	%f47, %f43, 0f00000000, %p30;
	setp.geu.f32 	%p31, %f17, 0f00000000;
	@%p31 bra 	$L__BB41_22;
	max.f32 	%f47, %f17, %f18;
$L__BB41_22:
	cvt.f64.f32 	%fd66, %f47;
	mul.f64 	%fd67, %fd72, 0d3FE0000000000000;
	mul.f64 	%fd68, %fd67, %fd66;
	st.global.f64 	[%rd5], %fd68;
$L__BB41_23:
	ret;

}
	// .globl	_Z8uu2OcorriiffPdS_S_S_S_S_S_
.visible .entry _Z8uu2OcorriiffPdS_S_S_S_S_S_(
	.param .u32 _Z8uu2OcorriiffPdS_S_S_S_S_S__param_0,
	.param .u32 _Z8uu2OcorriiffPdS_S_S_S_S_S__param_1,
	.param .f32 _Z8uu2OcorriiffPdS_S_S_S_S_S__param_2,
	.param .f32 _Z8uu2OcorriiffPdS_S_S_S_S_S__param_3,
	.param .u64 .ptr .align 1 _Z8uu2OcorriiffPdS_S_S_S_S_S__param_4,
	.param .u64 .ptr .align 1 _Z8uu2OcorriiffPdS_S_S_S_S_S__param_5,
	.param .u64 .ptr .align 1 _Z8uu2OcorriiffPdS_S_S_S_S_S__param_6,
	.param .u64 .ptr .align 1 _Z8uu2OcorriiffPdS_S_S_S_S_S__param_7,
	.param .u64 .ptr .align 1 _Z8uu2OcorriiffPdS_S_S_S_S_S__param_8,
	.param .u64 .ptr .align 1 _Z8uu2OcorriiffPdS_S_S_S_S_S__param_9,
	.param .u64 .ptr .align 1 _Z8uu2OcorriiffPdS_S_S_S_S_S__param_10
)
{
	.reg .pred 	%p<9>;
	.reg .b32 	%r<23>;
	.reg .b32 	%f<7>;
	.reg .b64 	%rd<36>;
	.reg .b64 	%fd<40>;

	ld.param.u32 	%r3, [_Z8uu2OcorriiffPdS_S_S_S_S_S__param_0];
	ld.param.u32 	%r4, [_Z8uu2OcorriiffPdS_S_S_S_S_S__param_1];
	ld.param.f32 	%f1, [_Z8uu2OcorriiffPdS_S_S_S_S_S__param_2];
	ld.param.f32 	%f2, [_Z8uu2OcorriiffPdS_S_S_S_S_S__param_3];
	ld.param.u64 	%rd6, [_Z8uu2OcorriiffPdS_S_S_S_S_S__param_10];
	mov.u32 	%r6, %ctaid.x;
	mov.u32 	%r7, %ntid.x;
	mov.u32 	%r8, %tid.x;
	mad.lo.s32 	%r1, %r6, %r7, %r8;
	mov.u32 	%r9, %ctaid.y;
	mov.u32 	%r10, %ntid.y;
	mov.u32 	%r11, %tid.y;
	mad.lo.s32 	%r12, %r9, %r10, %r11;
	setp.eq.s32 	%p1, %r1, 0;
	setp.eq.s32 	%p2, %r12, 0;
	or.pred  	%p3, %p1, %p2;
	setp.ge.u32 	%p4, %r1, %r3;
	or.pred  	%p5, %p4, %p3;
	setp.ge.u32 	%p6, %r12, %r4;
	or.pred  	%p7, %p5, %p6;
	@%p7 bra 	$L__BB42_2;
	ld.param.u64 	%rd35, [_Z8uu2OcorriiffPdS_S_S_S_S_S__param_9];
	ld.param.u64 	%rd34, [_Z8uu2OcorriiffPdS_S_S_S_S_S__param_8];
	ld.param.u64 	%rd33, [_Z8uu2OcorriiffPdS_S_S_S_S_S__param_7];
	ld.param.u64 	%rd32, [_Z8uu2OcorriiffPdS_S_S_S_S_S__param_6];
	ld.param.u64 	%rd31, [_Z8uu2OcorriiffPdS_S_S_S_S_S__param_4];
	mul.lo.s32 	%r13, %r12, %r3;
	add.s32 	%r14, %r13, %r1;
	cvta.to.global.u64 	%rd7, %rd33;
	cvta.to.global.u64 	%rd8, %rd34;
	cvta.to.global.u64 	%rd9, %rd31;
	cvta.to.global.u64 	%rd10, %rd32;
	cvta.to.global.u64 	%rd11, %rd35;
	cvta.to.global.u64 	%rd12, %rd6;
	add.s32 	%r15, %r3, -1;
	setp.eq.s32 	%p8, %r1, %r15;
	add.s32 	%r16, %r1, 1;
	selp.b32 	%r17, %r15, %r16, %p8;
	add.s32 	%r18, %r17, %r13;
	mul.wide.u32 	%rd13, %r18, 8;
	add.s64 	%rd14, %rd7, %rd13;
	ld.global.f64 	%fd1, [%rd14];
	mul.wide.u32 	%rd15, %r14, 8;
	add.s64 	%rd16, %rd7, %rd15;
	ld.global.f64 	%fd2, [%rd16];
	add.f64 	%fd3, %fd1, %fd2;
	mul.f64 	%fd4, %fd3, 0d3FE0000000000000;
	cvt.rn.f32.f64 	%f3, %fd4;
	add.s32 	%r19, %r14, -1;
	mul.wide.u32 	%rd17, %r19, 8;
	add.s64 	%rd18, %rd7, %rd17;
	ld.global.f64 	%fd5, [%rd18];
	add.f64 	%fd6, %fd2, %fd5;
	mul.f64 	%fd7, %fd6, 0d3FE0000000000000;
	cvt.rn.f32.f64 	%f4, %fd7;
	sub.s32 	%r20, %r13, %r3;
	add.s32 	%r21, %r20, %r1;
	mul.wide.u32 	%rd19, %r21, 8;
	add.s64 	%rd20, %rd8, %rd19;
	ld.global.f64 	%fd8, [%rd20];
	add.s32 	%r22, %r17, %r20;
	mul.wide.u32 	%rd21, %r22, 8;
	add.s64 	%rd22, %rd8, %rd21;
	ld.global.f64 	%fd9, [%rd22];
	add.f64 	%fd10, %fd8, %fd9;
	mul.f64 	%fd11, %fd10, 0d3FE0000000000000;
	cvt.rn.f32.f64 	%f5, %fd11;
	add.s64 	%rd23, %rd8, %rd15;
	ld.global.f64 	%fd12, [%rd23];
	add.s64 	%rd24, %rd8, %rd17;
	ld.global.f64 	%fd13, [%rd24];
	add.f64 	%fd14, %fd12, %fd13;
	mul.f64 	%fd15, %fd14, 0d3FE0000000000000;
	cvt.rn.f32.f64 	%f6, %fd15;
	add.s64 	%rd25, %rd9, %rd15;
	ld.global.f64 	%fd16, [%rd25];
	cvt.f64.f32 	%fd17, %f2;
	add.s64 	%rd26, %rd10, %rd15;
	ld.global.f64 	%fd18, [%rd26];
	div.rn.f64 	%fd19, %fd17, %fd18;
	cvt.f64.f32 	%fd20, %f3;
	add.s64 	%rd27, %rd11, %rd13;
	ld.global.f64 	%fd21, [%rd27];
	mul.f64 	%fd22, %fd21, %fd20;
	cvt.f64.f32 	%fd23, %f4;
	add.s64 	%rd28, %rd11, %rd15;
	ld.global.f64 	%fd24, [%rd28];
	mul.f64 	%fd25, %fd24, %fd23;
	sub.f64 	%fd26, %fd22, %fd25;
	cvt.f64.f32 	%fd27, %f1;
	div.rn.f64 	%fd28, %fd26, %fd27;
	cvt.f64.f32 	%fd29, %f6;
	add.s64 	%rd29, %rd12, %rd15;
	ld.global.f64 	%fd30, [%rd29];
	mul.f64 	%fd31, %fd30, %fd29;
	cvt.f64.f32 	%fd32, %f5;
	add.s64 	%rd30, %rd12, %rd19;
	ld.global.f64 	%fd33, [%rd30];
	mul.f64 	%fd34, %fd33, %fd32;
	sub.f64 	%fd35, %fd31, %fd34;
	div.rn.f64 	%fd36, %fd35, %fd27;
	add.f64 	%fd37, %fd28, %fd36;
	mul.f64 	%fd38, %fd19, %fd37;
	sub.f64 	%fd39, %fd16, %fd38;
	st.global.f64 	[%rd25], %fd39;
$L__BB42_2:
	ret;

}
	// .globl	_Z8vv2OcorriiffPdS_S_S_S_S_S_
.visible .entry _Z8vv2OcorriiffPdS_S_S_S_S_S_(
	.param .u32 _Z8vv2OcorriiffPdS_S_S_S_S_S__param_0,
	.param .u32 _Z8vv2OcorriiffPdS_S_S_S_S_S__param_1,
	.param .f32 _Z8vv2OcorriiffPdS_S_S_S_S_S__param_2,
	.param .f32 _Z8vv2OcorriiffPdS_S_S_S_S_S__param_3,
	.param .u64 .ptr .align 1 _Z8vv2OcorriiffPdS_S_S_S_S_S__param_4,
	.param .u64 .ptr .align 1 _Z8vv2OcorriiffPdS_S_S_S_S_S__param_5,
	.param .u64 .ptr .align 1 _Z8vv2OcorriiffPdS_S_S_S_S_S__param_6,
	.param .u64 .ptr .align 1 _Z8vv2OcorriiffPdS_S_S_S_S_S__param_7,
	.param .u64 .ptr .align 1 _Z8vv2OcorriiffPdS_S_S_S_S_S__param_8,
	.param .u64 .ptr .align 1 _Z8vv2OcorriiffPdS_S_S_S_S_S__param_9,
	.param .u64 .ptr .align 1 _Z8vv2OcorriiffPdS_S_S_S_S_S__param_10
)
{
	.reg .pred 	%p<9>;
	.reg .b32 	%r<23>;
	.reg .b32 	%f<7>;
	.reg .b64 	%rd<33>;
	.reg .b64 	%fd<40>;

	ld.param.u32 	%r3, [_Z8vv2OcorriiffPdS_S_S_S_S_S__param_0];
	ld.param.u32 	%r5, [_Z8vv2OcorriiffPdS_S_S_S_S_S__param_1];
	ld.param.f32 	%f1, [_Z8vv2OcorriiffPdS_S_S_S_S_S__param_2];
	ld.param.f32 	%f2, [_Z8vv2OcorriiffPdS_S_S_S_S_S__param_3];
	ld.param.u64 	%rd3, [_Z8vv2OcorriiffPdS_S_S_S_S_S__param_7];
	ld.param.u64 	%rd4, [_Z8vv2OcorriiffPdS_S_S_S_S_S__param_8];
	ld.param.u64 	%rd5, [_Z8vv2OcorriiffPdS_S_S_S_S_S__param_9];
	ld.param.u64 	%rd6, [_Z8vv2OcorriiffPdS_S_S_S_S_S__param_10];
	mov.u32 	%r6, %ctaid.x;
	mov.u32 	%r7, %ntid.x;
	mov.u32 	%r8, %tid.x;
	mad.lo.s32 	%r1, %r6, %r7, %r8;
	mov.u32 	%r9, %ctaid.y;
	mov.u32 	%r10, %ntid.y;
	mov.u32 	%r11, %tid.y;
	mad.lo.s32 	%r12, %r9, %r10, %r11;
	setp.eq.s32 	%p1, %r1, 0;
	setp.eq.s32 	%p2, %r12, 0;
	or.pred  	%p3, %p1, %p2;
	setp.ge.u32 	%p4, %r1, %r3;
	or.pred  	%p5, %p4, %p3;
	setp.ge.u32 	%p6, %r12, %r5;
	or.pred  	%p7, %p5, %p6;
	@%p7 bra 	$L__BB43_2;
	ld.param.u64 	%rd32, [_Z8vv2OcorriiffPdS_S_S_S_S_S__param_6];
	ld.param.u64 	%rd31, [_Z8vv2OcorriiffPdS_S_S_S_S_S__param_4];
	mul.lo.s32 	%r13, %r12, %r3;
	add.s32 	%r14, %r13, %r1;
	cvta.to.global.u64 	%rd7, %rd3;
	cvta.to.global.u64 	%rd8, %rd4;
	cvta.to.global.u64 	%rd9, %rd31;
	cvta.to.global.u64 	%rd10, %rd32;
	cvta.to.global.u64 	%rd11, %rd6;
	cvta.to.global.u64 	%rd12, %rd5;
	add.s32 	%r15, %r5, -1;
	setp.eq.s32 	%p8, %r12, %r15;
	add.s32 	%r16, %r12, 1;
	selp.b32 	%r17, %r15, %r16, %p8;
	mad.lo.s32 	%r18, %r17, %r3, %r1;
	mul.wide.u32 	%rd13, %r18, 8;
	add.s64 	%rd14, %rd7, %rd13;
	ld.global.f64 	%fd1, [%rd14];
	mul.wide.u32 	%rd15, %r14, 8;
	add.s64 	%rd16, %rd7, %rd15;
	ld.global.f64 	%fd2, [%rd16];
	add.f64 	%fd3, %fd1, %fd2;
	mul.f64 	%fd4, %fd3, 0d3FE0000000000000;
	cvt.rn.f32.f64 	%f3, %fd4;
	add.s32 	%r19, %r14, -1;
	mul.wide.u32 	%rd17, %r19, 8;
	add.s64 	%rd18, %rd7, %rd17;
	ld.global.f64 	%fd5, [%rd18];
	add.s32 	%r20, %r18, -1;
	mul.wide.u32 	%rd19, %r20, 8;
	add.s64 	%rd20, %rd7, %rd19;
	ld.global.f64 	%fd6, [%rd20];
	add.f64 	%fd7, %fd5, %fd6;
	mul.f64 	%fd8, %fd7, 0d3FE0000000000000;
	cvt.rn.f32.f64 	%f4, %fd8;
	add.s64 	%rd21, %rd8, %rd15;
	ld.global.f64 	%fd9, [%rd21];
	sub.s32 	%r21, %r13, %r3;
	add.s32 	%r22, %r21, %r1;
	mul.wide.u32 	%rd22, %r22, 8;
	add.s64 	%rd23, %rd8, %rd22;
	ld.global.f64 	%fd10, [%rd23];
	add.f64 	%fd11, %fd9, %fd10;
	mul.f64 	%fd12, %fd11, 0d3FE0000000000000;
	cvt.rn.f32.f64 	%f5, %fd12;
	add.s64 	%rd24, %rd8, %rd13;
	ld.global.f64 	%fd13, [%rd24];
	add.f64 	%fd14, %fd13, %fd9;
	mul.f64 	%fd15, %fd14, 0d3FE0000000000000;
	cvt.rn.f32.f64 	%f6, %fd15;
	add.s64 	%rd25, %rd9, %rd15;
	ld.global.f64 	%fd16, [%rd25];
	cvt.f64.f32 	%fd17, %f2;
	add.s64 	%rd26, %rd10, %rd15;
	ld.global.f64 	%fd18, [%rd26];
	div.rn.f64 	%fd19, %fd17, %fd18;
	cvt.f64.f32 	%fd20, %f3;
	add.s64 	%rd27, %rd11, %rd15;
	ld.global.f64 	%fd21, [%rd27];
	mul.f64 	%fd22, %fd21, %fd20;
	cvt.f64.f32 	%fd23, %f4;
	add.s64 	%rd28, %rd11, %rd17;
	ld.global.f64 	%fd24, [%rd28];
	mul.f64 	%fd25, %fd24, %fd23;
	sub.f64 	%fd26, %fd22, %fd25;
	cvt.f64.f32 	%fd27, %f1;
	div.rn.f64 	%fd28, %fd26, %fd27;
	cvt.f64.f32 	%fd29, %f6;
	add.s64 	%rd29, %rd12, %rd13;
	ld.global.f64 	%fd30, [%rd29];
	mul.f64 	%fd31, %fd30, %fd29;
	cvt.f64.f32 	%fd32, %f5;
	add.s64 	%rd30, %rd12, %rd15;
	ld.global.f64 	%fd33, [%rd30];
	mul.f64 	%fd34, %fd33, %fd32;
	sub.f64 	%fd35, %fd31, %fd34;
	div.rn.f64 	%fd36, %fd35, %fd27;
	add.f64 	%fd37, %fd28, %fd36;
	mul.f64 	%fd38, %fd19, %fd37;
	sub.f64 	%fd39, %fd16, %fd38;
	st.global.f64 	[%rd25], %fd39;
$L__BB43_2:
	ret;

}
	// .globl	_Z8zs2OcorriiffPdS_S_S_S_
.visible .entry _Z8zs2OcorriiffPdS_S_S_S_(
	.param .u32 _Z8zs2OcorriiffPdS_S_S_S__param_0,
	.param .u32 _Z8zs2OcorriiffPdS_S_S_S__param_1,
	.param .f32 _Z8zs2OcorriiffPdS_S_S_S__param_2,
	.param .f32 _Z8zs2OcorriiffPdS_S_S_S__param_3,
	.param .u64 .ptr .align 1 _Z8zs2OcorriiffPdS_S_S_S__param_4,
	.param .u64 .ptr .align 1 _Z8zs2OcorriiffPdS_S_S_S__param_5,
	.param .u64 .ptr .align 1 _Z8zs2OcorriiffPdS_S_S_S__param_6,
	.param .u64 .ptr .align 1 _Z8zs2OcorriiffPdS_S_S_S__param_7,
	.param .u64 .ptr .align 1 _Z8zs2OcorriiffPdS_S_S_S__param_8
)
{
	.reg .pred 	%p<8>;
	.reg .b32 	%r<18>;
	.reg .b32 	%f<3>;
	.reg .b64 	%rd<26>;
	.reg .b64 	%fd<21>;

	ld.param.u32 	%r3, [_Z8zs2OcorriiffPdS_S_S_S__param_0];
	ld.param.u32 	%r4, [_Z8zs2OcorriiffPdS_S_S_S__param_1];
	ld.param.f32 	%f1, [_Z8zs2OcorriiffPdS_S_S_S__param_2];
	ld.param.f32 	%f2, [_Z8zs2OcorriiffPdS_S_S_S__param_3];
	mov.u32 	%r6, %ctaid.x;
	mov.u32 	%r7, %ntid.x;
	mov.u32 	%r8, %tid.x;
	mad.lo.s32 	%r1, %r6, %r7, %r8;
	mov.u32 	%r9, %ctaid.y;
	mov.u32 	%r10, %ntid.y;
	mov.u32 	%r11, %tid.y;
	mad.lo.s32 	%r12, %r9, %r10, %r11;
	setp.eq.s32 	%p1, %r1, 0;
	setp.eq.s32 	%p2, %r12, 0;
	or.pred  	%p3, %p1, %p2;
	setp.ge.u32 	%p4, %r1, %r3;
	or.pred  	%p5, %p4, %p3;
	setp.ge.u32 	%p6, %r12, %r4;
	or.pred  	%p7, %p5, %p6;
	@%p7 bra 	$L__BB44_2;
	ld.param.u64 	%rd25, [_Z8zs2OcorriiffPdS_S_S_S__param_8];
	ld.param.u64 	%rd24, [_Z8zs2OcorriiffPdS_S_S_S__param_7];
	ld.param.u64 	%rd23, [_Z8zs2OcorriiffPdS_S_S_S__param_6];
	ld.param.u64 	%rd22, [_Z8zs2OcorriiffPdS_S_S_S__param_5];
	ld.param.u64 	%rd21, [_Z8zs2OcorriiffPdS_S_S_S__param_4];
	mul.lo.s32 	%r13, %r12, %r3;
	add.s32 	%r14, %r13, %r1;
	cvta.to.global.u64 	%rd6, %rd21;
	cvta.to.global.u64 	%rd7, %rd24;
	cvta.to.global.u64 	%rd8, %rd25;
	cvta.to.global.u64 	%rd9, %rd22;
	cvta.to.global.u64 	%rd10, %rd23;
	mul.wide.u32 	%rd11, %r14, 8;
	add.s64 	%rd12, %rd6, %rd11;
	ld.global.f64 	%fd1, [%rd12];
	cvt.f64.f32 	%fd2, %f2;
	add.s64 	%rd13, %rd7, %rd11;
	ld.global.f64 	%fd3, [%rd13];
	add.s32 	%r15, %r14, -1;
	mul.wide.u32 	%rd14, %r15, 8;
	add.s64 	%rd15, %rd7, %rd14;
	ld.global.f64 	%fd4, [%rd15];
	sub.f64 	%fd5, %fd3, %fd4;
	cvt.f64.f32 	%fd6, %f1;
	div.rn.f64 	%fd7, %fd5, %fd6;
	add.s64 	%rd16, %rd8, %rd11;
	ld.global.f64 	%fd8, [%rd16];
	sub.s32 	%r16, %r13, %r3;
	add.s32 	%r17, %r16, %r1;
	mul.wide.u32 	%rd17, %r17, 8;
	add.s64 	%rd18, %rd8, %rd17;
	ld.global.f64 	%fd9, [%rd18];
	sub.f64 	%fd10, %fd8, %fd9;
	div.rn.f64 	%fd11, %fd10, %fd6;
	add.f64 	%fd12, %fd7, %fd11;
	mul.f64 	%fd13, %fd12, %fd2;
	sub.f64 	%fd14, %fd1, %fd13;
	st.global.f64 	[%rd12], %fd14;
	add.s64 	%rd19, %rd9, %rd11;
	ld.global.f64 	%fd15, [%rd19];
	ld.global.f64 	%fd16, [%rd13];
	add.f64 	%fd17, %fd15, %fd16;
	st.global.f64 	[%rd19], %fd17;
	add.s64 	%rd20, %rd10, %rd11;
	ld.global.f64 	%fd18, [%rd20];
	ld.global.f64 	%fd19, [%rd16];
	add.f64 	%fd20, %fd18, %fd19;
	st.global.f64 	[%rd20], %fd20;
$L__BB44_2:
	ret;

}


// ===== COMPILED SASS (sm_100) =====

	.target	sm_100

	.elftype	@"ET_EXEC"


//--------------------- .note.nv.tkinfo           --------------------------
	.section	.note.nv.tkinfo,"",@"SHT_NOTE"
	.sectionflags	@"SHF_NOTE_NV_TKINFO"
	.tkinfo
        /*0018*/ 	.word	0x00000002
        /*0030*/ 	.string	""
        /*0030*/ 	.string	"ptxas"
        /*0030*/ 	.string	"Cuda compilation tools, release 13.0, V13.0.88"
        /*0030*/ 	.string	"Build cuda_13.0.r13.0/compiler.36424714_0"
        /*0030*/ 	.string	"-arch sm_100 -m 64 "



//--------------------- .note.nv.cuinfo           --------------------------
	.section	.note.nv.cuinfo,"",@"SHT_NOTE"
	.sectionflags	@"SHF_NOTE_NV_CUINFO"
        /*0018*/ 	.short	0x0002
        /*001a*/ 	.short	0x0064
        /*001c*/ 	.short	0x0082
	.zero		2


//--------------------- .nv.info                  --------------------------
	.section	.nv.info,"",@"SHT_CUDA_INFO"
	.align	4


	//----- nvinfo : EIATTR_REGCOUNT
	.align		4
        /*0000*/ 	.byte	0x04, 0x2f
        /*0002*/ 	.short	(.L_2 - .L_1)
	.align		4
.L_1:
        /*0004*/ 	.word	index@(_Z10MetricTermiiddPdS_S_S_S_S_S_S_S_S_S_S_S_)
        /*0008*/ 	.word	0x00000027


	//----- nvinfo : EIATTR_FRAME_SIZE
	.align		4
.L_2:
        /*000c*/ 	.byte	0x04, 0x11
        /*000e*/ 	.short	(.L_4 - .L_3)
	.align		4
.L_3:
        /*0010*/ 	.word	index@($__internal_44_$__cuda_sm20_div_rn_f64_full)
        /*0014*/ 	.word	0x00000000


	//----- nvinfo : EIATTR_FRAME_SIZE
	.align		4
.L_4:
        /*0018*/ 	.byte	0x04, 0x11
        /*001a*/ 	.short	(.L_6 - .L_5)
	.align		4
.L_5:
        /*001c*/ 	.word	index@(_Z10MetricTermiiddPdS_S_S_S_S_S_S_S_S_S_S_S_)
        /*0020*/ 	.word	0x00000000


	//----- nvinfo : EIATTR_REGCOUNT
	.align		4
.L_6:
        /*0024*/ 	.byte	0x04, 0x2f
        /*0026*/ 	.short	(.L_8 - .L_7)
	.align		4
.L_7:
        /*0028*/ 	.word	index@(_Z12adv_stvenantiiddPdS_S_S_S_S_S_S_)
        /*002c*/ 	.word	0x00000027


	//----- nvinfo : EIATTR_FRAME_SIZE
	.align		4
.L_8:
        /*0030*/ 	.byte	0x04, 0x11
        /*0032*/ 	.short	(.L_10 - .L_9)
	.align		4
.L_9:
        /*0034*/ 	.word	index@($__internal_43_$__cuda_sm20_div_rn_f64_full)
        /*0038*/ 	.word	0x00000000


	//----- nvinfo : EIATTR_FRAME_SIZE
	.align		4
.L_10:
        /*003c*/ 	.byte	0x04, 0x11
        /*003e*/ 	.short	(.L_12 - .L_11)
	.align		4
.L_11:
        /*0040*/ 	.word	index@(_Z12adv_stvenantiiddPdS_S_S_S_S_S_S_)
        /*0044*/ 	.word	0x00000000


	//----- nvinfo : EIATTR_REGCOUNT
	.align		4
.L_12:
        /*0048*/ 	.byte	0x04, 0x2f
        /*004a*/ 	.short	(.L_14 - .L_13)
	.align		4
.L_13:
        /*004c*/ 	.word	index@(_Z4ubndiiddddddddddddPdS_S_S_S_S_S_S_S_S_S_S_S_S_)
        /*0050*/ 	.word	0x00000046


	//----- nvinfo : EIATTR_FRAME_SIZE
	.align		4
.L_14:
        /*0054*/ 	.byte	0x04, 0x11
        /*0056*/ 	.short	(.L_16 - .L_15)
	.align		4
.L_15:
        /*0058*/ 	.word	index@($__internal_42_$__cuda_sm3x_div_rn_noftz_f32_slowpath)
        /*005c*/ 	.word	0x00000020


	//----- nvinfo : EIATTR_FRAME_SIZE
	.align		4
.L_16:
        /*0060*/ 	.byte	0x04, 0x11
        /*0062*/ 	.short	(.L_18 - .L_17)
	.align		4
.L_17:
        /*0064*/ 	.word	index@($__internal_41_$__cuda_sm20_sqrt_rn_f32_slowpath)
        /*0068*/ 	.word	0x00000020


	//----- nvinfo : EIATTR_FRAME_SIZE
	.align		4
.L_18:
        /*006c*/ 	.byte	0x04, 0x11
        /*006e*/ 	.short	(.L_20 - .L_19)
	.align		4
.L_19:
        /*0070*/ 	.word	index@($__internal_40_$__cuda_sm20_dsqrt_rn_f64_mediumpath_v1)
        /*0074*/ 	.word	0x00000020


	//----- nvinfo : EIATTR_FRAME_SIZE
	.align		4
.L_20:
        /*0078*/ 	.byte	0x04, 0x11
        /*007a*/ 	.short	(.L_22 - .L_21)
	.align		4
.L_21:
        /*007c*/ 	.word	index@($__internal_39_$__cuda_sm20_div_rn_f64_full)
        /*0080*/ 	.word	0x00000020


	//----- nvinfo : EIATTR_FRAME_SIZE
	.align		4
.L_22:
        /*0084*/ 	.byte	0x04, 0x11
        /*0086*/ 	.short	(.L_24 - .L_23)
	.align		4
.L_23:
        /*0088*/ 	.word	index@($__internal_38_$__cuda_sm20_dblrcp_rn_slowpath_v3)
        /*008c*/ 	.word	0x00000020


	//----- nvinfo : EIATTR_FRAME_SIZE
	.align		4
.L_24:
        /*0090*/ 	.byte	0x04, 0x11
        /*0092*/ 	.short	(.L_26 - .L_25)
	.align		4
.L_25:
        /*0094*/ 	.word	index@(_Z4ubndiiddddddddddddPdS_S_S_S_S_S_S_S_S_S_S_S_S_)
        /*0098*/ 	.word	0x00000020


	//----- nvinfo : EIATTR_REGCOUNT
	.align		4
.L_26:
        /*009c*/ 	.byte	0x04, 0x2f
        /*009e*/ 	.short	(.L_28 - .L_27)
	.align		4
.L_27:
        /*00a0*/ 	.word	index@(_Z6ubnd1DiidddddddddPdS_S_S_S_S_S_S_S_S_S_S_S_S_)
        /*00a4*/ 	.word	0x00000020


	//----- nvinfo : EIATTR_FRAME_SIZE
	.align		4
.L_28:
        /*00a8*/ 	.byte	0x04, 0x11
        /*00aa*/ 	.short	(.L_30 - .L_29)
	.align		4
.L_29:
        /*00ac*/ 	.word	index@($__internal_37_$__cuda_sm3x_div_rn_noftz_f32_slowpath)
        /*00b0*/ 	.word	0x00000000


	//----- nvinfo : EIATTR_FRAME_SIZE
	.align		4
.L_30:
        /*00b4*/ 	.byte	0x04, 0x11
        /*00b6*/ 	.short	(.L_32 - .L_31)
	.align		4
.L_31:
        /*00b8*/ 	.word	index@($__internal_36_$__cuda_sm20_sqrt_rn_f32_slowpath)
        /*00bc*/ 	.word	0x00000000


	//----- nvinfo : EIATTR_FRAME_SIZE
	.align		4
.L_32:
        /*00c0*/ 	.byte	0x04, 0x11
        /*00c2*/ 	.short	(.L_34 - .L_33)
	.align		4
.L_33:
        /*00c4*/ 	.word	index@($__internal_35_$__cuda_sm20_div_rn_f64_full)
        /*00c8*/ 	.word	0x00000000


	//----- nvinfo : EIATTR_FRAME_SIZE
	.align		4
.L_34:
        /*00cc*/ 	.byte	0x04, 0x11
        /*00ce*/ 	.short	(.L_36 - .L_35)
	.align		4
.L_35:
        /*00d0*/ 	.word	index@(_Z6ubnd1DiidddddddddPdS_S_S_S_S_S_S_S_S_S_S_S_S_)
        /*00d4*/ 	.word	0x00000000


	//----- nvinfo : EIATTR_REGCOUNT
	.align		4
.L_36:
        /*00d8*/ 	.byte	0x04, 0x2f
        /*00da*/ 	.short	(.L_38 - .L_37)
	.align		4
.L_37:
        /*00dc*/ 	.word	index@(_Z15discharge_bnd_hiidddiiiiPdS_S_S_S_S_)
        /*00e0*/ 	.word	0x0000001d


	//----- nvinfo : EIATTR_FRAME_SIZE
	.align		4
.L_38:
        /*00e4*/ 	.byte	0x04, 0x11
        /*00e6*/ 	.short	(.L_40 - .L_39)
	.align		4
.L_39:
        /*00e8*/ 	.word	index@($__internal_34_$__cuda_sm20_dsqrt_rn_f64_mediumpath_v1)
        /*00ec*/ 	.word	0x00000000


	//----- nvinfo : EIATTR_FRAME_SIZE
	.align		4
.L_40:
        /*00f0*/ 	.byte	0x04, 0x11
        /*00f2*/ 	.short	(.L_42 - .L_41)
	.align		4
.L_41:
        /*00f4*/ 	.word	index@($__internal_33_$__cuda_sm20_div_rn_f64_full)
        /*00f8*/ 	.word	0x00000000


	//----- nvinfo : EIATTR_FRAME_SIZE
	.align		4
.L_42:
        /*00fc*/ 	.byte	0x04, 0x11
        /*00fe*/ 	.short	(.L_44 - .L_43)
	.align		4
.L_43:
        /*0100*/ 	.word	index@(_Z15discharge_bnd_hiidddiiiiPdS_S_S_S_S_)
        /*0104*/ 	.word	0x00000000


	//----- nvinfo : EIATTR_REGCOUNT
	.align		4
.L_44:
        /*0108*/ 	.byte	0x04, 0x2f
        /*010a*/ 	.short	(.L_46 - .L_45)
	.align		4
.L_45:
        /*010c*/ 	.word	index@(_Z15discharge_bnd_viiddddiiiiPdS_)
        /*0110*/ 	.word	0x00000019


	//----- nvinfo : EIATTR_FRAME_SIZE
	.align		4
.L_46:
        /*0114*/ 	.byte	0x04, 0x11
        /*0116*/ 	.short	(.L_48 - .L_47)
	.align		4
.L_47:
        /*0118*/ 	.word	index@($__internal_32_$__cuda_sm20_div_rn_f64_full)
        /*011c*/ 	.word	0x00000000


	//----- nvinfo : EIATTR_FRAME_SIZE
	.align		4
.L_48:
        /*0120*/ 	.byte	0x04, 0x11
        /*0122*/ 	.short	(.L_50 - .L_49)
	.align		4
.L_49:
        /*0124*/ 	.word	index@(_Z15discharge_bnd_viiddddiiiiPdS_)
        /*0128*/ 	.word	0x00000000


	//----- nvinfo : EIATTR_REGCOUNT
	.align		4
.L_50:
        /*012c*/ 	.byte	0x04, 0x2f
        /*012e*/ 	.short	(.L_52 - .L_51)
	.align		4
.L_51:
        /*0130*/ 	.word	index@(_Z10ubndsimpleiiddPdS_S_S_S_)
        /*0134*/ 	.word	0x00000010


	//----- nvinfo : EIATTR_FRAME_SIZE
	.align		4
.L_52:
        /*0138*/ 	.byte	0x04, 0x11
        /*013a*/ 	.short	(.L_54 - .L_53)
	.align		4
.L_53:
        /*013c*/ 	.word	index@(_Z10ubndsimpleiiddPdS_S_S_S_)
        /*0140*/ 	.word	0x00000000


	//----- nvinfo : EIATTR_REGCOUNT
	.align		4
.L_54:
        /*0144*/ 	.byte	0x04, 0x2f
        /*0146*/ 	.short	(.L_56 - .L_55)
	.align		4
.L_55:
        /*0148*/ 	.word	index@(_Z13ubnd1DnowavesiiddddddddPdS_S_S_S_S_S_S_S_S_)
        /*014c*/ 	.word	0x00000028


	//----- nvinfo : EIATTR_FRAME_SIZE
	.align		4
.L_56:
        /*0150*/ 	.byte	0x04, 0x11
        /*0152*/ 	.short	(.L_58 - .L_57)
	.align		4
.L_57:
        /*0154*/ 	.word	index@($__internal_31_$__cuda_sm3x_div_rn_noftz_f32_slowpath)
        /*0158*/ 	.word	0x00000000


	//----- nvinfo : EIATTR_FRAME_SIZE
	.align		4
.L_58:
        /*015c*/ 	.byte	0x04, 0x11
        /*015e*/ 	.short	(.L_60 - .L_59)
	.align		4
.L_59:
        /*0160*/ 	.word	index@($__internal_30_$__cuda_sm20_sqrt_rn_f32_slowpath)
        /*0164*/ 	.word	0x00000000


	//----- nvinfo : EIATTR_FRAME_SIZE
	.align		4
.L_60:
        /*0168*/ 	.byte	0x04, 0x11
        /*016a*/ 	.short	(.L_62 - .L_61)
	.align		4
.L_61:
        /*016c*/ 	.word	index@($__internal_29_$__cuda_sm20_div_rn_f64_full)
        /*0170*/ 	.word	0x00000000


	//----- nvinfo : EIATTR_FRAME_SIZE
	.align		4
.L_62:
        /*0174*/ 	.byte	0x04, 0x11
        /*0176*/ 	.short	(.L_64 - .L_63)
	.align		4
.L_63:
        /*0178*/ 	.word	index@(_Z13ubnd1DnowavesiiddddddddPdS_S_S_S_S_S_S_S_S_)
        /*017c*/ 	.word	0x00000000


	//----- nvinfo : EIATTR_REGCOUNT
	.align		4
.L_64:
        /*0180*/ 	.byte	0x04, 0x2f
        /*0182*/ 	.short	(.L_66 - .L_65)
	.align		4
.L_65:
        /*0184*/ 	.word	index@(_Z10wlevslopesiiddPdS_S_S_)
        /*0188*/ 	.word	0x0000001c


	//----- nvinfo : EIATTR_FRAME_SIZE
	.align		4
.L_66:
        /*018c*/ 	.byte	0x04, 0x11
        /*018e*/ 	.short	(.L_68 - .L_67)
	.align		4
.L_67:
        /*0190*/ 	.word	index@($__internal_28_$__cuda_sm20_div_rn_f64_full)
        /*0194*/ 	.word	0x00000000


	//----- nvinfo : EIATTR_FRAME_SIZE
	.align		4
.L_68:
        /*0198*/ 	.byte	0x04, 0x11
        /*019a*/ 	.short	(.L_70 - .L_69)
	.align		4
.L_69:
        /*019c*/ 	.word	index@(_Z10wlevslopesiiddPdS_S_S_)
        /*01a0*/ 	.word	0x00000000


	//----- nvinfo : EIATTR_REGCOUNT
	.align		4
.L_70:
        /*01a4*/ 	.byte	0x04, 0x2f
        /*01a6*/ 	.short	(.L_72 - .L_71)
	.align		4
.L_71:
        /*01a8*/ 	.word	index@(_Z8calcuvvuiidPdS_S_S_S_S_S_S_S_S_S_S_S_S_PiS0_)
        /*01ac*/ 	.word	0x00000030


	//----- nvinfo : EIATTR_FRAME_SIZE
	.align		4
.L_72:
        /*01b0*/ 	.byte	0x04, 0x11
        /*01b2*/ 	.short	(.L_74 - .L_73)
	.align		4
.L_73:
        /*01b4*/ 	.word	index@($__internal_27_$__cuda_sm20_sqrt_rn_f32_slowpath)
        /*01b8*/ 	.word	0x00000000


	//----- nvinfo : EIATTR_FRAME_SIZE
	.align		4
.L_74:
        /*01bc*/ 	.byte	0x04, 0x11
        /*01be*/ 	.short	(.L_76 - .L_75)
	.align		4
.L_75:
        /*01c0*/ 	.word	index@(_Z8calcuvvuiidPdS_S_S_S_S_S_S_S_S_S_S_S_S_PiS0_)
        /*01c4*/ 	.word	0x00000000


	//----- nvinfo : EIATTR_REGCOUNT
	.align		4
.L_76:
        /*01c8*/ 	.byte	0x04, 0x2f
        /*01ca*/ 	.short	(.L_78 - .L_77)
	.align		4
.L_77:
        /*01cc*/ 	.word	index@(_Z13udepthmomcontiidddPiPdS0_S0_S0_S0_S0_)
        /*01d0*/ 	.word	0x00000014


	//----- nvinfo : EIATTR_FRAME_SIZE
	.align		4
.L_78:
        /*01d4*/ 	.byte	0x04, 0x11
        /*01d6*/ 	.short	(.L_80 - .L_79)
	.align		4
.L_79:
        /*01d8*/ 	.word	index@(_Z13udepthmomcontiidddPiPdS0_S0_S0_S0_S0_)
        /*01dc*/ 	.word	0x00000000


	//----- nvinfo : EIATTR_REGCOUNT
	.align		4
.L_80:
        /*01e0*/ 	.byte	0x04, 0x2f
        /*01e2*/ 	.short	(.L_82 - .L_81)
	.align		4
.L_81:
        /*01e4*/ 	.word	index@(_Z13vdepthmomcontiidddPiPdS0_S0_S0_S0_S0_)
        /*01e8*/ 	.word	0x00000014


	//----- nvinfo : EIATTR_FRAME_SIZE
	.align		4
.L_82:
        /*01ec*/ 	.byte	0x04, 0x11
        /*01ee*/ 	.short	(.L_84 - .L_83)
	.align		4
.L_83:
        /*01f0*/ 	.word	index@(_Z13vdepthmomcontiidddPiPdS0_S0_S0_S0_S0_)
        /*01f4*/ 	.word	0x00000000


	//----- nvinfo : EIATTR_REGCOUNT
	.align		4
.L_84:
        /*01f8*/ 	.byte	0x04, 0x2f
        /*01fa*/ 	.short	(.L_86 - .L_85)
	.align		4
.L_85:
        /*01fc*/ 	.word	index@(_Z7depthhuiidddPdS_S_S_S_)
        /*0200*/ 	.word	0x00000012


	//----- nvinfo : EIATTR_FRAME_SIZE
	.align		4
.L_86:
        /*0204*/ 	.byte	0x04, 0x11
        /*0206*/ 	.short	(.L_88 - .L_87)
	.align		4
.L_87:
        /*0208*/ 	.word	index@(_Z7depthhuiidddPdS_S_S_S_)
        /*020c*/ 	.word	0x00000000


	//----- nvinfo : EIATTR_REGCOUNT
	.align		4
.L_88:
        /*0210*/ 	.byte	0x04, 0x2f
        /*0212*/ 	.short	(.L_90 - .L_89)
	.align		4
.L_89:
        /*0214*/ 	.word	index@(_Z7depthhviidddPdS_S_S_S_)
        /*0218*/ 	.word	0x00000012


	//----- nvinfo : EIATTR_FRAME_SIZE
	.align		4
.L_90:
        /*021c*/ 	.byte	0x04, 0x11
        /*021e*/ 	.short	(.L_92 - .L_91)
	.align		4
.L_91:
        /*0220*/ 	.word	index@(_Z7depthhviidddPdS_S_S_S_)
        /*0224*/ 	.word	0x00000000


	//----- nvinfo : EIATTR_REGCOUNT
	.align		4
.L_92:
        /*0228*/ 	.byte	0x04, 0x2f
        /*022a*/ 	.short	(.L_94 - .L_93)
	.align		4
.L_93:
        /*022c*/ 	.word	index@(_Z9ududx_adviidPdS_S_S_)
        /*0230*/ 	.word	0x00000021


	//----- nvinfo : EIATTR_FRAME_SIZE
	.align		4
.L_94:
        /*0234*/ 	.byte	0x04, 0x11
        /*0236*/ 	.short	(.L_96 - .L_95)
	.align		4
.L_95:
        /*0238*/ 	.word	index@($__internal_26_$__cuda_sm20_div_rn_f64_full)
        /*023c*/ 	.word	0x00000000


	//----- nvinfo : EIATTR_FRAME_SIZE
	.align		4
.L_96:
        /*0240*/ 	.byte	0x04, 0x11
        /*0242*/ 	.short	(.L_98 - .L_97)
	.align		4
.L_97:
        /*0244*/ 	.word	index@(_Z9ududx_adviidPdS_S_S_)
        /*0248*/ 	.word	0x00000000


	//----- nvinfo : EIATTR_REGCOUNT
	.align		4
.L_98:
        /*024c*/ 	.byte	0x04, 0x2f
        /*024e*/ 	.short	(.L_100 - .L_99)
	.align		4
.L_99:
        /*0250*/ 	.word	index@(_Z10ududx_adv2iidPdS_S_S_)
        /*0254*/ 	.word	0x00000028


	//----- nvinfo : EIATTR_FRAME_SIZE
	.align		4
.L_100:
        /*0258*/ 	.byte	0x04, 0x11
        /*025a*/ 	.short	(.L_102 - .L_101)
	.align		4
.L_101:
        /*025c*/ 	.word	index@($__internal_25_$__cuda_sm20_div_rn_f64_full)
        /*0260*/ 	.word	0x00000000


	//----- nvinfo : EIATTR_FRAME_SIZE
	.align		4
.L_102:
        /*0264*/ 	.byte	0x04, 0x11
        /*0266*/ 	.short	(.L_104 - .L_103)
	.align		4
.L_103:
        /*0268*/ 	.word	index@(_Z10ududx_adv2iidPdS_S_S_)
        /*026c*/ 	.word	0x00000000


	//----- nvinfo : EIATTR_REGCOUNT
	.align		4
.L_104:
        /*0270*/ 	.byte	0x04, 0x2f
        /*0272*/ 	.short	(.L_106 - .L_105)
	.align		4
.L_105:
        /*0274*/ 	.word	index@(_Z9vdudy_adviidPdS_S_S_S_)
        /*0278*/ 	.word	0x00000026


	//----- nvinfo : EIATTR_FRAME_SIZE
	.align		4
.L_106:
        /*027c*/ 	.byte	0x04, 0x11
        /*027e*/ 	.short	(.L_108 - .L_107)
	.align		4
.L_107:
        /*0280*/ 	.word	index@($__internal_24_$__cuda_sm20_div_rn_f64_full)
        /*0284*/ 	.word	0x00000000


	//----- nvinfo : EIATTR_FRAME_SIZE
	.align		4
.L_108:
        /*0288*/ 	.byte	0x04, 0x11
        /*028a*/ 	.short	(.L_110 - .L_109)
	.align		4
.L_109:
        /*028c*/ 	.word	index@(_Z9vdudy_adviidPdS_S_S_S_)
        /*0290*/ 	.word	0x00000000


	//----- nvinfo : EIATTR_REGCOUNT
	.align		4
.L_110:
        /*0294*/ 	.byte	0x04, 0x2f
        /*0296*/ 	.short	(.L_112 - .L_111)
	.align		4
.L_111:
        /*0298*/ 	.word	index@(_Z10vdudy_adv2iidPdS_S_S_S_)
        /*029c*/ 	.word	0x00000030


	//----- nvinfo : EIATTR_FRAME_SIZE
	.align		4
.L_112:
        /*02a0*/ 	.byte	0x04, 0x11
        /*02a2*/ 	.short	(.L_114 - .L_113)
	.align		4
.L_113:
        /*02a4*/ 	.word	index@($__internal_23_$__cuda_sm20_div_rn_f64_full)
        /*02a8*/ 	.word	0x00000000


	//----- nvinfo : EIATTR_FRAME_SIZE
	.align		4
.L_114:
        /*02ac*/ 	.byte	0x04, 0x11
        /*02ae*/ 	.short	(.L_116 - .L_115)
	.align		4
.L_115:
        /*02b0*/ 	.word	index@(_Z10vdudy_adv2iidPdS_S_S_S_)
        /*02b4*/ 	.word	0x00000000


	//----- nvinfo : EIATTR_REGCOUNT
	.align		4
.L_116:
        /*02b8*/ 	.byte	0x04, 0x2f
        /*02ba*/ 	.short	(.L_118 - .L_117)
	.align		4
.L_117:
        /*02bc*/ 	.word	index@(_Z9vdvdy_adviidPdS_S_S_)
        /*02c0*/ 	.word	0x00000024


	//----- nvinfo : EIATTR_FRAME_SIZE
	.align		4
.L_118:
        /*02c4*/ 	.byte	0x04, 0x11
        /*02c6*/ 	.short	(.L_120 - .L_119)
	.align		4
.L_119:
        /*02c8*/ 	.word	index@($__internal_22_$__cuda_sm20_div_rn_f64_full)
        /*02cc*/ 	.word	0x00000000


	//----- nvinfo : EIATTR_FRAME_SIZE
	.align		4
.L_120:
        /*02d0*/ 	.byte	0x04, 0x11
        /*02d2*/ 	.short	(.L_122 - .L_121)
	.align		4
.L_121:
        /*02d4*/ 	.word	index@(_Z9vdvdy_adviidPdS_S_S_)
        /*02d8*/ 	.word	0x00000000


	//----- nvinfo : EIATTR_REGCOUNT
	.align		4
.L_122:
        /*02dc*/ 	.byte	0x04, 0x2f
        /*02de*/ 	.short	(.L_124 - .L_123)
	.align		4
.L_123:
        /*02e0*/ 	.word	index@(_Z12vdvdy_fixbndiidPdS_S_S_)
        /*02e4*/ 	.word	0x0000001e


	//----- nvinfo : EIATTR_FRAME_SIZE
	.align		4
.L_124:
        /*02e8*/ 	.byte	0x04, 0x11
        /*02ea*/ 	.short	(.L_126 - .L_125)
	.align		4
.L_125:
        /*02ec*/ 	.word	index@($__internal_21_$__cuda_sm20_div_rn_f64_full)
        /*02f0*/ 	.word	0x00000000


	//----- nvinfo : EIATTR_FRAME_SIZE
	.align		4
.L_126:
        /*02f4*/ 	.byte	0x04, 0x11
        /*02f6*/ 	.short	(.L_128 - .L_127)
	.align		4
.L_127:
        /*02f8*/ 	.word	index@(_Z12vdvdy_fixbndiidPdS_S_S_)
        /*02fc*/ 	.word	0x00000000


	//----- nvinfo : EIATTR_REGCOUNT
	.align		4
.L_128:
        /*0300*/ 	.byte	0x04, 0x2f
        /*0302*/ 	.short	(.L_130 - .L_129)
	.align		4
.L_129:
        /*0304*/ 	.word	index@(_Z10vdvdy_adv2iidPdS_S_S_)
        /*0308*/ 	.word	0x00000028


	//----- nvinfo : EIATTR_FRAME_SIZE
	.align		4
.L_130:
        /*030c*/ 	.byte	0x04, 0x11
        /*030e*/ 	.short	(.L_132 - .L_131)
	.align		4
.L_131:
        /*0310*/ 	.word	index@($__internal_20_$__cuda_sm20_div_rn_f64_full)
        /*0314*/ 	.word	0x00000000


	//----- nvinfo : EIATTR_FRAME_SIZE
	.align		4
.L_132:
        /*0318*/ 	.byte	0x04, 0x11
        /*031a*/ 	.short	(.L_134 - .L_133)
	.align		4
.L_133:
        /*031c*/ 	.word	index@(_Z10vdvdy_adv2iidPdS_S_S_)
        /*0320*/ 	.word	0x00000000


	//----- nvinfo : EIATTR_REGCOUNT
	.align		4
.L_134:
        /*0324*/ 	.byte	0x04, 0x2f
        /*0326*/ 	.short	(.L_136 - .L_135)
	.align		4
.L_135:
        /*0328*/ 	.word	index@(_Z9udvdx_adviidPdS_S_S_S_)
        /*032c*/ 	.word	0x00000023


	//----- nvinfo : EIATTR_FRAME_SIZE
	.align		4
.L_136:
        /*0330*/ 	.byte	0x04, 0x11
        /*0332*/ 	.short	(.L_138 - .L_137)
	.align		4
.L_137:
        /*0334*/ 	.word	index@($__internal_19_$__cuda_sm20_div_rn_f64_full)
        /*0338*/ 	.word	0x00000000


	//----- nvinfo : EIATTR_FRAME_SIZE
	.align		4
.L_138:
        /*033c*/ 	.byte	0x04, 0x11
        /*033e*/ 	.short	(.L_140 - .L_139)
	.align		4
.L_139:
        /*0340*/ 	.word	index@(_Z9udvdx_adviidPdS_S_S_S_)
        /*0344*/ 	.word	0x00000000


	//----- nvinfo : EIATTR_REGCOUNT
	.align		4
.L_140:
        /*0348*/ 	.byte	0x04, 0x2f
        /*034a*/ 	.short	(.L_142 - .L_141)
	.align		4
.L_141:
        /*034c*/ 	.word	index@(_Z10udvdx_adv2iidPdS_S_S_S_)
        /*0350*/ 	.word	0x00000030


	//----- nvinfo : EIATTR_FRAME_SIZE
	.align		4
.L_142:
        /*0354*/ 	.byte	0x04, 0x11
        /*0356*/ 	.short	(.L_144 - .L_143)
	.align		4
.L_143:
        /*0358*/ 	.word	index@($__internal_18_$__cuda_sm20_div_rn_f64_full)
        /*035c*/ 	.word	0x00000000


	//----- nvinfo : EIATTR_FRAME_SIZE
	.align		4
.L_144:
        /*0360*/ 	.byte	0x04, 0x11
        /*0362*/ 	.short	(.L_146 - .L_145)
	.align		4
.L_145:
        /*0364*/ 	.word	index@(_Z10udvdx_adv2iidPdS_S_S_S_)
        /*0368*/ 	.word	0x00000000


	//----- nvinfo : EIATTR_REGCOUNT
	.align		4
.L_146:
        /*036c*/ 	.byte	0x04, 0x2f
        /*036e*/ 	.short	(.L_148 - .L_147)
	.align		4
.L_147:
        /*0370*/ 	.word	index@(_Z5smagoiidddPdS_S_dS_S_i)
        /*0374*/ 	.word	0x00000022


	//----- nvinfo : EIATTR_FRAME_SIZE
	.align		4
.L_148:
        /*0378*/ 	.byte	0x04, 0x11
        /*037a*/ 	.short	(.L_150 - .L_149)
	.align		4
.L_149:
        /*037c*/ 	.word	index@($__internal_17_$__cuda_sm20_dsqrt_rn_f64_mediumpath_v1)
        /*0380*/ 	.word	0x00000000


	//----- nvinfo : EIATTR_FRAME_SIZE
	.align		4
.L_150:
        /*0384*/ 	.byte	0x04, 0x11
        /*0386*/ 	.short	(.L_152 - .L_151)
	.align		4
.L_151:
        /*0388*/ 	.word	index@($__internal_16_$__cuda_sm20_div_rn_f64_full)
        /*038c*/ 	.word	0x00000000


	//----- nvinfo : EIATTR_FRAME_SIZE
	.align		4
.L_152:
        /*0390*/ 	.byte	0x04, 0x11
        /*0392*/ 	.short	(.L_154 - .L_153)
	.align		4
.L_153:
        /*0394*/ 	.word	index@(_Z5smagoiidddPdS_S_dS_S_i)
        /*0398*/ 	.word	0x00000000


	//----- nvinfo : EIATTR_REGCOUNT
	.align		4
.L_154:
        /*039c*/ 	.byte	0x04, 0x2f
        /*039e*/ 	.short	(.L_156 - .L_155)
	.align		4
.L_155:
        /*03a0*/ 	.word	index@(_Z7viscou1iiddddPdS_S_S_S_S_PiS_)
        /*03a4*/ 	.word	0x00000020


	//----- nvinfo : EIATTR_FRAME_SIZE
	.align		4
.L_156:
        /*03a8*/ 	.byte	0x04, 0x11
        /*03aa*/ 	.short	(.L_158 - .L_157)
	.align		4
.L_157:
        /*03ac*/ 	.word	index@($__internal_15_$__cuda_sm20_div_rn_f64_full)
        /*03b0*/ 	.word	0x00000000


	//----- nvinfo : EIATTR_FRAME_SIZE
	.align		4
.L_158:
        /*03b4*/ 	.byte	0x04, 0x11
        /*03b6*/ 	.short	(.L_160 - .L_159)
	.align		4
.L_159:
        /*03b8*/ 	.word	index@($__internal_14_$__cuda_sm20_dblrcp_rn_slowpath_v3)
        /*03bc*/ 	.word	0x00000000


	//----- nvinfo : EIATTR_FRAME_SIZE
	.align		4
.L_160:
        /*03c0*/ 	.byte	0x04, 0x11
        /*03c2*/ 	.short	(.L_162 - .L_161)
	.align		4
.L_161:
        /*03c4*/ 	.word	index@(_Z7viscou1iiddddPdS_S_S_S_S_PiS_)
        /*03c8*/ 	.word	0x00000000


	//----- nvinfo : EIATTR_REGCOUNT
	.align		4
.L_162:
        /*03cc*/ 	.byte	0x04, 0x2f
        /*03ce*/ 	.short	(.L_164 - .L_163)
	.align		4
.L_163:
        /*03d0*/ 	.word	index@(_Z7viscou2iiddddPdS_S_S_S_S_PiS_)
        /*03d4*/ 	.word	0x00000020


	//----- nvinfo : EIATTR_FRAME_SIZE
	.align		4
.L_164:
        /*03d8*/ 	.byte	0x04, 0x11
        /*03da*/ 	.short	(.L_166 - .L_165)
	.align		4
.L_165:
        /*03dc*/ 	.word	index@($__internal_13_$__cuda_sm20_div_rn_f64_full)
        /*03e0*/ 	.word	0x00000000


	//----- nvinfo : EIATTR_FRAME_SIZE
	.align		4
.L_166:
        /*03e4*/ 	.byte	0x04, 0x11
        /*03e6*/ 	.short	(.L_168 - .L_167)
	.align		4
.L_167:
        /*03e8*/ 	.word	index@($__internal_12_$__cuda_sm20_dblrcp_rn_slowpath_v3)
        /*03ec*/ 	.word	0x00000000


	//----- nvinfo : EIATTR_FRAME_SIZE
	.align		4
.L_168:
        /*03f0*/ 	.byte	0x04, 0x11
        /*03f2*/ 	.short	(.L_170 - .L_169)
	.align		4
.L_169:
        /*03f4*/ 	.word	index@(_Z7viscou2iiddddPdS_S_S_S_S_PiS_)
        /*03f8*/ 	.word	0x00000000


	//----- nvinfo : EIATTR_REGCOUNT
	.align		4
.L_170:
        /*03fc*/ 	.byte	0x04, 0x2f
        /*03fe*/ 	.short	(.L_172 - .L_171)
	.align		4
.L_171:
        /*0400*/ 	.word	index@(_Z7viscov1iiddddPdS_S_S_S_S_PiS_)
        /*0404*/ 	.word	0x00000020


	//----- nvinfo : EIATTR_FRAME_SIZE
	.align		4
.L_172:
        /*0408*/ 	.byte	0x04, 0x11
        /*040a*/ 	.short	(.L_174 - .L_173)
	.align		4
.L_173:
        /*040c*/ 	.word	index@($__internal_11_$__cuda_sm20_div_rn_f64_full)
        /*0410*/ 	.word	0x00000000


	//----- nvinfo : EIATTR_FRAME_SIZE
	.align		4
.L_174:
        /*0414*/ 	.byte	0x04, 0x11
        /*0416*/ 	.short	(.L_176 - .L_175)
	.align		4
.L_175:
        /*0418*/ 	.word	index@($__internal_10_$__cuda_sm20_dblrcp_rn_slowpath_v3)
        /*041c*/ 	.word	0x00000000


	//----- nvinfo : EIATTR_FRAME_SIZE
	.align		4
.L_176:
        /*0420*/ 	.byte	0x04, 0x11
        /*0422*/ 	.short	(.L_178 - .L_177)
	.align		4
.L_177:
        /*0424*/ 	.word	index@(_Z7viscov1iiddddPdS_S_S_S_S_PiS_)
        /*0428*/ 	.word	0x00000000


	//----- nvinfo : EIATTR_REGCOUNT
	.align		4
.L_178:
        /*042c*/ 	.byte	0x04, 0x2f
        /*042e*/ 	.short	(.L_180 - .L_179)
	.align		4
.L_179:
        /*0430*/ 	.word	index@(_Z7viscov2iiddddPdS_S_S_S_S_PiS_)
        /*0434*/ 	.word	0x00000020


	//----- nvinfo : EIATTR_FRAME_SIZE
	.align		4
.L_180:
        /*0438*/ 	.byte	0x04, 0x11
        /*043a*/ 	.short	(.L_182 - .L_181)
	.align		4
.L_181:
        /*043c*/ 	.word	index@($__internal_9_$__cuda_sm20_div_rn_f64_full)
        /*0440*/ 	.word	0x00000000


	//----- nvinfo : EIATTR_FRAME_SIZE
	.align		4
.L_182:
        /*0444*/ 	.byte	0x04, 0x11
        /*0446*/ 	.short	(.L_184 - .L_183)
	.align		4
.L_183:
        /*0448*/ 	.word	index@($__internal_8_$__cuda_sm20_dblrcp_rn_slowpath_v3)
        /*044c*/ 	.word	0x00000000


	//----- nvinfo : EIATTR_FRAME_SIZE
	.align		4
.L_184:
        /*0450*/ 	.byte	0x04, 0x11
        /*0452*/ 	.short	(.L_186 - .L_185)
	.align		4
.L_185:
        /*0454*/ 	.word	index@(_Z7viscov2iiddddPdS_S_S_S_S_PiS_)
        /*0458*/ 	.word	0x00000000


	//----- nvinfo : EIATTR_REGCOUNT
	.align		4
.L_186:
        /*045c*/ 	.byte	0x04, 0x2f
        /*045e*/ 	.short	(.L_188 - .L_187)
	.align		4
.L_187:
        /*0460*/ 	.word	index@(_Z9viscovbndiiPd)
        /*0464*/ 	.word	0x0000000e


	//----- nvinfo : EIATTR_FRAME_SIZE
	.align		4
.L_188:
        /*0468*/ 	.byte	0x04, 0x11
        /*046a*/ 	.short	(.L_190 - .L_189)
	.align		4
.L_189:
        /*046c*/ 	.word	index@(_Z9viscovbndiiPd)
        /*0470*/ 	.word	0x00000000


	//----- nvinfo : EIATTR_REGCOUNT
	.align		4
.L_190:
        /*0474*/ 	.byte	0x04, 0x2f
        /*0476*/ 	.short	(.L_192 - .L_191)
	.align		4
.L_191:
        /*0478*/ 	.word	index@(_Z10eulerustepiiddddPddddS_S_S_S_S_S_S_S_S_S_S_S_Pi)
        /*047c*/ 	.word	0x00000022


	//----- nvinfo : EIATTR_FRAME_SIZE
	.align		4
.L_192:
        /*0480*/ 	.byte	0x04, 0x11
        /*0482*/ 	.short	(.L_194 - .L_193)
	.align		4
.L_193:
        /*0484*/ 	.word	index@($__internal_7_$__cuda_sm20_sqrt_rn_f32_slowpath)
        /*0488*/ 	.word	0x00000000


	//----- nvinfo : EIATTR_FRAME_SIZE
	.align		4
.L_194:
        /*048c*/ 	.byte	0x04, 0x11
        /*048e*/ 	.short	(.L_196 - .L_195)
	.align		4
.L_195:
        /*0490*/ 	.word	index@($__internal_6_$__cuda_sm20_div_rn_f64_full)
        /*0494*/ 	.word	0x00000000


	//----- nvinfo : EIATTR_FRAME_SIZE
	.align		4
.L_196:
        /*0498*/ 	.byte	0x04, 0x11
        /*049a*/ 	.short	(.L_198 - .L_197)
	.align		4
.L_197:
        /*049c*/ 	.word	index@(_Z10eulerustepiiddddPddddS_S_S_S_S_S_S_S_S_S_S_S_Pi)
        /*04a0*/ 	.word	0x00000000


	//----- nvinfo : EIATTR_REGCOUNT
	.align		4
.L_198:
        /*04a4*/ 	.byte	0x04, 0x2f
        /*04a6*/ 	.short	(.L_200 - .L_199)
	.align		4
.L_199:
        /*04a8*/ 	.word	index@(_Z10eulervstepiiddddPddddS_S_S_S_S_S_S_S_S_S_S_S_Pi)
        /*04ac*/ 	.word	0x00000022


	//----- nvinfo : EIATTR_FRAME_SIZE
	.align		4
.L_200:
        /*04b0*/ 	.byte	0x04, 0x11
        /*04b2*/ 	.short	(.L_202 - .L_201)
	.align		4
.L_201:
        /*04b4*/ 	.word	index@($__internal_5_$__cuda_sm20_sqrt_rn_f32_slowpath)
        /*04b8*/ 	.word	0x00000000


	//----- nvinfo : EIATTR_FRAME_SIZE
	.align		4
.L_202:
        /*04bc*/ 	.byte	0x04, 0x11
        /*04be*/ 	.short	(.L_204 - .L_203)
	.align		4
.L_203:
        /*04c0*/ 	.word	index@($__internal_4_$__cuda_sm20_div_rn_f64_full)
        /*04c4*/ 	.word	0x00000000


	//----- nvinfo : EIATTR_FRAME_SIZE
	.align		4
.L_204:
        /*04c8*/ 	.byte	0x04, 0x11
        /*04ca*/ 	.short	(.L_206 - .L_205)
	.align		4
.L_205:
        /*04cc*/ 	.word	index@(_Z10eulervstepiiddddPddddS_S_S_S_S_S_S_S_S_S_S_S_Pi)
        /*04d0*/ 	.word	0x00000000


	//----- nvinfo : EIATTR_REGCOUNT
	.align		4
.L_206:
        /*04d4*/ 	.byte	0x04, 0x2f
        /*04d6*/ 	.short	(.L_208 - .L_207)
	.align		4
.L_207:
        /*04d8*/ 	.word	index@(_Z14flowsecO_advUViiPdS_S_S_)
        /*04dc*/ 	.word	0x00000004


	//----- nvinfo : EIATTR_FRAME_SIZE
	.align		4
.L_208:
        /*04e0*/ 	.byte	0x04, 0x11
        /*04e2*/ 	.short	(.L_210 - .L_209)
	.align		4
.L_209:
        /*04e4*/ 	.word	index@(_Z14flowsecO_advUViiPdS_S_S_)
        /*04e8*/ 	.word	0x00000000


	//----- nvinfo : EIATTR_REGCOUNT
	.align		4
.L_210:
        /*04ec*/ 	.byte	0x04, 0x2f
        /*04ee*/ 	.short	(.L_212 - .L_211)
	.align		4
.L_211:
        /*04f0*/ 	.word	index@(_Z10continuityiidddPdS_S_S_S_S_)
        /*04f4*/ 	.word	0x0000001e


	//----- nvinfo : EIATTR_FRAME_SIZE
	.align		4
.L_212:
        /*04f8*/ 	.byte	0x04, 0x11
        /*04fa*/ 	.short	(.L_214 - .L_213)
	.align		4
.L_213:
        /*04fc*/ 	.word	index@($__internal_3_$__cuda_sm20_div_rn_f64_full)
        /*0500*/ 	.word	0x00000000


	//----- nvinfo : EIATTR_FRAME_SIZE
	.align		4
.L_214:
        /*0504*/ 	.byte	0x04, 0x11
        /*0506*/ 	.short	(.L_216 - .L_215)
	.align		4
.L_215:
        /*0508*/ 	.word	index@(_Z10continuityiidddPdS_S_S_S_S_)
        /*050c*/ 	.word	0x00000000


	//----- nvinfo : EIATTR_REGCOUNT
	.align		4
.L_216:
        /*0510*/ 	.byte	0x04, 0x2f
        /*0512*/ 	.short	(.L_218 - .L_217)
	.align		4
.L_217:
        /*0514*/ 	.word	index@(_Z5hsbndiidPdS_S_)
        /*0518*/ 	.word	0x0000000e


	//----- nvinfo : EIATTR_FRAME_SIZE
	.align		4
.L_218:
        /*051c*/ 	.byte	0x04, 0x11
        /*051e*/ 	.short	(.L_220 - .L_219)
	.align		4
.L_219:
        /*0520*/ 	.word	index@(_Z5hsbndiidPdS_S_)
        /*0524*/ 	.word	0x00000000


	//----- nvinfo : EIATTR_REGCOUNT
	.align		4
.L_220:
        /*0528*/ 	.byte	0x04, 0x2f
        /*052a*/ 	.short	(.L_222 - .L_221)
	.align		4
.L_221:
        /*052c*/ 	.word	index@(_Z8uvlatbndiiPdS_S_S_S_S_)
        /*0530*/ 	.word	0x00000028


	//----- nvinfo : EIATTR_FRAME_SIZE
	.align		4
.L_222:
        /*0534*/ 	.byte	0x04, 0x11
        /*0536*/ 	.short	(.L_224 - .L_223)
	.align		4
.L_223:
        /*0538*/ 	.word	index@(_Z8uvlatbndiiPdS_S_S_S_S_)
        /*053c*/ 	.word	0x00000000


	//----- nvinfo : EIATTR_REGCOUNT
	.align		4
.L_224:
        /*0540*/ 	.byte	0x04, 0x2f
        /*0542*/ 	.short	(.L_226 - .L_225)
	.align		4
.L_225:
        /*0544*/ 	.word	index@(_Z6latbndiiPd)
        /*0548*/ 	.word	0x00000012


	//----- nvinfo : EIATTR_FRAME_SIZE
	.align		4
.L_226:
        /*054c*/ 	.byte	0x04, 0x11
        /*054e*/ 	.short	(.L_228 - .L_227)
	.align		4
.L_227:
        /*0550*/ 	.word	index@(_Z6latbndiiPd)
        /*0554*/ 	.word	0x00000000


	//----- nvinfo : EIATTR_REGCOUNT
	.align		4
.L_228:
        /*0558*/ 	.byte	0x04, 0x2f
        /*055a*/ 	.short	(.L_230 - .L_229)
	.align		4
.L_229:
        /*055c*/ 	.word	index@(_Z8vvlatbndiiPd)
        /*0560*/ 	.word	0x00000012


	//----- nvinfo : EIATTR_FRAME_SIZE
	.align		4
.L_230:
        /*0564*/ 	.byte	0x04, 0x11
        /*0566*/ 	.short	(.L_232 - .L_231)
	.align		4
.L_231:
        /*0568*/ 	.word	index@(_Z8vvlatbndiiPd)
        /*056c*/ 	.word	0x00000000


	//----- nvinfo : EIATTR_REGCOUNT
	.align		4
.L_232:
        /*0570*/ 	.byte	0x04, 0x2f
        /*0572*/ 	.short	(.L_234 - .L_233)
	.align		4
.L_233:
        /*0574*/ 	.word	index@(_Z12uuvvzslatbndiiPdS_S_)
        /*0578*/ 	.word	0x00000020


	//----- nvinfo : EIATTR_FRAME_SIZE
	.align		4
.L_234:
        /*057c*/ 	.byte	0x04, 0x11
        /*057e*/ 	.short	(.L_236 - .L_235)
	.align		4
.L_235:
        /*0580*/ 	.word	index@(_Z12uuvvzslatbndiiPdS_S_)
        /*0584*/ 	.word	0x00000000


	//----- nvinfo : EIATTR_REGCOUNT
	.align		4
.L_236:
        /*0588*/ 	.byte	0x04, 0x2f
        /*058a*/ 	.short	(.L_238 - .L_237)
	.align		4
.L_237:
        /*058c*/ 	.word	index@(_Z9CalcQFlowiiPdS_S_S_S_S_)
        /*0590*/ 	.word	0x0000001c


	//----- nvinfo : EIATTR_FRAME_SIZE
	.align		4
.L_238:
        /*0594*/ 	.byte	0x04, 0x11
        /*0596*/ 	.short	(.L_240 - .L_239)
	.align		4
.L_239:
        /*0598*/ 	.word	index@(_Z9CalcQFlowiiPdS_S_S_S_S_)
        /*059c*/ 	.word	0x00000000


	//----- nvinfo : EIATTR_REGCOUNT
	.align		4
.L_240:
        /*05a0*/ 	.byte	0x04, 0x2f
        /*05a2*/ 	.short	(.L_242 - .L_241)
	.align		4
.L_241:
        /*05a4*/ 	.word	index@(_Z11wrkuu2OcorriifffPdS_S_S_S_S_S_S_S_)
        /*05a8*/ 	.word	0x0000002c


	//----- nvinfo : EIATTR_FRAME_SIZE
	.align		4
.L_242:
        /*05ac*/ 	.byte	0x04, 0x11
        /*05ae*/ 	.short	(.L_244 - .L_243)
	.align		4
.L_243:
        /*05b0*/ 	.word	index@(_Z11wrkuu2OcorriifffPdS_S_S_S_S_S_S_S_)
        /*05b4*/ 	.word	0x00000000


	//----- nvinfo : EIATTR_REGCOUNT
	.align		4
.L_244:
        /*05b8*/ 	.byte	0x04, 0x2f
        /*05ba*/ 	.short	(.L_246 - .L_245)
	.align		4
.L_245:
        /*05bc*/ 	.word	index@(_Z11wrkvv2OcorriifffPdS_S_S_S_S_S_S_S_)
        /*05c0*/ 	.word	0x0000002c


	//----- nvinfo : EIATTR_FRAME_SIZE
	.align		4
.L_246:
        /*05c4*/ 	.byte	0x04, 0x11
        /*05c6*/ 	.short	(.L_248 - .L_247)
	.align		4
.L_247:
        /*05c8*/ 	.word	index@(_Z11wrkvv2OcorriifffPdS_S_S_S_S_S_S_S_)
        /*05cc*/ 	.word	0x00000000


	//----- nvinfo : EIATTR_REGCOUNT
	.align		4
.L_248:
        /*05d0*/ 	.byte	0x04, 0x2f
        /*05d2*/ 	.short	(.L_250 - .L_249)
	.align		4
.L_249:
        /*05d4*/ 	.word	index@(_Z11wrkzs2OcorriifffPdS_S_S_S_S_S_)
        /*05d8*/ 	.word	0x00000028


	//----- nvinfo : EIATTR_FRAME_SIZE
	.align		4
.L_250:
        /*05dc*/ 	.byte	0x04, 0x11
        /*05de*/ 	.short	(.L_252 - .L_251)
	.align		4
.L_251:
        /*05e0*/ 	.word	index@(_Z11wrkzs2OcorriifffPdS_S_S_S_S_S_)
        /*05e4*/ 	.word	0x00000000


	//----- nvinfo : EIATTR_REGCOUNT
	.align		4
.L_252:
        /*05e8*/ 	.byte	0x04, 0x2f
        /*05ea*/ 	.short	(.L_254 - .L_253)
	.align		4
.L_253:
        /*05ec*/ 	.word	index@(_Z8uu2OcorriiffPdS_S_S_S_S_S_)
        /*05f0*/ 	.word	0x00000026


	//----- nvinfo : EIATTR_FRAME_SIZE
	.align		4
.L_254:
        /*05f4*/ 	.byte	0x04, 0x11
        /*05f6*/ 	.short	(.L_256 - .L_255)
	.align		4
.L_255:
        /*05f8*/ 	.word	index@($__internal_2_$__cuda_sm20_div_rn_f64_full)
        /*05fc*/ 	.word	0x00000000


	//----- nvinfo : EIATTR_FRAME_SIZE
	.align		4
.L_256:
        /*0600*/ 	.byte	0x04, 0x11
        /*0602*/ 	.short	(.L_258 - .L_257)
	.align		4
.L_257:
        /*0604*/ 	.word	index@(_Z8uu2OcorriiffPdS_S_S_S_S_S_)
        /*0608*/ 	.word	0x00000000


	//----- nvinfo : EIATTR_REGCOUNT
	.align		4
.L_258:
        /*060c*/ 	.byte	0x04, 0x2f
        /*060e*/ 	.short	(.L_260 - .L_259)
	.align		4
.L_259:
        /*0610*/ 	.word	index@(_Z8vv2OcorriiffPdS_S_S_S_S_S_)
        /*0614*/ 	.word	0x00000026


	//----- nvinfo : EIATTR_FRAME_SIZE
	.align		4
.L_260:
        /*0618*/ 	.byte	0x04, 0x11
        /*061a*/ 	.short	(.L_262 - .L_261)
	.align		4
.L_261:
        /*061c*/ 	.word	index@($__internal_1_$__cuda_sm20_div_rn_f64_full)
        /*0620*/ 	.word	0x00000000


	//----- nvinfo : EIATTR_FRAME_SIZE
	.align		4
.L_262:
        /*0624*/ 	.byte	0x04, 0x11
        /*0626*/ 	.short	(.L_264 - .L_263)
	.align		4
.L_263:
        /*0628*/ 	.word	index@(_Z8vv2OcorriiffPdS_S_S_S_S_S_)
        /*062c*/ 	.word	0x00000000


	//----- nvinfo : EIATTR_REGCOUNT
	.align		4
.L_264:
        /*0630*/ 	.byte	0x04, 0x2f
        /*0632*/ 	.short	(.L_266 - .L_265)
	.align		4
.L_265:
        /*0634*/ 	.word	index@(_Z8zs2OcorriiffPdS_S_S_S_)
        /*0638*/ 	.word	0x00000026


	//----- nvinfo : EIATTR_FRAME_SIZE
	.align		4
.L_266:
        /*063c*/ 	.byte	0x04, 0x11
        /*063e*/ 	.short	(.L_268 - .L_267)
	.align		4
.L_267:
        /*0640*/ 	.word	index@($__internal_0_$__cuda_sm20_div_rn_f64_full)
        /*0644*/ 	.word	0x00000000


	//----- nvinfo : EIATTR_FRAME_SIZE
	.align		4
.L_268:
        /*0648*/ 	.byte	0x04, 0x11
        /*064a*/ 	.short	(.L_270 - .L_269)
	.align		4
.L_269:
        /*064c*/ 	.word	index@(_Z8zs2OcorriiffPdS_S_S_S_)
        /*0650*/ 	.word	0x00000000


	//----- nvinfo : EIATTR_MIN_STACK_SIZE
	.align		4
.L_270:
        /*0654*/ 	.byte	0x04, 0x12
        /*0656*/ 	.short	(.L_272 - .L_271)
	.align		4
.L_271:
        /*0658*/ 	.word	index@(_Z8zs2OcorriiffPdS_S_S_S_)
        /*065c*/ 	.word	0x00000000


	//----- nvinfo : EIATTR_MIN_STACK_SIZE
	.align		4
.L_272:
        /*0660*/ 	.byte	0x04, 0x12
        /*0662*/ 	.short	(.L_274 - .L_273)
	.align		4
.L_273:
        /*0664*/ 	.word	index@(_Z8vv2OcorriiffPdS_S_S_S_S_S_)
        /*0668*/ 	.word	0x00000000


	//----- nvinfo : EIATTR_MIN_STACK_SIZE
	.align		4
.L_274:
        /*066c*/ 	.byte	0x04, 0x12
        /*066e*/ 	.short	(.L_276 - .L_275)
	.align		4
.L_275:
        /*0670*/ 	.word	index@(_Z8uu2OcorriiffPdS_S_S_S_S_S_)
        /*0674*/ 	.word	0x00000000


	//----- nvinfo : EIATTR_MIN_STACK_SIZE
	.align		4
.L_276:
        /*0678*/ 	.byte	0x04, 0x12
        /*067a*/ 	.short	(.L_278 - .L_277)
	.align		4
.L_277:
        /*067c*/ 	.word	index@(_Z11wrkzs2OcorriifffPdS_S_S_S_S_S_)
        /*0680*/ 	.word	0x00000000


	//----- nvinfo : EIATTR_MIN_STACK_SIZE
	.align		4
.L_278:
        /*0684*/ 	.byte	0x04, 0x12
        /*0686*/ 	.short	(.L_280 - .L_279)
	.align		4
.L_279:
        /*0688*/ 	.word	index@(_Z11wrkvv2OcorriifffPdS_S_S_S_S_S_S_S_)
        /*068c*/ 	.word	0x00000000


	//----- nvinfo : EIATTR_MIN_STACK_SIZE
	.align		4
.L_280:
        /*0690*/ 	.byte	0x04, 0x12
        /*0692*/ 	.short	(.L_282 - .L_281)
	.align		4
.L_281:
        /*0694*/ 	.word	index@(_Z11wrkuu2OcorriifffPdS_S_S_S_S_S_S_S_)
        /*0698*/ 	.word	0x00000000


	//----- nvinfo : EIATTR_MIN_STACK_SIZE
	.align		4
.L_282:
        /*069c*/ 	.byte	0x04, 0x12
        /*069e*/ 	.short	(.L_284 - .L_283)
	.align		4
.L_283:
        /*06a0*/ 	.word	index@(_Z9CalcQFlowiiPdS_S_S_S_S_)
        /*06a4*/ 	.word	0x00000000


	//----- nvinfo : EIATTR_MIN_STACK_SIZE
	.align		4
.L_284:
        /*06a8*/ 	.byte	0x04, 0x12
        /*06aa*/ 	.short	(.L_286 - .L_285)
	.align		4
.L_285:
        /*06ac*/ 	.word	index@(_Z12uuvvzslatbndiiPdS_S_)
        /*06b0*/ 	.word	0x00000000


	//----- nvinfo : EIATTR_MIN_STACK_SIZE
	.align		4
.L_286:
        /*06b4*/ 	.byte	0x04, 0x12
        /*06b6*/ 	.short	(.L_288 - .L_287)
	.align		4
.L_287:
        /*06b8*/ 	.word	index@(_Z8vvlatbndiiPd)
        /*06bc*/ 	.word	0x00000000


	//----- nvinfo : EIATTR_MIN_STACK_SIZE
	.align		4
.L_288:
        /*06c0*/ 	.byte	0x04, 0x12
        /*06c2*/ 	.short	(.L_290 - .L_289)
	.align		4
.L_289:
        /*06c4*/ 	.word	index@(_Z6latbndiiPd)
        /*06c8*/ 	.word	0x00000000


	//----- nvinfo : EIATTR_MIN_STACK_SIZE
	.align		4
.L_290:
        /*06cc*/ 	.byte	0x04, 0x12
        /*06ce*/ 	.short	(.L_292 - .L_291)
	.align		4
.L_291:
        /*06d0*/ 	.word	index@(_Z8uvlatbndiiPdS_S_S_S_S_)
        /*06d4*/ 	.word	0x00000000


	//----- nvinfo : EIATTR_MIN_STACK_SIZE
	.align		4
.L_292:
        /*06d8*/ 	.byte	0x04, 0x12
        /*06da*/ 	.short	(.L_294 - .L_293)
	.align		4
.L_293:
        /*06dc*/ 	.word	index@(_Z5hsbndiidPdS_S_)
        /*06e0*/ 	.word	0x00000000


	//----- nvinfo : EIATTR_MIN_STACK_SIZE
	.align		4
.L_294:
        /*06e4*/ 	.byte	0x04, 0x12
        /*06e6*/ 	.short	(.L_296 - .L_295)
	.align		4
.L_295:
        /*06e8*/ 	.word	index@(_Z10continuityiidddPdS_S_S_S_S_)
        /*06ec*/ 	.word	0x00000000


	//----- nvinfo : EIATTR_MIN_STACK_SIZE
	.align		4
.L_296:
        /*06f0*/ 	.byte	0x04, 0x12
        /*06f2*/ 	.short	(.L_298 - .L_297)
	.align		4
.L_297:
        /*06f4*/ 	.word	index@(_Z14flowsecO_advUViiPdS_S_S_)
        /*06f8*/ 	.word	0x00000000


	//----- nvinfo : EIATTR_MIN_STACK_SIZE
	.align		4
.L_298:
        /*06fc*/ 	.byte	0x04, 0x12
        /*06fe*/ 	.short	(.L_300 - .L_299)
	.align		4
.L_299:
        /*0700*/ 	.word	index@(_Z10eulervstepiiddddPddddS_S_S_S_S_S_S_S_S_S_S_S_Pi)
        /*0704*/ 	.word	0x00000000


	//----- nvinfo : EIATTR_MIN_STACK_SIZE
	.align		4
.L_300:
        /*0708*/ 	.byte	0x04, 0x12
        /*070a*/ 	.short	(.L_302 - .L_301)
	.align		4
.L_301:
        /*070c*/ 	.word	index@(_Z10eulerustepiiddddPddddS_S_S_S_S_S_S_S_S_S_S_S_Pi)
        /*0710*/ 	.word	0x00000000


	//----- nvinfo : EIATTR_MIN_STACK_SIZE
	.align		4
.L_302:
        /*0714*/ 	.byte	0x04, 0x12
        /*0716*/ 	.short	(.L_304 - .L_303)
	.align		4
.L_303:
        /*0718*/ 	.word	index@(_Z9viscovbndiiPd)
        /*071c*/ 	.word	0x00000000


	//----- nvinfo : EIATTR_MIN_STACK_SIZE
	.align		4
.L_304:
        /*0720*/ 	.byte	0x04, 0x12
        /*0722*/ 	.short	(.L_306 - .L_305)
	.align		4
.L_305:
        /*0724*/ 	.word	index@(_Z7viscov2iiddddPdS_S_S_S_S_PiS_)
        /*0728*/ 	.word	0x00000000


	//----- nvinfo : EIATTR_MIN_STACK_SIZE
	.align		4
.L_306:
        /*072c*/ 	.byte	0x04, 0x12
        /*072e*/ 	.short	(.L_308 - .L_307)
	.align		4
.L_307:
        /*0730*/ 	.word	index@(_Z7viscov1iiddddPdS_S_S_S_S_PiS_)
        /*0734*/ 	.word	0x00000000


	//----- nvinfo : EIATTR_MIN_STACK_SIZE
	.align		4
.L_308:
        /*0738*/ 	.byte	0x04, 0x12
        /*073a*/ 	.short	(.L_310 - .L_309)
	.align		4
.L_309:
        /*073c*/ 	.word	index@(_Z7viscou2iiddddPdS_S_S_S_S_PiS_)
        /*0740*/ 	.word	0x00000000


	//----- nvinfo : EIATTR_MIN_STACK_SIZE
	.align		4
.L_310:
        /*0744*/ 	.byte	0x04, 0x12
        /*0746*/ 	.short	(.L_312 - .L_311)
	.align		4
.L_311:
        /*0748*/ 	.word	index@(_Z7viscou1iiddddPdS_S_S_S_S_PiS_)
        /*074c*/ 	.word	0x00000000


	//----- nvinfo : EIATTR_MIN_STACK_SIZE
	.align		4
.L_312:
        /*0750*/ 	.byte	0x04, 0x12
        /*0752*/ 	.short	(.L_314 - .L_313)
	.align		4
.L_313:
        /*0754*/ 	.word	index@(_Z5smagoiidddPdS_S_dS_S_i)
        /*0758*/ 	.word	0x00000000


	//----- nvinfo : EIATTR_MIN_STACK_SIZE
	.align		4
.L_314:
        /*075c*/ 	.byte	0x04, 0x12
        /*075e*/ 	.short	(.L_316 - .L_315)
	.align		4
.L_315:
        /*0760*/ 	.word	index@(_Z10udvdx_adv2iidPdS_S_S_S_)
        /*0764*/ 	.word	0x00000000


	//----- nvinfo : EIATTR_MIN_STACK_SIZE
	.align		4
.L_316:
        /*0768*/ 	.byte	0x04, 0x12
        /*076a*/ 	.short	(.L_318 - .L_317)
	.align		4
.L_317:
        /*076c*/ 	.word	index@(_Z9udvdx_adviidPdS_S_S_S_)
        /*0770*/ 	.word	0x00000000


	//----- nvinfo : EIATTR_MIN_STACK_SIZE
	.align		4
.L_318:
        /*0774*/ 	.byte	0x04, 0x12
        /*0776*/ 	.short	(.L_320 - .L_319)
	.align		4
.L_319:
        /*0778*/ 	.word	index@(_Z10vdvdy_adv2iidPdS_S_S_)
        /*077c*/ 	.word	0x00000000


	//----- nvinfo : EIATTR_MIN_STACK_SIZE
	.align		4
.L_320:
        /*0780*/ 	.byte	0x04, 0x12
        /*0782*/ 	.short	(.L_322 - .L_321)
	.align		4
.L_321:
        /*0784*/ 	.word	index@(_Z12vdvdy_fixbndiidPdS_S_S_)
        /*0788*/ 	.word	0x00000000


	//----- nvinfo : EIATTR_MIN_STACK_SIZE
	.align		4
.L_322:
        /*078c*/ 	.byte	0x04, 0x12
        /*078e*/ 	.short	(.L_324 - .L_323)
	.align		4
.L_323:
        /*0790*/ 	.word	index@(_Z9vdvdy_adviidPdS_S_S_)
        /*0794*/ 	.word	0x00000000


	//----- nvinfo : EIATTR_MIN_STACK_SIZE
	.align		4
.L_324:
        /*0798*/ 	.byte	0x04, 0x12
        /*079a*/ 	.short	(.L_326 - .L_325)
	.align		4
.L_325:
        /*079c*/ 	.word	index@(_Z10vdudy_adv2iidPdS_S_S_S_)
        /*07a0*/ 	.word	0x00000000


	//----- nvinfo : EIATTR_MIN_STACK_SIZE
	.align		4
.L_326:
        /*07a4*/ 	.byte	0x04, 0x12
        /*07a6*/ 	.short	(.L_328 - .L_327)
	.align		4
.L_327:
        /*07a8*/ 	.word	index@(_Z9vdudy_adviidPdS_S_S_S_)
        /*07ac*/ 	.word	0x00000000


	//----- nvinfo : EIATTR_MIN_STACK_SIZE
	.align		4
.L_328:
        /*07b0*/ 	.byte	0x04, 0x12
        /*07b2*/ 	.short	(.L_330 - .L_329)
	.align		4
.L_329:
        /*07b4*/ 	.word	index@(_Z10ududx_adv2iidPdS_S_S_)
        /*07b8*/ 	.word	0x00000000


	//----- nvinfo : EIATTR_MIN_STACK_SIZE
	.align		4
.L_330:
        /*07bc*/ 	.byte	0x04, 0x12
        /*07be*/ 	.short	(.L_332 - .L_331)
	.align		4
.L_331:
        /*07c0*/ 	.word	index@(_Z9ududx_adviidPdS_S_S_)
        /*07c4*/ 	.word	0x00000000


	//----- nvinfo : EIATTR_MIN_STACK_SIZE
	.align		4
.L_332:
        /*07c8*/ 	.byte	0x04, 0x12
        /*07ca*/ 	.short	(.L_334 - .L_333)
	.align		4
.L_333:
        /*07cc*/ 	.word	index@(_Z7depthhviidddPdS_S_S_S_)
        /*07d0*/ 	.word	0x00000000


	//----- nvinfo : EIATTR_MIN_STACK_SIZE
	.align		4
.L_334:
        /*07d4*/ 	.byte	0x04, 0x12
        /*07d6*/ 	.short	(.L_336 - .L_335)
	.align		4
.L_335:
        /*07d8*/ 	.word	index@(_Z7depthhuiidddPdS_S_S_S_)
        /*07dc*/ 	.word	0x00000000


	//----- nvinfo : EIATTR_MIN_STACK_SIZE
	.align		4
.L_336:
        /*07e0*/ 	.byte	0x04, 0x12
        /*07e2*/ 	.short	(.L_338 - .L_337)
	.align		4
.L_337:
        /*07e4*/ 	.word	index@(_Z13vdepthmomcontiidddPiPdS0_S0_S0_S0_S0_)
        /*07e8*/ 	.word	0x00000000


	//----- nvinfo : EIATTR_MIN_STACK_SIZE
	.align		4
.L_338:
        /*07ec*/ 	.byte	0x04, 0x12
        /*07ee*/ 	.short	(.L_340 - .L_339)
	.align		4
.L_339:
        /*07f0*/ 	.word	index@(_Z13udepthmomcontiidddPiPdS0_S0_S0_S0_S0_)
        /*07f4*/ 	.word	0x00000000


	//----- nvinfo : EIATTR_MIN_STACK_SIZE
	.align		4
.L_340:
        /*07f8*/ 	.byte	0x04, 0x12
        /*07fa*/ 	.short	(.L_342 - .L_341)
	.align		4
.L_341:
        /*07fc*/ 	.word	index@(_Z8calcuvvuiidPdS_S_S_S_S_S_S_S_S_S_S_S_S_PiS0_)
        /*0800*/ 	.word	0x00000000


	//----- nvinfo : EIATTR_MIN_STACK_SIZE
	.align		4
.L_342:
        /*0804*/ 	.byte	0x04, 0x12
        /*0806*/ 	.short	(.L_344 - .L_343)
	.align		4
.L_343:
        /*0808*/ 	.word	index@(_Z10wlevslopesiiddPdS_S_S_)
        /*080c*/ 	.word	0x00000000


	//----- nvinfo : EIATTR_MIN_STACK_SIZE
	.align		4
.L_344:
        /*0810*/ 	.byte	0x04, 0x12
        /*0812*/ 	.short	(.L_346 - .L_345)
	.align		4
.L_345:
        /*0814*/ 	.word	index@(_Z13ubnd1DnowavesiiddddddddPdS_S_S_S_S_S_S_S_S_)
        /*0818*/ 	.word	0x00000000


	//----- nvinfo : EIATTR_MIN_STACK_SIZE
	.align		4
.L_346:
        /*081c*/ 	.byte	0x04, 0x12
        /*081e*/ 	.short	(.L_348 - .L_347)
	.align		4
.L_347:
        /*0820*/ 	.word	index@(_Z10ubndsimpleiiddPdS_S_S_S_)
        /*0824*/ 	.word	0x00000000


	//----- nvinfo : EIATTR_MIN_STACK_SIZE
	.align		4
.L_348:
        /*0828*/ 	.byte	0x04, 0x12
        /*082a*/ 	.short	(.L_350 - .L_349)
	.align		4
.L_349:
        /*082c*/ 	.word	index@(_Z15discharge_bnd_viiddddiiiiPdS_)
        /*0830*/ 	.word	0x00000000


	//----- nvinfo : EIATTR_MIN_STACK_SIZE
	.align		4
.L_350:
        /*0834*/ 	.byte	0x04, 0x12
        /*0836*/ 	.short	(.L_352 - .L_351)
	.align		4
.L_351:
        /*0838*/ 	.word	index@(_Z15discharge_bnd_hiidddiiiiPdS_S_S_S_S_)
        /*083c*/ 	.word	0x00000000


	//----- nvinfo : EIATTR_MIN_STACK_SIZE
	.align		4
.L_352:
        /*0840*/ 	.byte	0x04, 0x12
        /*0842*/ 	.short	(.L_354 - .L_353)
	.align		4
.L_353:
        /*0844*/ 	.word	index@(_Z6ubnd1DiidddddddddPdS_S_S_S_S_S_S_S_S_S_S_S_S_)
        /*0848*/ 	.word	0x00000000


	//----- nvinfo : EIATTR_MIN_STACK_SIZE
	.align		4
.L_354:
        /*084c*/ 	.byte	0x04, 0x12
        /*084e*/ 	.short	(.L_356 - .L_355)
	.align		4
.L_355:
        /*0850*/ 	.word	index@(_Z4ubndiiddddddddddddPdS_S_S_S_S_S_S_S_S_S_S_S_S_)
        /*0854*/ 	.word	0x00000020


	//----- nvinfo : EIATTR_MIN_STACK_SIZE
	.align		4
.L_356:
        /*0858*/ 	.byte	0x04, 0x12
        /*085a*/ 	.short	(.L_358 - .L_357)
	.align		4
.L_357:
        /*085c*/ 	.word	index@(_Z12adv_stvenantiiddPdS_S_S_S_S_S_S_)
        /*0860*/ 	.word	0x00000000


	//----- nvinfo : EIATTR_MIN_STACK_SIZE
	.align		4
.L_358:
        /*0864*/ 	.byte	0x04, 0x12
        /*0866*/ 	.short	(.L_360 - .L_359)
	.align		4
.L_359:
        /*0868*/ 	.word	index@(_Z10MetricTermiiddPdS_S_S_S_S_S_S_S_S_S_S_S_)
        /*086c*/ 	.word	0x00000000
.L_360:


//--------------------- .nv.compat                --------------------------
	.section	.nv.compat,"",@"SHT_CUDA_COMPAT_INFO"
	.align	4
        /*0000*/ 	.byte	0x02, 0x09, 0x00, 0x00, 0x02, 0x02, 0x01, 0x00, 0x02, 0x05, 0x05, 0x00, 0x03, 0x07, 0x01, 0x01
        /*0010*/ 	.byte	0x02, 0x03, 0x00, 0x00, 0x02, 0x06, 0x01, 0x00, 0x04, 0x0b, 0x08, 0x00, 0x01, 0x00, 0x00, 0x00
        /*0020*/ 	.byte	0x00, 0x00, 0x00, 0x00


//--------------------- .nv.info._Z8zs2OcorriiffPdS_S_S_S_ --------------------------
	.section	.nv.info._Z8zs2OcorriiffPdS_S_S_S_,"",@"SHT_CUDA_INFO"
	.sectionflags	@""
	.align	4


	//----- nvinfo : EIATTR_CUDA_API_VERSION
	.align		4
        /*0000*/ 	.byte	0x04, 0x37
        /*0002*/ 	.short	(.L_362 - .L_361)
.L_361:
        /*0004*/ 	.word	0x00000082


	//----- nvinfo : EIATTR_KPARAM_INFO
	.align		4
.L_362:
        /*0008*/ 	.byte	0x04, 0x17
        /*000a*/ 	.short	(.L_364 - .L_363)
.L_363:
        /*000c*/ 	.word	0x00000000
        /*0010*/ 	.short	0x0008
        /*0012*/ 	.short	0x0030
        /*0014*/ 	.byte	0x00, 0xf5, 0x21, 0x00


	//----- nvinfo : EIATTR_KPARAM_INFO
	.align		4
.L_364:
        /*0018*/ 	.byte	0x04, 0x17
        /*001a*/ 	.short	(.L_366 - .L_365)
.L_365:
        /*001c*/ 	.word	0x00000000
        /*0020*/ 	.short	0x0007
        /*0022*/ 	.short	0x0028
        /*0024*/ 	.byte	0x00, 0xf5, 0x21, 0x00


	//----- nvinfo : EIATTR_KPARAM_INFO
	.align		4
.L_366:
        /*0028*/ 	.byte	0x04, 0x17
        /*002a*/ 	.short	(.L_368 - .L_367)
.L_367:
        /*002c*/ 	.word	0x00000000
        /*0030*/ 	.short	0x0006
        /*0032*/ 	.short	0x0020
        /*0034*/ 	.byte	0x00, 0xf5, 0x21, 0x00


	//----- nvinfo : EIATTR_KPARAM_INFO
	.align		4
.L_368:
        /*0038*/ 	.byte	0x04, 0x17
        /*003a*/ 	.short	(.L_370 - .L_369)
.L_369:
        /*003c*/ 	.word	0x00000000
        /*0040*/ 	.short	0x0005
        /*0042*/ 	.short	0x0018
        /*0044*/ 	.byte	0x00, 0xf5, 0x21, 0x00


	//----- nvinfo : EIATTR_KPARAM_INFO
	.align		4
.L_370:
        /*0048*/ 	.byte	0x04, 0x17
        /*004a*/ 	.short	(.L_372 - .L_371)
.L_371:
        /*004c*/ 	.word	0x00000000
        /*0050*/ 	.short	0x0004
        /*0052*/ 	.short	0x0010
        /*0054*/ 	.byte	0x00, 0xf5, 0x21, 0x00


	//----- nvinfo : EIATTR_KPARAM_INFO
	.align		4
.L_372:
        /*0058*/ 	.byte	0x04, 0x17
        /*005a*/ 	.short	(.L_374 - .L_373)
.L_373:
        /*005c*/ 	.word	0x00000000
        /*0060*/ 	.short	0x0003
        /*0062*/ 	.short	0x000c
        /*0064*/ 	.byte	0x00, 0xf0, 0x11, 0x00


	//----- nvinfo : EIATTR_KPARAM_INFO
	.align		4
.L_374:
        /*0068*/ 	.byte	0x04, 0x17
        /*006a*/ 	.short	(.L_376 - .L_375)
.L_375:
        /*006c*/ 	.word	0x00000000
        /*0070*/ 	.short	0x0002
        /*0072*/ 	.short	0x0008
        /*0074*/ 	.byte	0x00, 0xf0, 0x11, 0x00


	//----- nvinfo : EIATTR_KPARAM_INFO
	.align		4
.L_376:
        /*0078*/ 	.byte	0x04, 0x17
        /*007a*/ 	.short	(.L_378 - .L_377)
.L_377:
        /*007c*/ 	.word	0x00000000
        /*0080*/ 	.short	0x0001
        /*0082*/ 	.short	0x0004
        /*0084*/ 	.byte	0x00, 0xf0, 0x11, 0x00


	//----- nvinfo : EIATTR_KPARAM_INFO
	.align		4
.L_378:
        /*0088*/ 	.byte	0x04, 0x17
        /*008a*/ 	.short	(.L_380 - .L_379)
.L_379:
        /*008c*/ 	.word	0x00000000
        /*0090*/ 	.short	0x0000
        /*0092*/ 	.short	0x0000
        /*0094*/ 	.byte	0x00, 0xf0, 0x11, 0x00


	//----- nvinfo : EIATTR_SPARSE_MMA_MASK
	.align		4
.L_380:
        /*0098*/ 	.byte	0x03, 0x50
        /*009a*/ 	.short	0x0000


	//----- nvinfo : EIATTR_MAXREG_COUNT
	.align		4
        /*009c*/ 	.byte	0x03, 0x1b
        /*009e*/ 	.short	0x00ff


	//----- nvinfo : EIATTR_MERCURY_ISA_VERSION
	.align		4
        /*00a0*/ 	.byte	0x03, 0x5f
        /*00a2*/ 	.short	0x0101


	//----- nvinfo : EIATTR_VRC_CTA_INIT_COUNT
	.align		4
        /*00a4*/ 	.byte	0x02, 0x4a
	.zero		1
	.zero		1


	//----- nvinfo : EIATTR_EXIT_INSTR_OFFSETS
	.align		4
        /*00a8*/ 	.byte	0x04, 0x1c
        /*00aa*/ 	.short	(.L_382 - .L_381)


	//   ....[0]....
.L_381:
        /*00ac*/ 	.word	0x000000e0


	//   ....[1]....
        /*00b0*/ 	.word	0x00000660


	//----- nvinfo : EIATTR_CRS_STACK_SIZE
	.align		4
.L_382:
        /*00b4*/ 	.byte	0x04, 0x1e
        /*00b6*/ 	.short	(.L_384 - .L_383)
.L_383:
        /*00b8*/ 	.word	0x00000000


	//----- nvinfo : EIATTR_CBANK_PARAM_SIZE
	.align		4
.L_384:
        /*00bc*/ 	.byte	0x03, 0x19
        /*00be*/ 	.short	0x0038


	//----- nvinfo : EIATTR_PARAM_CBANK
	.align		4
        /*00c0*/ 	.byte	0x04, 0x0a
        /*00c2*/ 	.short	(.L_386 - .L_385)
	.align		4
.L_385:
        /*00c4*/ 	.word	index@(.nv.constant0._Z8zs2OcorriiffPdS_S_S_S_)
        /*00c8*/ 	.short	0x0380
        /*00ca*/ 	.short	0x0038


	//----- nvinfo : EIATTR_SW_WAR
	.align		4
.L_386:
        /*00cc*/ 	.byte	0x04, 0x36
        /*00ce*/ 	.short	(.L_388 - .L_387)
.L_387:
        /*00d0*/ 	.word	0x00000008
.L_388:


//--------------------- .nv.info._Z8vv2OcorriiffPdS_S_S_S_S_S_ --------------------------
	.section	.nv.info._Z8vv2OcorriiffPdS_S_S_S_S_S_,"",@"SHT_CUDA_INFO"
	.sectionflags	@""
	.align	4


	//----- nvinfo : EIATTR_CUDA_API_VERSION
	.align		4
        /*0000*/ 	.byte	0x04, 0x37
        /*0002*/ 	.short	(.L_390 - .L_389)
.L_389:
        /*0004*/ 	.word	0x00000082


	//----- nvinfo : EIATTR_KPARAM_INFO
	.align		4
.L_390:
        /*0008*/ 	.byte	0x04, 0x17
        /*000a*/ 	.short	(.L_392 - .L_391)
.L_391:
        /*000c*/ 	.word	0x00000000
        /*0010*/ 	.short	0x000a
        /*0012*/ 	.short	0x0040
        /*0014*/ 	.byte	0x00, 0xf5, 0x21, 0x00


	//----- nvinfo : EIATTR_KPARAM_INFO
	.align		4
.L_392:
        /*0018*/ 	.byte	0x04, 0x17
        /*001a*/ 	.short	(.L_394 - .L_393)
.L_393:
        /*001c*/ 	.word	0x00000000
        /*0020*/ 	.short	0x0009
        /*0022*/ 	.short	0x0038
        /*0024*/ 	.byte	0x00, 0xf5, 0x21, 0x00


	//----- nvinfo : EIATTR_KPARAM_INFO
	.align		4
.L_394:
        /*0028*/ 	.byte	0x04, 0x17
        /*002a*/ 	.short	(.L_396 - .L_395)
.L_395:
        /*002c*/ 	.word	0x00000000
        /*0030*/ 	.short	0x0008
        /*0032*/ 	.short	0x0030
        /*0034*/ 	.byte	0x00, 0xf5, 0x21, 0x00


	//----- nvinfo : EIATTR_KPARAM_INFO
	.align		4
.L_396:
        /*0038*/ 	.byte	0x04, 0x17
        /*003a*/ 	.short	(.L_398 - .L_397)
.L_397:
        /*003c*/ 	.word	0x00000000
        /*0040*/ 	.short	0x0007
        /*0042*/ 	.short	0x0028
        /*0044*/ 	.byte	0x00, 0xf5, 0x21, 0x00


	//----- nvinfo : EIATTR_KPARAM_INFO
	.align		4
.L_398:
        /*0048*/ 	.byte	0x04, 0x17
        /*004a*/ 	.short	(.L_400 - .L_399)
.L_399:
        /*004c*/ 	.word	0x00000000
        /*0050*/ 	.short	0x0006
        /*0052*/ 	.short	0x0020
        /*0054*/ 	.byte	0x00, 0xf5, 0x21, 0x00


	//----- nvinfo : EIATTR_KPARAM_INFO
	.align		4
.L_400:
        /*0058*/ 	.byte	0x04, 0x17
        /*005a*/ 	.short	(.L_402 - .L_401)
.L_401:
        /*005c*/ 	.word	0x00000000
        /*0060*/ 	.short	0x0005
        /*0062*/ 	.short	0x0018
        /*0064*/ 	.byte	0x00, 0xf5, 0x21, 0x00


	//----- nvinfo : EIATTR_KPARAM_INFO
	.align		4
.L_402:
        /*0068*/ 	.byte	0x04, 0x17
        /*006a*/ 	.short	(.L_404 - .L_403)
.L_403:
        /*006c*/ 	.word	0x00000000
        /*0070*/ 	.short	0x0004
        /*0072*/ 	.short	0x0010
        /*0074*/ 	.byte	0x00, 0xf5, 0x21, 0x00


	//----- nvinfo : EIATTR_KPARAM_INFO
	.align		4
.L_404:
        /*0078*/ 	.byte	0x04, 0x17
        /*007a*/ 	.short	(.L_406 - .L_405)
.L_405:
        /*007c*/ 	.word	0x00000000
        /*0080*/ 	.short	0x0003
        /*0082*/ 	.short	0x000c
        /*0084*/ 	.byte	0x00, 0xf0, 0x11, 0x00


	//----- nvinfo : EIATTR_KPARAM_INFO
	.align		4
.L_406:
        /*0088*/ 	.byte	0x04, 0x17
        /*008a*/ 	.short	(.L_408 - .L_407)
.L_407:
        /*008c*/ 	.word	0x00000000
        /*0090*/ 	.short	0x0002
        /*0092*/ 	.short	0x0008
        /*0094*/ 	.byte	0x00, 0xf0, 0x11, 0x00


	//----- nvinfo : EIATTR_KPARAM_INFO
	.align		4
.L_408:
        /*0098*/ 	.byte	0x04, 0x17
        /*009a*/ 	.short	(.L_410 - .L_409)
.L_409:
        /*009c*/ 	.word	0x00000000
        /*00a0*/ 	.short	0x0001
        /*00a2*/ 	.short	0x0004
        /*00a4*/ 	.byte	0x00, 0xf0, 0x11, 0x00


	//----- nvinfo : EIATTR_KPARAM_INFO
	.align		4
.L_410:
        /*00a8*/ 	.byte	0x04, 0x17
        /*00aa*/ 	.short	(.L_412 - .L_411)
.L_411:
        /*00ac*/ 	.word	0x00000000
        /*00b0*/ 	.short	0x0000
        /*00b2*/ 	.short	0x0000
        /*00b4*/ 	.byte	0x00, 0xf0, 0x11, 0x00


	//----- nvinfo : EIATTR_SPARSE_MMA_MASK
	.align		4
.L_412:
        /*00b8*/ 	.byte	0x03, 0x50
        /*00ba*/ 	.short	0x0000


	//----- nvinfo : EIATTR_MAXREG_COUNT
	.align		4
        /*00bc*/ 	.byte	0x03, 0x1b
        /*00be*/ 	.short	0x00ff


	//----- nvinfo : EIATTR_MERCURY_ISA_VERSION
	.align		4
        /*00c0*/ 	.byte	0x03, 0x5f
        /*00c2*/ 	.short	0x0101


	//----- nvinfo : EIATTR_VRC_CTA_INIT_COUNT
	.align		4
        /*00c4*/ 	.byte	0x02, 0x4a
	.zero		1
	.zero		1


	//----- nvinfo : EIATTR_EXIT_INSTR_OFFSETS
	.align		4
        /*00c8*/ 	.byte	0x04, 0x1c
        /*00ca*/ 	.short	(.L_414 - .L_413)


	//   ....[0]....
.L_413:
        /*00cc*/ 	.word	0x000000e0


	//   ....[1]....
        /*00d0*/ 	.word	0x000009c0


	//----- nvinfo : EIATTR_CRS_STACK_SIZE
	.align		4
.L_414:
        /*00d4*/ 	.byte	0x04, 0x1e
        /*00d6*/ 	.short	(.L_416 - .L_415)
.L_415:
        /*00d8*/ 	.word	0x00000000


	//----- nvinfo : EIATTR_CBANK_PARAM_SIZE
	.align		4
.L_416:
        /*00dc*/ 	.byte	0x03, 0x19
        /*00de*/ 	.short	0x0048


	//----- nvinfo : EIATTR_PARAM_CBANK
	.align		4
        /*00e0*/ 	.byte	0x04, 0x0a
        /*00e2*/ 	.short	(.L_418 - .L_417)
	.align		4
.L_417:
        /*00e4*/ 	.word	index@(.nv.constant0._Z8vv2OcorriiffPdS_S_S_S_S_S_)
        /*00e8*/ 	.short	0x0380
        /*00ea*/ 	.short	0x0048


	//----- nvinfo : EIATTR_SW_WAR
	.align		4
.L_418:
        /*00ec*/ 	.byte	0x04, 0x36
        /*00ee*/ 	.short	(.L_420 - .L_419)
.L_419:
        /*00f0*/ 	.word	0x00000008
.L_420:


//--------------------- .nv.info._Z8uu2OcorriiffPdS_S_S_S_S_S_ --------------------------
	.section	.nv.info._Z8uu2OcorriiffPdS_S_S_S_S_S_,"",@"SHT_CUDA_INFO"
	.sectionflags	@""
	.align	4


	//----- nvinfo : EIATTR_CUDA_API_VERSION
	.align		4
        /*0000*/ 	.byte	0x04, 0x37
        /*0002*/ 	.short	(.L_422 - .L_421)
.L_421:
        /*0004*/ 	.word	0x00000082


	//----- nvinfo : EIATTR_KPARAM_INFO
	.align		4
.L_422:
        /*0008*/ 	.byte	0x04, 0x17
        /*000a*/ 	.short	(.L_424 - .L_423)
.L_423:
        /*000c*/ 	.word	0x00000000
        /*0010*/ 	.short	0x000a
        /*0012*/ 	.short	0x0040
        /*0014*/ 	.byte	0x00, 0xf5, 0x21, 0x00


	//----- nvinfo : EIATTR_KPARAM_INFO
	.align		4
.L_424:
        /*0018*/ 	.byte	0x04, 0x17
        /*001a*/ 	.short	(.L_426 - .L_425)
.L_425:
        /*001c*/ 	.word	0x00000000
        /*0020*/ 	.short	0x0009
        /*0022*/ 	.short	0x0038
        /*0024*/ 	.byte	0x00, 0xf5, 0x21, 0x00


	//----- nvinfo : EIATTR_KPARAM_INFO
	.align		4
.L_426:
        /*0028*/ 	.byte	0x04, 0x17
        /*002a*/ 	.short	(.L_428 - .L_427)
.L_427:
        /*002c*/ 	.word	0x00000000
        /*0030*/ 	.short	0x0008
        /*0032*/ 	.short	0x0030
        /*0034*/ 	.byte	0x00, 0xf5, 0x21, 0x00


	//----- nvinfo : EIATTR_KPARAM_INFO
	.align		4
.L_428:
        /*0038*/ 	.byte	0x04, 0x17
        /*003a*/ 	.short	(.L_430 - .L_429)
.L_429:
        /*003c*/ 	.word	0x00000000
        /*0040*/ 	.short	0x0007
        /*0042*/ 	.short	0x0028
        /*0044*/ 	.byte	0x00, 0xf5, 0x21, 0x00


	//----- nvinfo : EIATTR_KPARAM_INFO
	.align		4
.L_430:
        /*0048*/ 	.byte	0x04, 0x17
        /*004a*/ 	.short	(.L_432 - .L_431)
.L_431:
        /*004c*/ 	.word	0x00000000
        /*0050*/ 	.short	0x0006
        /*0052*/ 	.short	0x0020
        /*0054*/ 	.byte	0x00, 0xf5, 0x21, 0x00


	//----- nvinfo : EIATTR_KPARAM_INFO
	.align		4
.L_432:
        /*0058*/ 	.byte	0x04, 0x17
        /*005a*/ 	.short	(.L_434 - .L_433)
.L_433:
        /*005c*/ 	.word	0x00000000
        /*0060*/ 	.short	0x0005
        /*0062*/ 	.short	0x0018
        /*0064*/ 	.byte	0x00, 0xf5, 0x21, 0x00


	//----- nvinfo : EIATTR_KPARAM_INFO
	.align		4
.L_434:
        /*0068*/ 	.byte	0x04, 0x17
        /*006a*/ 	.short	(.L_436 - .L_435)
.L_435:
        /*006c*/ 	.word	0x00000000
        /*0070*/ 	.short	0x0004
        /*0072*/ 	.short	0x0010
        /*0074*/ 	.byte	0x00, 0xf5, 0x21, 0x00


	//----- nvinfo : EIATTR_KPARAM_INFO
	.align		4
.L_436:
        /*0078*/ 	.byte	0x04, 0x17
        /*007a*/ 	.short	(.L_438 - .L_437)
.L_437:
        /*007c*/ 	.word	0x00000000
        /*0080*/ 	.short	0x0003
        /*0082*/ 	.short	0x000c
        /*0084*/ 	.byte	0x00, 0xf0, 0x11, 0x00


	//----- nvinfo : EIATTR_KPARAM_INFO
	.align		4
.L_438:
        /*0088*/ 	.byte	0x04, 0x17
        /*008a*/ 	.short	(.L_440 - .L_439)
.L_439:
        /*008c*/ 	.word	0x00000000
        /*0090*/ 	.short	0x0002
        /*0092*/ 	.short	0x0008
        /*0094*/ 	.byte	0x00, 0xf0, 0x11, 0x00


	//----- nvinfo : EIATTR_KPARAM_INFO
	.align		4
.L_440:
        /*0098*/ 	.byte	0x04, 0x17
        /*009a*/ 	.short	(.L_442 - .L_441)
.L_441:
        /*009c*/ 	.word	0x00000000
        /*00a0*/ 	.short	0x0001
        /*00a2*/ 	.short	0x0004
        /*00a4*/ 	.byte	0x00, 0xf0, 0x11, 0x00


	//----- nvinfo : EIATTR_KPARAM_INFO
	.align		4
.L_442:
        /*00a8*/ 	.byte	0x04, 0x17
        /*00aa*/ 	.short	(.L_444 - .L_443)
.L_443:
        /*00ac*/ 	.word	0x00000000
        /*00b0*/ 	.short	0x0000
        /*00b2*/ 	.short	0x0000
        /*00b4*/ 	.byte	0x00, 0xf0, 0x11, 0x00


	//----- nvinfo : EIATTR_SPARSE_MMA_MASK
	.align		4
.L_444:
        /*00b8*/ 	.byte	0x03, 0x50
        /*00ba*/ 	.short	0x0000


	//----- nvinfo : EIATTR_MAXREG_COUNT
	.align		4
        /*00bc*/ 	.byte	0x03, 0x1b
        /*00be*/ 	.short	0x00ff


	//----- nvinfo : EIATTR_MERCURY_ISA_VERSION
	.align		4
        /*00c0*/ 	.byte	0x03, 0x5f
        /*00c2*/ 	.short	0x0101


	//----- nvinfo : EIATTR_VRC_CTA_INIT_COUNT
	.align		4
        /*00c4*/ 	.byte	0x02, 0x4a
	.zero		1
	.zero		1


	//----- nvinfo : EIATTR_EXIT_INSTR_OFFSETS
	.align		4
        /*00c8*/ 	.byte	0x04, 0x1c
        /*00ca*/ 	.short	(.L_446 - .L_445)


	//   ....[0]....
.L_445:
        /*00cc*/ 	.word	0x000000e0


	//   ....[1]....
        /*00d0*/ 	.word	0x000009c0


	//----- nvinfo : EIATTR_CRS_STACK_SIZE
	.align		4
.L_446:
        /*00d4*/ 	.byte	0x04, 0x1e
        /*00d6*/ 	.short	(.L_448 - .L_447)
.L_447:
        /*00d8*/ 	.word	0x00000000


	//----- nvinfo : EIATTR_CBANK_PARAM_SIZE
	.align		4
.L_448:
        /*00dc*/ 	.byte	0x03, 0x19
        /*00de*/ 	.short	0x0048


	//----- nvinfo : EIATTR_PARAM_CBANK
	.align		4
        /*00e0*/ 	.byte	0x04, 0x0a
        /*00e2*/ 	.short	(.L_450 - .L_449)
	.align		4
.L_449:
        /*00e4*/ 	.word	index@(.nv.constant0._Z8uu2OcorriiffPdS_S_S_S_S_S_)
        /*00e8*/ 	.short	0x0380
        /*00ea*/ 	.short	0x0048


	//----- nvinfo : EIATTR_SW_WAR
	.align		4
.L_450:
        /*00ec*/ 	.byte	0x04, 0x36
        /*00ee*/ 	.short	(.L_452 - .L_451)
.L_451:
        /*00f0*/ 	.word	0x00000008
.L_452:


//--------------------- .nv.info._Z11wrkzs2OcorriifffPdS_S_S_S_S_S_ --------------------------
	.section	.nv.info._Z11wrkzs2OcorriifffPdS_S_S_S_S_S_,"",@"SHT_CUDA_INFO"
	.sectionflags	@""
	.align	4


	//----- nvinfo : EIATTR_CUDA_API_VERSION
	.align		4
        /*0000*/ 	.byte	0x04, 0x37
        /*0002*/ 	.short	(.L_454 - .L_453)
.L_453:
        /*0004*/ 	.word	0x00000082


	//----- nvinfo : EIATTR_KPARAM_INFO
	.align		4
.L_454:
        /*0008*/ 	.byte	0x04, 0x17
        /*000a*/ 	.short	(.L_456 - .L_455)
.L_455:
        /*000c*/ 	.word	0x00000000
        /*0010*/ 	.short	0x000b
        /*0012*/ 	.short	0x0048
        /*0014*/ 	.byte	0x00, 0xf5, 0x21, 0x00


	//----- nvinfo : EIATTR_KPARAM_INFO
	.align		4
.L_456:
        /*0018*/ 	.byte	0x04, 0x17
        /*001a*/ 	.short	(.L_458 - .L_457)
.L_457:
        /*001c*/ 	.word	0x00000000
        /*0020*/ 	.short	0x000a
        /*0022*/ 	.short	0x0040
        /*0024*/ 	.byte	0x00, 0xf5, 0x21, 0x00


	//----- nvinfo : EIATTR_KPARAM_INFO
	.align		4
.L_458:
        /*0028*/ 	.byte	0x04, 0x17
        /*002a*/ 	.short	(.L_460 - .L_459)
.L_459:
        /*002c*/ 	.word	0x00000000
        /*0030*/ 	.short	0x0009
        /*0032*/ 	.short	0x0038
        /*0034*/ 	.byte	0x00, 0xf5, 0x21, 0x00


	//----- nvinfo : EIATTR_KPARAM_INFO
	.align		4
.L_460:
        /*0038*/ 	.byte	0x04, 0x17
        /*003a*/ 	.short	(.L_462 - .L_461)
.L_461:
        /*003c*/ 	.word	0x00000000
        /*0040*/ 	.short	0x0008
        /*0042*/ 	.short	0x0030
        /*0044*/ 	.byte	0x00, 0xf5, 0x21, 0x00


	//----- nvinfo : EIATTR_KPARAM_INFO
	.align		4
.L_462:
        /*0048*/ 	.byte	0x04, 0x17
        /*004a*/ 	.short	(.L_464 - .L_463)
.L_463:
        /*004c*/ 	.word	0x00000000
        /*0050*/ 	.short	0x0007
        /*0052*/ 	.short	0x0028
        /*0054*/ 	.byte	0x00, 0xf5, 0x21, 0x00


	//----- nvinfo : EIATTR_KPARAM_INFO
	.align		4
.L_464:
        /*0058*/ 	.byte	0x04, 0x17
        /*005a*/ 	.short	(.L_466 - .L_465)
.L_465:
        /*005c*/ 	.word	0x00000000
        /*0060*/ 	.short	0x0006
        /*0062*/ 	.short	0x0020
        /*0064*/ 	.byte	0x00, 0xf5, 0x21, 0x00


	//----- nvinfo : EIATTR_KPARAM_INFO
	.align		4
.L_466:
        /*0068*/ 	.byte	0x04, 0x17
        /*006a*/ 	.short	(.L_468 - .L_467)
.L_467:
        /*006c*/ 	.word	0x00000000
        /*0070*/ 	.short	0x0005
        /*0072*/ 	.short	0x0018
        /*0074*/ 	.byte	0x00, 0xf5, 0x21, 0x00


	//----- nvinfo : EIATTR_KPARAM_INFO
	.align		4
.L_468:
        /*0078*/ 	.byte	0x04, 0x17
        /*007a*/ 	.short	(.L_470 - .L_469)
.L_469:
        /*007c*/ 	.word	0x00000000
        /*0080*/ 	.short	0x0004
        /*0082*/ 	.short	0x0010
        /*0084*/ 	.byte	0x00, 0xf0, 0x11, 0x00


	//----- nvinfo : EIATTR_KPARAM_INFO
	.align		4
.L_470:
        /*0088*/ 	.byte	0x04, 0x17
        /*008a*/ 	.short	(.L_472 - .L_471)
.L_471:
        /*008c*/ 	.word	0x00000000
        /*0090*/ 	.short	0x0003
        /*0092*/ 	.short	0x000c
        /*0094*/ 	.byte	0x00, 0xf0, 0x11, 0x00


	//----- nvinfo : EIATTR_KPARAM_INFO
	.align		4
.L_472:
        /*0098*/ 	.byte	0x04, 0x17
        /*009a*/ 	.short	(.L_474 - .L_473)
.L_473:
        /*009c*/ 	.word	0x00000000
        /*00a0*/ 	.short	0x0002
        /*00a2*/ 	.short	0x0008
        /*00a4*/ 	.byte	0x00, 0xf0, 0x11, 0x00


	//----- nvinfo : EIATTR_KPARAM_INFO
	.align		4
.L_474:
        /*00a8*/ 	.byte	0x04, 0x17
        /*00aa*/ 	.short	(.L_476 - .L_475)
.L_475:
        /*00ac*/ 	.word	0x00000000
        /*00b0*/ 	.short	0x0001
        /*00b2*/ 	.short	0x0004
        /*00b4*/ 	.byte	0x00, 0xf0, 0x11, 0x00


	//----- nvinfo : EIATTR_KPARAM_INFO
	.align		4
.L_476:
        /*00b8*/ 	.byte	0x04, 0x17
        /*00ba*/ 	.short	(.L_478 - .L_477)
.L_477:
        /*00bc*/ 	.word	0x00000000
        /*00c0*/ 	.short	0x0000
        /*00c2*/ 	.short	0x0000
        /*00c4*/ 	.byte	0x00, 0xf0, 0x11, 0x00


	//----- nvinfo : EIATTR_SPARSE_MMA_MASK
	.align		4
.L_478:
        /*00c8*/ 	.byte	0x03, 0x50
        /*00ca*/ 	.short	0x0000


	//----- nvinfo : EIATTR_MAXREG_COUNT
	.align		4
        /*00cc*/ 	.byte	0x03, 0x1b
        /*00ce*/ 	.short	0x00ff


	//----- nvinfo : EIATTR_MERCURY_ISA_VERSION
	.align		4
        /*00d0*/ 	.byte	0x03, 0x5f
        /*00d2*/ 	.short	0x0101


	//----- nvinfo : EIATTR_VRC_CTA_INIT_COUNT
	.align		4
        /*00d4*/ 	.byte	0x02, 0x4a
	.zero		1
	.zero		1


	//----- nvinfo : EIATTR_EXIT_INSTR_OFFSETS
	.align		4
        /*00d8*/ 	.byte	0x04, 0x1c
        /*00da*/ 	.short	(.L_480 - .L_479)


	//   ....[0]....
.L_479:
        /*00dc*/ 	.word	0x000000c0


	//   ....[1]....
        /*00e0*/ 	.word	0x00000ed0


	//   ....[2]....
        /*00e4*/ 	.word	0x000010d0


	//   ....[3]....
        /*00e8*/ 	.word	0x00001270


	//----- nvinfo : EIATTR_CRS_STACK_SIZE
	.align		4
.L_480:
        /*00ec*/ 	.byte	0x04, 0x1e
        /*00ee*/ 	.short	(.L_482 - .L_481)
.L_481:
        /*00f0*/ 	.word	0x00000000


	//----- nvinfo : EIATTR_CBANK_PARAM_SIZE
	.align		4
.L_482:
        /*00f4*/ 	.byte	0x03, 0x19
        /*00f6*/ 	.short	0x0050


	//----- nvinfo : EIATTR_PARAM_CBANK
	.align		4
        /*00f8*/ 	.byte	0x04, 0x0a
        /*00fa*/ 	.short	(.L_484 - .L_483)
	.align		4
.L_483:
        /*00fc*/ 	.word	index@(.nv.constant0._Z11wrkzs2OcorriifffPdS_S_S_S_S_S_)
        /*0100*/ 	.short	0x0380
        /*0102*/ 	.short	0x0050


	//----- nvinfo : EIATTR_SW_WAR
	.align		4
.L_484:
        /*0104*/ 	.byte	0x04, 0x36
        /*0106*/ 	.short	(.L_486 - .L_485)
.L_485:
        /*0108*/ 	.word	0x00000008
.L_486:


//--------------------- .nv.info._Z11wrkvv2OcorriifffPdS_S_S_S_S_S_S_S_ --------------------------
	.section	.nv.info._Z11wrkvv2OcorriifffPdS_S_S_S_S_S_S_S_,"",@"SHT_CUDA_INFO"
	.sectionflags	@""
	.align	4


	//----- nvinfo : EIATTR_CUDA_API_VERSION
	.align		4
        /*0000*/ 	.byte	0x04, 0x37
        /*0002*/ 	.short	(.L_488 - .L_487)
.L_487:
        /*0004*/ 	.word	0x00000082


	//----- nvinfo : EIATTR_KPARAM_INFO
	.align		4
.L_488:
        /*0008*/ 	.byte	0x04, 0x17
        /*000a*/ 	.short	(.L_490 - .L_489)
.L_489:
        /*000c*/ 	.word	0x00000000
        /*0010*/ 	.short	0x000d
        /*0012*/ 	.short	0x0058
        /*0014*/ 	.byte	0x00, 0xf5, 0x21, 0x00


	//----- nvinfo : EIATTR_KPARAM_INFO
	.align		4
.L_490:
        /*0018*/ 	.byte	0x04, 0x17
        /*001a*/ 	.short	(.L_492 - .L_491)
.L_491:
        /*001c*/ 	.word	0x00000000
        /*0020*/ 	.short	0x000c
        /*0022*/ 	.short	0x0050
        /*0024*/ 	.byte	0x00, 0xf5, 0x21, 0x00


	//----- nvinfo : EIATTR_KPARAM_INFO
	.align		4
.L_492:
        /*0028*/ 	.byte	0x04, 0x17
        /*002a*/ 	.short	(.L_494 - .L_493)
.L_493:
        /*002c*/ 	.word	0x00000000
        /*0030*/ 	.short	0x000b
        /*0032*/ 	.short	0x0048
        /*0034*/ 	.byte	0x00, 0xf5, 0x21, 0x00


	//----- nvinfo : EIATTR_KPARAM_INFO
	.align		4
.L_494:
        /*0038*/ 	.byte	0x04, 0x17
        /*003a*/ 	.short	(.L_496 - .L_495)
.L_495:
        /*003c*/ 	.word	0x00000000
        /*0040*/ 	.short	0x000a
        /*0042*/ 	.short	0x0040
        /*0044*/ 	.byte	0x00, 0xf5, 0x21, 0x00


	//----- nvinfo : EIATTR_KPARAM_INFO
	.align		4
.L_496:
        /*0048*/ 	.byte	0x04, 0x17
        /*004a*/ 	.short	(.L_498 - .L_497)
.L_497:
        /*004c*/ 	.word	0x00000000
        /*0050*/ 	.short	0x0009
        /*0052*/ 	.short	0x0038
        /*0054*/ 	.byte	0x00, 0xf5, 0x21, 0x00


	//----- nvinfo : EIATTR_KPARAM_INFO
	.align		4
.L_498:
        /*0058*/ 	.byte	0x04, 0x17
        /*005a*/ 	.short	(.L_500 - .L_499)
.L_499:
        /*005c*/ 	.word	0x00000000
        /*0060*/ 	.short	0x0008
        /*0062*/ 	.short	0x0030
        /*0064*/ 	.byte	0x00, 0xf5, 0x21, 0x00


	//----- nvinfo : EIATTR_KPARAM_INFO
	.align		4
.L_500:
        /*0068*/ 	.byte	0x04, 0x17
        /*006a*/ 	.short	(.L_502 - .L_501)
.L_501:
        /*006c*/ 	.word	0x00000000
        /*0070*/ 	.short	0x0007
        /*0072*/ 	.short	0x0028
        /*0074*/ 	.byte	0x00, 0xf5, 0x21, 0x00


	//----- nvinfo : EIATTR_KPARAM_INFO
	.align		4
.L_502:
        /*0078*/ 	.byte	0x04, 0x17
        /*007a*/ 	.short	(.L_504 - .L_503)
.L_503:
        /*007c*/ 	.word	0x00000000
        /*0080*/ 	.short	0x0006
        /*0082*/ 	.short	0x0020
        /*0084*/ 	.byte	0x00, 0xf5, 0x21, 0x00


	//----- nvinfo : EIATTR_KPARAM_INFO
	.align		4
.L_504:
        /*0088*/ 	.byte	0x04, 0x17
        /*008a*/ 	.short	(.L_506 - .L_505)
.L_505:
        /*008c*/ 	.word	0x00000000
        /*0090*/ 	.short	0x0005
        /*0092*/ 	.short	0x0018
        /*0094*/ 	.byte	0x00, 0xf5, 0x21, 0x00


	//----- nvinfo : EIATTR_KPARAM_INFO
	.align		4
.L_506:
        /*0098*/ 	.byte	0x04, 0x17
        /*009a*/ 	.short	(.L_508 - .L_507)
.L_507:
        /*009c*/ 	.word	0x00000000
        /*00a0*/ 	.short	0x0004
        /*00a2*/ 	.short	0x0010
        /*00a4*/ 	.byte	0x00, 0xf0, 0x11, 0x00


	//----- nvinfo : EIATTR_KPARAM_INFO
	.align		4
.L_508:
        /*00a8*/ 	.byte	0x04, 0x17
        /*00aa*/ 	.short	(.L_510 - .L_509)
.L_509:
        /*00ac*/ 	.word	0x00000000
        /*00b0*/ 	.short	0x0003
        /*00b2*/ 	.short	0x000c
        /*00b4*/ 	.byte	0x00, 0xf0, 0x11, 0x00


	//----- nvinfo : EIATTR_KPARAM_INFO
	.align		4
.L_510:
        /*00b8*/ 	.byte	0x04, 0x17
        /*00ba*/ 	.short	(.L_512 - .L_511)
.L_511:
        /*00bc*/ 	.word	0x00000000
        /*00c0*/ 	.short	0x0002
        /*00c2*/ 	.short	0x0008
        /*00c4*/ 	.byte	0x00, 0xf0, 0x11, 0x00


	//----- nvinfo : EIATTR_KPARAM_INFO
	.align		4
.L_512:
        /*00c8*/ 	.byte	0x04, 0x17
        /*00ca*/ 	.short	(.L_514 - .L_513)
.L_513:
        /*00cc*/ 	.word	0x00000000
        /*00d0*/ 	.short	0x0001
        /*00d2*/ 	.short	0x0004
        /*00d4*/ 	.byte	0x00, 0xf0, 0x11, 0x00


	//----- nvinfo : EIATTR_KPARAM_INFO
	.align		4
.L_514:
        /*00d8*/ 	.byte	0x04, 0x17
        /*00da*/ 	.short	(.L_516 - .L_515)
.L_515:
        /*00dc*/ 	.word	0x00000000
        /*00e0*/ 	.short	0x0000
        /*00e2*/ 	.short	0x0000
        /*00e4*/ 	.byte	0x00, 0xf0, 0x11, 0x00


	//----- nvinfo : EIATTR_SPARSE_MMA_MASK
	.align		4
.L_516:
        /*00e8*/ 	.byte	0x03, 0x50
        /*00ea*/ 	.short	0x0000


	//----- nvinfo : EIATTR_MAXREG_COUNT
	.align		4
        /*00ec*/ 	.byte	0x03, 0x1b
        /*00ee*/ 	.short	0x00ff


	//----- nvinfo : EIATTR_MERCURY_ISA_VERSION
	.align		4
        /*00f0*/ 	.byte	0x03, 0x5f
        /*00f2*/ 	.short	0x0101


	//----- nvinfo : EIATTR_VRC_CTA_INIT_COUNT
	.align		4
        /*00f4*/ 	.byte	0x02, 0x4a
	.zero		1
	.zero		1


	//----- nvinfo : EIATTR_EXIT_INSTR_OFFSETS
	.align		4
        /*00f8*/ 	.byte	0x04, 0x1c
        /*00fa*/ 	.short	(.L_518 - .L_517)


	//   ....[0]....
.L_517:
        /*00fc*/ 	.word	0x000000c0


	//   ....[1]....
        /*0100*/ 	.word	0x00001570


	//   ....[2]....
        /*0104*/ 	.word	0x00001800


	//   ....[3]....
        /*0108*/ 	.word	0x000019a0


	//----- nvinfo : EIATTR_CRS_STACK_SIZE
	.align		4
.L_518:
        /*010c*/ 	.byte	0x04, 0x1e
        /*010e*/ 	.short	(.L_520 - .L_519)
.L_519:
        /*0110*/ 	.word	0x00000000


	//----- nvinfo : EIATTR_CBANK_PARAM_SIZE
	.align		4
.L_520:
        /*0114*/ 	.byte	0x03, 0x19
        /*0116*/ 	.short	0x0060


	//----- nvinfo : EIATTR_PARAM_CBANK
	.align		4
        /*0118*/ 	.byte	0x04, 0x0a
        /*011a*/ 	.short	(.L_522 - .L_521)
	.align		4
.L_521:
        /*011c*/ 	.word	index@(.nv.constant0._Z11wrkvv2OcorriifffPdS_S_S_S_S_S_S_S_)
        /*0120*/ 	.short	0x0380
        /*0122*/ 	.short	0x0060


	//----- nvinfo : EIATTR_SW_WAR
	.align		4
.L_522:
        /*0124*/ 	.byte	0x04, 0x36
        /*0126*/ 	.short	(.L_524 - .L_523)
.L_523:
        /*0128*/ 	.word	0x00000008
.L_524:


//--------------------- .nv.info._Z11wrkuu2OcorriifffPdS_S_S_S_S_S_S_S_ --------------------------
	.section	.nv.info._Z11wrkuu2OcorriifffPdS_S_S_S_S_S_S_S_,"",@"SHT_CUDA_INFO"
	.sectionflags	@""
	.align	4


	//----- nvinfo : EIATTR_CUDA_API_VERSION
	.align		4
        /*0000*/ 	.byte	0x04, 0x37
        /*0002*/ 	.short	(.L_526 - .L_525)
.L_525:
        /*0004*/ 	.word	0x00000082


	//----- nvinfo : EIATTR_KPARAM_INFO
	.align		4
.L_526:
        /*0008*/ 	.byte	0x04, 0x17
        /*000a*/ 	.short	(.L_528 - .L_527)
.L_527:
        /*000c*/ 	.word	0x00000000
        /*0010*/ 	.short	0x000d
        /*0012*/ 	.short	0x0058
        /*0014*/ 	.byte	0x00, 0xf5, 0x21, 0x00


	//----- nvinfo : EIATTR_KPARAM_INFO
	.align		4
.L_528:
        /*0018*/ 	.byte	0x04, 0x17
        /*001a*/ 	.short	(.L_530 - .L_529)
.L_529:
        /*001c*/ 	.word	0x00000000
        /*0020*/ 	.short	0x000c
        /*0022*/ 	.short	0x0050
        /*0024*/ 	.byte	0x00, 0xf5, 0x21, 0x00


	//----- nvinfo : EIATTR_KPARAM_INFO
	.align		4
.L_530:
        /*0028*/ 	.byte	0x04, 0x17
        /*002a*/ 	.short	(.L_532 - .L_531)
.L_531:
        /*002c*/ 	.word	0x00000000
        /*0030*/ 	.short	0x000b
        /*0032*/ 	.short	0x0048
        /*0034*/ 	.byte	0x00, 0xf5, 0x21, 0x00


	//----- nvinfo : EIATTR_KPARAM_INFO
	.align		4
.L_532:
        /*0038*/ 	.byte	0x04, 0x17
        /*003a*/ 	.short	(.L_534 - .L_533)
.L_533:
        /*003c*/ 	.word	0x00000000
        /*0040*/ 	.short	0x000a
        /*0042*/ 	.short	0x0040
        /*0044*/ 	.byte	0x00, 0xf5, 0x21, 0x00


	//----- nvinfo : EIATTR_KPARAM_INFO
	.align		4
.L_534:
        /*0048*/ 	.byte	0x04, 0x17
        /*004a*/ 	.short	(.L_536 - .L_535)
.L_535:
        /*004c*/ 	.word	0x00000000
        /*0050*/ 	.short	0x0009
        /*0052*/ 	.short	0x0038
        /*0054*/ 	.byte	0x00, 0xf5, 0x21, 0x00


	//----- nvinfo : EIATTR_KPARAM_INFO
	.align		4
.L_536:
        /*0058*/ 	.byte	0x04, 0x17
        /*005a*/ 	.short	(.L_538 - .L_537)
.L_537:
        /*005c*/ 	.word	0x00000000
        /*0060*/ 	.short	0x0008
        /*0062*/ 	.short	0x0030
        /*0064*/ 	.byte	0x00, 0xf5, 0x21, 0x00


	//----- nvinfo : EIATTR_KPARAM_INFO
	.align		4
.L_538:
        /*0068*/ 	.byte	0x04, 0x17
        /*006a*/ 	.short	(.L_540 - .L_539)
.L_539:
        /*006c*/ 	.word	0x00000000
        /*0070*/ 	.short	0x0007
        /*0072*/ 	.short	0x0028
        /*0074*/ 	.byte	0x00, 0xf5, 0x21, 0x00


	//----- nvinfo : EIATTR_KPARAM_INFO
	.align		4
.L_540:
        /*0078*/ 	.byte	0x04, 0x17
        /*007a*/ 	.short	(.L_542 - .L_541)
.L_541:
        /*007c*/ 	.word	0x00000000
        /*0080*/ 	.short	0x0006
        /*0082*/ 	.short	0x0020
        /*0084*/ 	.byte	0x00, 0xf5, 0x21, 0x00


	//----- nvinfo : EIATTR_KPARAM_INFO
	.align		4
.L_542:
        /*0088*/ 	.byte	0x04, 0x17
        /*008a*/ 	.short	(.L_544 - .L_543)
.L_543:
        /*008c*/ 	.word	0x00000000
        /*0090*/ 	.short	0x0005
        /*0092*/ 	.short	0x0018
        /*0094*/ 	.byte	0x00, 0xf5, 0x21, 0x00


	//----- nvinfo : EIATTR_KPARAM_INFO
	.align		4
.L_544:
        /*0098*/ 	.byte	0x04, 0x17
        /*009a*/ 	.short	(.L_546 - .L_545)
.L_545:
        /*009c*/ 	.word	0x00000000
        /*00a0*/ 	.short	0x0004
        /*00a2*/ 	.short	0x0010
        /*00a4*/ 	.byte	0x00, 0xf0, 0x11, 0x00


	//----- nvinfo : EIATTR_KPARAM_INFO
	.align		4
.L_546:
        /*00a8*/ 	.byte	0x04, 0x17
        /*00aa*/ 	.short	(.L_548 - .L_547)
.L_547:
        /*00ac*/ 	.word	0x00000000
        /*00b0*/ 	.short	0x0003
        /*00b2*/ 	.short	0x000c
        /*00b4*/ 	.byte	0x00, 0xf0, 0x11, 0x00


	//----- nvinfo : EIATTR_KPARAM_INFO
	.align		4
.L_548:
        /*00b8*/ 	.byte	0x04, 0x17
        /*00ba*/ 	.short	(.L_550 - .L_549)
.L_549:
        /*00bc*/ 	.word	0x00000000
        /*00c0*/ 	.short	0x0002
        /*00c2*/ 	.short	0x0008
        /*00c4*/ 	.byte	0x00, 0xf0, 0x11, 0x00


	//----- nvinfo : EIATTR_KPARAM_INFO
	.align		4
.L_550:
        /*00c8*/ 	.byte	0x04, 0x17
        /*00ca*/ 	.short	(.L_552 - .L_551)
.L_551:
        /*00cc*/ 	.word	0x00000000
        /*00d0*/ 	.short	0x0001
        /*00d2*/ 	.short	0x0004
        /*00d4*/ 	.byte	0x00, 0xf0, 0x11, 0x00


	//----- nvinfo : EIATTR_KPARAM_INFO
	.align		4
.L_552:
        /*00d8*/ 	.byte	0x04, 0x17
        /*00da*/ 	.short	(.L_554 - .L_553)
.L_553:
        /*00dc*/ 	.word	0x00000000
        /*00e0*/ 	.short	0x0000
        /*00e2*/ 	.short	0x0000
        /*00e4*/ 	.byte	0x00, 0xf0, 0x11, 0x00


	//----- nvinfo : EIATTR_SPARSE_MMA_MASK
	.align		4
.L_554:
        /*00e8*/ 	.byte	0x03, 0x50
        /*00ea*/ 	.short	0x0000


	//----- nvinfo : EIATTR_MAXREG_COUNT
	.align		4
        /*00ec*/ 	.byte	0x03, 0x1b
        /*00ee*/ 	.short	0x00ff


	//----- nvinfo : EIATTR_MERCURY_ISA_VERSION
	.align		4
        /*00f0*/ 	.byte	0x03, 0x5f
        /*00f2*/ 	.short	0x0101


	//----- nvinfo : EIATTR_VRC_CTA_INIT_COUNT
	.align		4
        /*00f4*/ 	.byte	0x02, 0x4a
	.zero		1
	.zero		1


	//----- nvinfo : EIATTR_EXIT_INSTR_OFFSETS
	.align		4
        /*00f8*/ 	.byte	0x04, 0x1c
        /*00fa*/ 	.short	(.L_556 - .L_555)


	//   ....[0]....
.L_555:
        /*00fc*/ 	.word	0x000000c0


	//   ....[1]....
        /*0100*/ 	.word	0x00001590


	//   ....[2]....
        /*0104*/ 	.word	0x00001830


	//   ....[3]....
        /*0108*/ 	.word	0x000019d0


	//----- nvinfo : EIATTR_CRS_STACK_SIZE
	.align		4
.L_556:
        /*010c*/ 	.byte	0x04, 0x1e
        /*010e*/ 	.short	(.L_558 - .L_557)
.L_557:
        /*0110*/ 	.word	0x00000000


	//----- nvinfo : EIATTR_CBANK_PARAM_SIZE
	.align		4
.L_558:
        /*0114*/ 	.byte	0x03, 0x19
        /*0116*/ 	.short	0x0060


	//----- nvinfo : EIATTR_PARAM_CBANK
	.align		4
        /*0118*/ 	.byte	0x04, 0x0a
        /*011a*/ 	.short	(.L_560 - .L_559)
	.align		4
.L_559:
        /*011c*/ 	.word	index@(.nv.constant0._Z11wrkuu2OcorriifffPdS_S_S_S_S_S_S_S_)
        /*0120*/ 	.short	0x0380
        /*0122*/ 	.short	0x0060


	//----- nvinfo : EIATTR_SW_WAR
	.align		4
.L_560:
        /*0124*/ 	.byte	0x04, 0x36
        /*0126*/ 	.short	(.L_562 - .L_561)
.L_561:
        /*0128*/ 	.word	0x00000008
.L_562:


//--------------------- .nv.info._Z9CalcQFlowiiPdS_S_S_S_S_ --------------------------
	.section	.nv.info._Z9CalcQFlowiiPdS_S_S_S_S_,"",@"SHT_CUDA_INFO"
	.sectionflags	@""
	.align	4


	//----- nvinfo : EIATTR_CUDA_API_VERSION
	.align		4
        /*0000*/ 	.byte	0x04, 0x37
        /*0002*/ 	.short	(.L_564 - .L_563)
.L_563:
        /*0004*/ 	.word	0x00000082


	//----- nvinfo : EIATTR_KPARAM_INFO
	.align		4
.L_564:
        /*0008*/ 	.byte	0x04, 0x17
        /*000a*/ 	.short	(.L_566 - .L_565)
.L_565:
        /*000c*/ 	.word	0x00000000
        /*0010*/ 	.short	0x0007
        /*0012*/ 	.short	0x0030
        /*0014*/ 	.byte	0x00, 0xf5, 0x21, 0x00


	//----- nvinfo : EIATTR_KPARAM_INFO
	.align		4
.L_566:
        /*0018*/ 	.byte	0x04, 0x17
        /*001a*/ 	.short	(.L_568 - .L_567)
.L_567:
        /*001c*/ 	.word	0x00000000
        /*0020*/ 	.short	0x0006
        /*0022*/ 	.short	0x0028
        /*0024*/ 	.byte	0x00, 0xf5, 0x21, 0x00


	//----- nvinfo : EIATTR_KPARAM_INFO
	.align		4
.L_568:
        /*0028*/ 	.byte	0x04, 0x17
        /*002a*/ 	.short	(.L_570 - .L_569)
.L_569:
        /*002c*/ 	.word	0x00000000
        /*0030*/ 	.short	0x0005
        /*0032*/ 	.short	0x0020
        /*0034*/ 	.byte	0x00, 0xf5, 0x21, 0x00


	//----- nvinfo : EIATTR_KPARAM_INFO
	.align		4
.L_570:
        /*0038*/ 	.byte	0x04, 0x17
        /*003a*/ 	.short	(.L_572 - .L_571)
.L_571:
        /*003c*/ 	.word	0x00000000
        /*0040*/ 	.short	0x0004
        /*0042*/ 	.short	0x0018
        /*0044*/ 	.byte	0x00, 0xf5, 0x21, 0x00


	//----- nvinfo : EIATTR_KPARAM_INFO
	.align		4
.L_572:
        /*0048*/ 	.byte	0x04, 0x17
        /*004a*/ 	.short	(.L_574 - .L_573)
.L_573:
        /*004c*/ 	.word	0x00000000
        /*0050*/ 	.short	0x0003
        /*0052*/ 	.short	0x0010
        /*0054*/ 	.byte	0x00, 0xf5, 0x21, 0x00


	//----- nvinfo : EIATTR_KPARAM_INFO
	.align		4
.L_574:
        /*0058*/ 	.byte	0x04, 0x17
        /*005a*/ 	.short	(.L_576 - .L_575)
.L_575:
        /*005c*/ 	.word	0x00000000
        /*0060*/ 	.short	0x0002
        /*0062*/ 	.short	0x0008
        /*0064*/ 	.byte	0x00, 0xf5, 0x21, 0x00


	//----- nvinfo : EIATTR_KPARAM_INFO
	.align		4
.L_576:
        /*0068*/ 	.byte	0x04, 0x17
        /*006a*/ 	.short	(.L_578 - .L_577)
.L_577:
        /*006c*/ 	.word	0x00000000
        /*0070*/ 	.short	0x0001
        /*0072*/ 	.short	0x0004
        /*0074*/ 	.byte	0x00, 0xf0, 0x11, 0x00


	//----- nvinfo : EIATTR_KPARAM_INFO
	.align		4
.L_578:
        /*0078*/ 	.byte	0x04, 0x17
        /*007a*/ 	.short	(.L_580 - .L_579)
.L_579:
        /*007c*/ 	.word	0x00000000
        /*0080*/ 	.short	0x0000
        /*0082*/ 	.short	0x0000
        /*0084*/ 	.byte	0x00, 0xf0, 0x11, 0x00


	//----- nvinfo : EIATTR_SPARSE_MMA_MASK
	.align		4
.L_580:
        /*0088*/ 	.byte	0x03, 0x50
        /*008a*/ 	.short	0x0000


	//----- nvinfo : EIATTR_MAXREG_COUNT
	.align		4
        /*008c*/ 	.byte	0x03, 0x1b
        /*008e*/ 	.short	0x00ff


	//----- nvinfo : EIATTR_MERCURY_ISA_VERSION
	.align		4
        /*0090*/ 	.byte	0x03, 0x5f
        /*0092*/ 	.short	0x0101


	//----- nvinfo : EIATTR_VRC_CTA_INIT_COUNT
	.align		4
        /*0094*/ 	.byte	0x02, 0x4a
	.zero		1
	.zero		1


	//----- nvinfo : EIATTR_EXIT_INSTR_OFFSETS
	.align		4
        /*0098*/ 	.byte	0x04, 0x1c
        /*009a*/ 	.short	(.L_582 - .L_581)


	//   ....[0]....
.L_581:
        /*009c*/ 	.word	0x000000d0


	//   ....[1]....
        /*00a0*/ 	.word	0x00000380


	//----- nvinfo : EIATTR_CBANK_PARAM_SIZE
	.align		4
.L_582:
        /*00a4*/ 	.byte	0x03, 0x19
        /*00a6*/ 	.short	0x0038


	//----- nvinfo : EIATTR_PARAM_CBANK
	.align		4
        /*00a8*/ 	.byte	0x04, 0x0a
        /*00aa*/ 	.short	(.L_584 - .L_583)
	.align		4
.L_583:
        /*00ac*/ 	.word	index@(.nv.constant0._Z9CalcQFlowiiPdS_S_S_S_S_)
        /*00b0*/ 	.short	0x0380
        /*00b2*/ 	.short	0x0038


	//----- nvinfo : EIATTR_SW_WAR
	.align		4
.L_584:
        /*00b4*/ 	.byte	0x04, 0x36
        /*00b6*/ 	.short	(.L_586 - .L_585)
.L_585:
        /*00b8*/ 	.word	0x00000008
.L_586:


//--------------------- .nv.info._Z12uuvvzslatbndiiPdS_S_ --------------------------
	.section	.nv.info._Z12uuvvzslatbndiiPdS_S_,"",@"SHT_CUDA_INFO"
	.sectionflags	@""
	.align	4


	//----- nvinfo : EIATTR_CUDA_API_VERSION
	.align		4
        /*0000*/ 	.byte	0x04, 0x37
        /*0002*/ 	.short	(.L_588 - .L_587)
.L_587:
        /*0004*/ 	.word	0x00000082


	//----- nvinfo : EIATTR_KPARAM_INFO
	.align		4
.L_588:
        /*0008*/ 	.byte	0x04, 0x17
        /*000a*/ 	.short	(.L_590 - .L_589)
.L_589:
        /*000c*/ 	.word	0x00000000
        /*0010*/ 	.short	0x0004
        /*0012*/ 	.short	0x0018
        /*0014*/ 	.byte	0x00, 0xf5, 0x21, 0x00


	//----- nvinfo : EIATTR_KPARAM_INFO
	.align		4
.L_590:
        /*0018*/ 	.byte	0x04, 0x17
        /*001a*/ 	.short	(.L_592 - .L_591)
.L_591:
        /*001c*/ 	.word	0x00000000
        /*0020*/ 	.short	0x0003
        /*0022*/ 	.short	0x0010
        /*0024*/ 	.byte	0x00, 0xf5, 0x21, 0x00


	//----- nvinfo : EIATTR_KPARAM_INFO
	.align		4
.L_592:
        /*0028*/ 	.byte	0x04, 0x17
        /*002a*/ 	.short	(.L_594 - .L_593)
.L_593:
        /*002c*/ 	.word	0x00000000
        /*0030*/ 	.short	0x0002
        /*0032*/ 	.short	0x0008
        /*0034*/ 	.byte	0x00, 0xf5, 0x21, 0x00


	//----- nvinfo : EIATTR_KPARAM_INFO
	.align		4
.L_594:
        /*0038*/ 	.byte	0x04, 0x17
        /*003a*/ 	.short	(.L_596 - .L_595)
.L_595:
        /*003c*/ 	.word	0x00000000
        /*0040*/ 	.short	0x0001
        /*0042*/ 	.short	0x0004
        /*0044*/ 	.byte	0x00, 0xf0, 0x11, 0x00


	//----- nvinfo : EIATTR_KPARAM_INFO
	.align		4
.L_596:
        /*0048*/ 	.byte	0x04, 0x17
        /*004a*/ 	.short	(.L_598 - .L_597)
.L_597:
        /*004c*/ 	.word	0x00000000
        /*0050*/ 	.short	0x0000
        /*0052*/ 	.short	0x0000
        /*0054*/ 	.byte	0x00, 0xf0, 0x11, 0x00


	//----- nvinfo : EIATTR_SPARSE_MMA_MASK
	.align		4
.L_598:
        /*0058*/ 	.byte	0x03, 0x50
        /*005a*/ 	.short	0x0000


	//----- nvinfo : EIATTR_MAXREG_COUNT
	.align		4
        /*005c*/ 	.byte	0x03, 0x1b
        /*005e*/ 	.short	0x00ff


	//----- nvinfo : EIATTR_MERCURY_ISA_VERSION
	.align		4
        /*0060*/ 	.byte	0x03, 0x5f
        /*0062*/ 	.short	0x0101


	//----- nvinfo : EIATTR_VRC_CTA_INIT_COUNT
	.align		4
        /*0064*/ 	.byte	0x02, 0x4a
	.zero		1
	.zero		1


	//----- nvinfo : EIATTR_EXIT_INSTR_OFFSETS
	.align		4
        /*0068*/ 	.byte	0x04, 0x1c
        /*006a*/ 	.short	(.L_600 - .L_599)


	//   ....[0]....
.L_599:
        /*006c*/ 	.word	0x000000c0


	//   ....[1]....
        /*0070*/ 	.word	0x000004d0


	//   ....[2]....
        /*0074*/ 	.word	0x00000540


	//----- nvinfo : EIATTR_CBANK_PARAM_SIZE
	.align		4
.L_600:
        /*0078*/ 	.byte	0x03, 0x19
        /*007a*/ 	.short	0x0020


	//----- nvinfo : EIATTR_PARAM_CBANK
	.align		4
        /*007c*/ 	.byte	0x04, 0x0a
        /*007e*/ 	.short	(.L_602 - .L_601)
	.align		4
.L_601:
        /*0080*/ 	.word	index@(.nv.constant0._Z12uuvvzslatbndiiPdS_S_)
        /*0084*/ 	.short	0x0380
        /*0086*/ 	.short	0x0020


	//----- nvinfo : EIATTR_SW_WAR
	.align		4
.L_602:
        /*0088*/ 	.byte	0x04, 0x36
        /*008a*/ 	.short	(.L_604 - .L_603)
.L_603:
        /*008c*/ 	.word	0x00000008
.L_604:


//--------------------- .nv.info._Z8vvlatbndiiPd  --------------------------
	.section	.nv.info._Z8vvlatbndiiPd,"",@"SHT_CUDA_INFO"
	.sectionflags	@""
	.align	4


	//----- nvinfo : EIATTR_CUDA_API_VERSION
	.align		4
        /*0000*/ 	.byte	0x04, 0x37
        /*0002*/ 	.short	(.L_606 - .L_605)
.L_605:
        /*0004*/ 	.word	0x00000082


	//----- nvinfo : EIATTR_KPARAM_INFO
	.align		4
.L_606:
        /*0008*/ 	.byte	0x04, 0x17
        /*000a*/ 	.short	(.L_608 - .L_607)
.L_607:
        /*000c*/ 	.word	0x00000000
        /*0010*/ 	.short	0x0002
        /*0012*/ 	.short	0x0008
        /*0014*/ 	.byte	0x00, 0xf5, 0x21, 0x00


	//----- nvinfo : EIATTR_KPARAM_INFO
	.align		4
.L_608:
        /*0018*/ 	.byte	0x04, 0x17
        /*001a*/ 	.short	(.L_610 - .L_609)
.L_609:
        /*001c*/ 	.word	0x00000000
        /*0020*/ 	.short	0x0001
        /*0022*/ 	.short	0x0004
        /*0024*/ 	.byte	0x00, 0xf0, 0x11, 0x00


	//----- nvinfo : EIATTR_KPARAM_INFO
	.align		4
.L_610:
        /*0028*/ 	.byte	0x04, 0x17
        /*002a*/ 	.short	(.L_612 - .L_611)
.L_611:
        /*002c*/ 	.word	0x00000000
        /*0030*/ 	.short	0x0000
        /*0032*/ 	.short	0x0000
        /*0034*/ 	.byte	0x00, 0xf0, 0x11, 0x00


	//----- nvinfo : EIATTR_SPARSE_MMA_MASK
	.align		4
.L_612:
        /*0038*/ 	.byte	0x03, 0x50
        /*003a*/ 	.short	0x0000


	//----- nvinfo : EIATTR_MAXREG_COUNT
	.align		4
        /*003c*/ 	.byte	0x03, 0x1b
        /*003e*/ 	.short	0x00ff


	//----- nvinfo : EIATTR_MERCURY_ISA_VERSION
	.align		4
        /*0040*/ 	.byte	0x03, 0x5f
        /*0042*/ 	.short	0x0101


	//----- nvinfo : EIATTR_VRC_CTA_INIT_COUNT
	.align		4
        /*0044*/ 	.byte	0x02, 0x4a
	.zero		1
	.zero		1


	//----- nvinfo : EIATTR_EXIT_INSTR_OFFSETS
	.align		4
        /*0048*/ 	.byte	0x04, 0x1c
        /*004a*/ 	.short	(.L_614 - .L_613)


	//   ....[0]....
.L_613:
        /*004c*/ 	.word	0x000000c0


	//   ....[1]....
        /*0050*/ 	.word	0x000002b0


	//   ....[2]....
        /*0054*/ 	.word	0x000002d0


	//----- nvinfo : EIATTR_CBANK_PARAM_SIZE
	.align		4
.L_614:
        /*0058*/ 	.byte	0x03, 0x19
        /*005a*/ 	.short	0x0010


	//----- nvinfo : EIATTR_PARAM_CBANK
	.align		4
        /*005c*/ 	.byte	0x04, 0x0a
        /*005e*/ 	.short	(.L_616 - .L_615)
	.align		4
.L_615:
        /*0060*/ 	.word	index@(.nv.constant0._Z8vvlatbndiiPd)
        /*0064*/ 	.short	0x0380
        /*0066*/ 	.short	0x0010


	//----- nvinfo : EIATTR_SW_WAR
	.align		4
.L_616:
        /*0068*/ 	.byte	0x04, 0x36
        /*006a*/ 	.short	(.L_618 - .L_617)
.L_617:
        /*006c*/ 	.word	0x00000008
.L_618:


//--------------------- .nv.info._Z6latbndiiPd    --------------------------
	.section	.nv.info._Z6latbndiiPd,"",@"SHT_CUDA_INFO"
	.sectionflags	@""
	.align	4


	//----- nvinfo : EIATTR_CUDA_API_VERSION
	.align		4
        /*0000*/ 	.byte	0x04, 0x37
        /*0002*/ 	.short	(.L_620 - .L_619)
.L_619:
        /*0004*/ 	.word	0x00000082


	//----- nvinfo : EIATTR_KPARAM_INFO
	.align		4
.L_620:
        /*0008*/ 	.byte	0x04, 0x17
        /*000a*/ 	.short	(.L_622 - .L_621)
.L_621:
        /*000c*/ 	.word	0x00000000
        /*0010*/ 	.short	0x0002
        /*0012*/ 	.short	0x0008
        /*0014*/ 	.byte	0x00, 0xf5, 0x21, 0x00


	//----- nvinfo : EIATTR_KPARAM_INFO
	.align		4
.L_622:
        /*0018*/ 	.byte	0x04, 0x17
        /*001a*/ 	.short	(.L_624 - .L_623)
.L_623:
        /*001c*/ 	.word	0x00000000
        /*0020*/ 	.short	0x0001
        /*0022*/ 	.short	0x0004
        /*0024*/ 	.byte	0x00, 0xf0, 0x11, 0x00


	//----- nvinfo : EIATTR_KPARAM_INFO
	.align		4
.L_624:
        /*0028*/ 	.byte	0x04, 0x17
        /*002a*/ 	.short	(.L_626 - .L_625)
.L_625:
        /*002c*/ 	.word	0x00000000
        /*0030*/ 	.short	0x0000
        /*0032*/ 	.short	0x0000
        /*0034*/ 	.byte	0x00, 0xf0, 0x11, 0x00


	//----- nvinfo : EIATTR_SPARSE_MMA_MASK
	.align		4
.L_626:
        /*0038*/ 	.byte	0x03, 0x50
        /*003a*/ 	.short	0x0000


	//----- nvinfo : EIATTR_MAXREG_COUNT
	.align		4
        /*003c*/ 	.byte	0x03, 0x1b
        /*003e*/ 	.short	0x00ff


	//----- nvinfo : EIATTR_MERCURY_ISA_VERSION
	.align		4
        /*0040*/ 	.byte	0x03, 0x5f
        /*0042*/ 	.short	0x0101


	//----- nvinfo : EIATTR_VRC_CTA_INIT_COUNT
	.align		4
        /*0044*/ 	.byte	0x02, 0x4a
	.zero		1
	.zero		1


	//----- nvinfo : EIATTR_EXIT_INSTR_OFFSETS
	.align		4
        /*0048*/ 	.byte	0x04, 0x1c
        /*004a*/ 	.short	(.L_628 - .L_627)


	//   ....[0]....
.L_627:
        /*004c*/ 	.word	0x000000c0


	//   ....[1]....
        /*0050*/ 	.word	0x000002b0


	//   ....[2]....
        /*0054*/ 	.word	0x000002d0


	//----- nvinfo : EIATTR_CBANK_PARAM_SIZE
	.align		4
.L_628:
        /*0058*/ 	.byte	0x03, 0x19
        /*005a*/ 	.short	0x0010


	//----- nvinfo : EIATTR_PARAM_CBANK
	.align		4
        /*005c*/ 	.byte	0x04, 0x0a
        /*005e*/ 	.short	(.L_630 - .L_629)
	.align		4
.L_629:
        /*0060*/ 	.word	index@(.nv.constant0._Z6latbndiiPd)
        /*0064*/ 	.short	0x0380
        /*0066*/ 	.short	0x0010


	//----- nvinfo : EIATTR_SW_WAR
	.align		4
.L_630:
        /*0068*/ 	.byte	0x04, 0x36
        /*006a*/ 	.short	(.L_632 - .L_631)
.L_631:
        /*006c*/ 	.word	0x00000008
.L_632:


//--------------------- .nv.info._Z8uvlatbndiiPdS_S_S_S_S_ --------------------------
	.section	.nv.info._Z8uvlatbndiiPdS_S_S_S_S_,"",@"SHT_CUDA_INFO"
	.sectionflags	@""
	.align	4


	//----- nvinfo : EIATTR_CUDA_API_VERSION
	.align		4
        /*0000*/ 	.byte	0x04, 0x37
        /*0002*/ 	.short	(.L_634 - .L_633)
.L_633:
        /*0004*/ 	.word	0x00000082


	//----- nvinfo : EIATTR_KPARAM_INFO
	.align		4
.L_634:
        /*0008*/ 	.byte	0x04, 0x17
        /*000a*/ 	.short	(.L_636 - .L_635)
.L_635:
        /*000c*/ 	.word	0x00000000
        /*0010*/ 	.short	0x0007
        /*0012*/ 	.short	0x0030
        /*0014*/ 	.byte	0x00, 0xf5, 0x21, 0x00


	//----- nvinfo : EIATTR_KPARAM_INFO
	.align		4
.L_636:
        /*0018*/ 	.byte	0x04, 0x17
        /*001a*/ 	.short	(.L_638 - .L_637)
.L_637:
        /*001c*/ 	.word	0x00000000
        /*0020*/ 	.short	0x0006
        /*0022*/ 	.short	0x0028
        /*0024*/ 	.byte	0x00, 0xf5, 0x21, 0x00


	//----- nvinfo : EIATTR_KPARAM_INFO
	.align		4
.L_638:
        /*0028*/ 	.byte	0x04, 0x17
        /*002a*/ 	.short	(.L_640 - .L_639)
.L_639:
        /*002c*/ 	.word	0x00000000
        /*0030*/ 	.short	0x0005
        /*0032*/ 	.short	0x0020
        /*0034*/ 	.byte	0x00, 0xf5, 0x21, 0x00


	//----- nvinfo : EIATTR_KPARAM_INFO
	.align		4
.L_640:
        /*0038*/ 	.byte	0x04, 0x17
        /*003a*/ 	.short	(.L_642 - .L_641)
.L_641:
        /*003c*/ 	.word	0x00000000
        /*0040*/ 	.short	0x0004
        /*0042*/ 	.short	0x0018
        /*0044*/ 	.byte	0x00, 0xf5, 0x21, 0x00


	//----- nvinfo : EIATTR_KPARAM_INFO
	.align		4
.L_642:
        /*0048*/ 	.byte	0x04, 0x17
        /*004a*/ 	.short	(.L_644 - .L_643)
.L_643:
        /*004c*/ 	.word	0x00000000
        /*0050*/ 	.short	0x0003
        /*0052*/ 	.short	0x0010
        /*0054*/ 	.byte	0x00, 0xf5, 0x21, 0x00


	//----- nvinfo : EIATTR_KPARAM_INFO
	.align		4
.L_644:
        /*0058*/ 	.byte	0x04, 0x17
        /*005a*/ 	.short	(.L_646 - .L_645)
.L_645:
        /*005c*/ 	.word	0x00000000
        /*0060*/ 	.short	0x0002
        /*0062*/ 	.short	0x0008
        /*0064*/ 	.byte	0x00, 0xf5, 0x21, 0x00


	//----- nvinfo : EIATTR_KPARAM_INFO
	.align		4
.L_646:
        /*0068*/ 	.byte	0x04, 0x17
        /*006a*/ 	.short	(.L_648 - .L_647)
.L_647:
        /*006c*/ 	.word	0x00000000
        /*0070*/ 	.short	0x0001
        /*0072*/ 	.short	0x0004
        /*0074*/ 	.byte	0x00, 0xf0, 0x11, 0x00


	//----- nvinfo : EIATTR_KPARAM_INFO
	.align		4
.L_648:
        /*0078*/ 	.byte	0x04, 0x17
        /*007a*/ 	.short	(.L_650 - .L_649)
.L_649:
        /*007c*/ 	.word	0x00000000
        /*0080*/ 	.short	0x0000
        /*0082*/ 	.short	0x0000
        /*0084*/ 	.byte	0x00, 0xf0, 0x11, 0x00


	//----- nvinfo : EIATTR_SPARSE_MMA_MASK
	.align		4
.L_650:
        /*0088*/ 	.byte	0x03, 0x50
        /*008a*/ 	.short	0x0000


	//----- nvinfo : EIATTR_MAXREG_COUNT
	.align		4
        /*008c*/ 	.byte	0x03, 0x1b
        /*008e*/ 	.short	0x00ff


	//----- nvinfo : EIATTR_MERCURY_ISA_VERSION
	.align		4
        /*0090*/ 	.byte	0x03, 0x5f
        /*0092*/ 	.short	0x0101


	//----- nvinfo : EIATTR_VRC_CTA_INIT_COUNT
	.align		4
        /*0094*/ 	.byte	0x02, 0x4a
	.zero		1
	.zero		1


	//----- nvinfo : EIATTR_EXIT_INSTR_OFFSETS
	.align		4
        /*0098*/ 	.byte	0x04, 0x1c
        /*009a*/ 	.short	(.L_652 - .L_651)


	//   ....[0]....
.L_651:
        /*009c*/ 	.word	0x000000c0


	//   ....[1]....
        /*00a0*/ 	.word	0x000008c0


	//   ....[2]....
        /*00a4*/ 	.word	0x000009d0


	//----- nvinfo : EIATTR_CRS_STACK_SIZE
	.align		4
.L_652:
        /*00a8*/ 	.byte	0x04, 0x1e
        /*00aa*/ 	.short	(.L_654 - .L_653)
.L_653:
        /*00ac*/ 	.word	0x00000000


	//----- nvinfo : EIATTR_CBANK_PARAM_SIZE
	.align		4
.L_654:
        /*00b0*/ 	.byte	0x03, 0x19
        /*00b2*/ 	.short	0x0038


	//----- nvinfo : EIATTR_PARAM_CBANK
	.align		4
        /*00b4*/ 	.byte	0x04, 0x0a
        /*00b6*/ 	.short	(.L_656 - .L_655)
	.align		4
.L_655:
        /*00b8*/ 	.word	index@(.nv.constant0._Z8uvlatbndiiPdS_S_S_S_S_)
        /*00bc*/ 	.short	0x0380
        /*00be*/ 	.short	0x0038


	//----- nvinfo : EIATTR_SW_WAR
	.align		4
.L_656:
        /*00c0*/ 	.byte	0x04, 0x36
        /*00c2*/ 	.short	(.L_658 - .L_657)
.L_657:
        /*00c4*/ 	.word	0x00000008
.L_658:


//--------------------- .nv.info._Z5hsbndiidPdS_S_ --------------------------
	.section	.nv.info._Z5hsbndiidPdS_S_,"",@"SHT_CUDA_INFO"
	.sectionflags	@""
	.align	4


	//----- nvinfo : EIATTR_CUDA_API_VERSION
	.align		4
        /*0000*/ 	.byte	0x04, 0x37
        /*0002*/ 	.short	(.L_660 - .L_659)
.L_659:
        /*0004*/ 	.word	0x00000082


	//----- nvinfo : EIATTR_KPARAM_INFO
	.align		4
.L_660:
        /*0008*/ 	.byte	0x04, 0x17
        /*000a*/ 	.short	(.L_662 - .L_661)
.L_661:
        /*000c*/ 	.word	0x00000000
        /*0010*/ 	.short	0x0005
        /*0012*/ 	.short	0x0020
        /*0014*/ 	.byte	0x00, 0xf5, 0x21, 0x00


	//----- nvinfo : EIATTR_KPARAM_INFO
	.align		4
.L_662:
        /*0018*/ 	.byte	0x04, 0x17
        /*001a*/ 	.short	(.L_664 - .L_663)
.L_663:
        /*001c*/ 	.word	0x00000000
        /*0020*/ 	.short	0x0004
        /*0022*/ 	.short	0x0018
        /*0024*/ 	.byte	0x00, 0xf5, 0x21, 0x00


	//----- nvinfo : EIATTR_KPARAM_INFO
	.align		4
.L_664:
        /*0028*/ 	.byte	0x04, 0x17
        /*002a*/ 	.short	(.L_666 - .L_665)
.L_665:
        /*002c*/ 	.word	0x00000000
        /*0030*/ 	.short	0x0003
        /*0032*/ 	.short	0x0010
        /*0034*/ 	.byte	0x00, 0xf5, 0x21, 0x00


	//----- nvinfo : EIATTR_KPARAM_INFO
	.align		4
.L_666:
        /*0038*/ 	.byte	0x04, 0x17
        /*003a*/ 	.short	(.L_668 - .L_667)
.L_667:
        /*003c*/ 	.word	0x00000000
        /*0040*/ 	.short	0x0002
        /*0042*/ 	.short	0x0008
        /*0044*/ 	.byte	0x00, 0xf0, 0x21, 0x00


	//----- nvinfo : EIATTR_KPARAM_INFO
	.align		4
.L_668:
        /*0048*/ 	.byte	0x04, 0x17
        /*004a*/ 	.short	(.L_670 - .L_669)
.L_669:
        /*004c*/ 	.word	0x00000000
        /*0050*/ 	.short	0x0001
        /*0052*/ 	.short	0x0004
        /*0054*/ 	.byte	0x00, 0xf0, 0x11, 0x00


	//----- nvinfo : EIATTR_KPARAM_INFO
	.align		4
.L_670:
        /*0058*/ 	.byte	0x04, 0x17
        /*005a*/ 	.short	(.L_672 - .L_671)
.L_671:
        /*005c*/ 	.word	0x00000000
        /*0060*/ 	.short	0x0000
        /*0062*/ 	.short	0x0000
        /*0064*/ 	.byte	0x00, 0xf0, 0x11, 0x00


	//----- nvinfo : EIATTR_SPARSE_MMA_MASK
	.align		4
.L_672:
        /*0068*/ 	.byte	0x03, 0x50
        /*006a*/ 	.short	0x0000


	//----- nvinfo : EIATTR_MAXREG_COUNT
	.align		4
        /*006c*/ 	.byte	0x03, 0x1b
        /*006e*/ 	.short	0x00ff


	//----- nvinfo : EIATTR_MERCURY_ISA_VERSION
	.align		4
        /*0070*/ 	.byte	0x03, 0x5f
        /*0072*/ 	.short	0x0101


	//----- nvinfo : EIATTR_VRC_CTA_INIT_COUNT
	.align		4
        /*0074*/ 	.byte	0x02, 0x4a
	.zero		1
	.zero		1


	//----- nvinfo : EIATTR_EXIT_INSTR_OFFSETS
	.align		4
        /*0078*/ 	.byte	0x04, 0x1c
        /*007a*/ 	.short	(.L_674 - .L_673)


	//   ....[0]....
.L_673:
        /*007c*/ 	.word	0x000000d0


	//   ....[1]....
        /*0080*/ 	.word	0x00000210


	//----- nvinfo : EIATTR_CBANK_PARAM_SIZE
	.align		4
.L_674:
        /*0084*/ 	.byte	0x03, 0x19
        /*0086*/ 	.short	0x0028


	//----- nvinfo : EIATTR_PARAM_CBANK
	.align		4
        /*0088*/ 	.byte	0x04, 0x0a
        /*008a*/ 	.short	(.L_676 - .L_675)
	.align		4
.L_675:
        /*008c*/ 	.word	index@(.nv.constant0._Z5hsbndiidPdS_S_)
        /*0090*/ 	.short	0x0380
        /*0092*/ 	.short	0x0028


	//----- nvinfo : EIATTR_SW_WAR
	.align		4
.L_676:
        /*0094*/ 	.byte	0x04, 0x36
        /*0096*/ 	.short	(.L_678 - .L_677)
.L_677:
        /*0098*/ 	.word	0x00000008
.L_678:


//--------------------- .nv.info._Z10continuityiidddPdS_S_S_S_S_ --------------------------
	.section	.nv.info._Z10continuityiidddPdS_S_S_S_S_,"",@"SHT_CUDA_INFO"
	.sectionflags	@""
	.align	4


	//----- nvinfo : EIATTR_CUDA_API_VERSION
	.align		4
        /*0000*/ 	.byte	0x04, 0x37
        /*0002*/ 	.short	(.L_680 - .L_679)
.L_679:
        /*0004*/ 	.word	0x00000082


	//----- nvinfo : EIATTR_KPARAM_INFO
	.align		4
.L_680:
        /*0008*/ 	.byte	0x04, 0x17
        /*000a*/ 	.short	(.L_682 - .L_681)
.L_681:
        /*000c*/ 	.word	0x00000000
        /*0010*/ 	.short	0x000a
        /*0012*/ 	.short	0x0048
        /*0014*/ 	.byte	0x00, 0xf5, 0x21, 0x00


	//----- nvinfo : EIATTR_KPARAM_INFO
	.align		4
.L_682:
        /*0018*/ 	.byte	0x04, 0x17
        /*001a*/ 	.short	(.L_684 - .L_683)
.L_683:
        /*001c*/ 	.word	0x00000000
        /*0020*/ 	.short	0x0009
        /*0022*/ 	.short	0x0040
        /*0024*/ 	.byte	0x00, 0xf5, 0x21, 0x00


	//----- nvinfo : EIATTR_KPARAM_INFO
	.align		4
.L_684:
        /*0028*/ 	.byte	0x04, 0x17
        /*002a*/ 	.short	(.L_686 - .L_685)
.L_685:
        /*002c*/ 	.word	0x00000000
        /*0030*/ 	.short	0x0008
        /*0032*/ 	.short	0x0038
        /*0034*/ 	.byte	0x00, 0xf5, 0x21, 0x00


	//----- nvinfo : EIATTR_KPARAM_INFO
	.align		4
.L_686:
        /*0038*/ 	.byte	0x04, 0x17
        /*003a*/ 	.short	(.L_688 - .L_687)
.L_687:
        /*003c*/ 	.word	0x00000000
        /*0040*/ 	.short	0x0007
        /*0042*/ 	.short	0x0030
        /*0044*/ 	.byte	0x00, 0xf5, 0x21, 0x00


	//----- nvinfo : EIATTR_KPARAM_INFO
	.align		4
.L_688:
        /*0048*/ 	.byte	0x04, 0x17
        /*004a*/ 	.short	(.L_690 - .L_689)
.L_689:
        /*004c*/ 	.word	0x00000000
        /*0050*/ 	.short	0x0006
        /*0052*/ 	.short	0x0028
        /*0054*/ 	.byte	0x00, 0xf5, 0x21, 0x00


	//----- nvinfo : EIATTR_KPARAM_INFO
	.align		4
.L_690:
        /*0058*/ 	.byte	0x04, 0x17
        /*005a*/ 	.short	(.L_692 - .L_691)
.L_691:
        /*005c*/ 	.word	0x00000000
        /*0060*/ 	.short	0x0005
        /*0062*/ 	.short	0x0020
        /*0064*/ 	.byte	0x00, 0xf5, 0x21, 0x00


	//----- nvinfo : EIATTR_KPARAM_INFO
	.align		4
.L_692:
        /*0068*/ 	.byte	0x04, 0x17
        /*006a*/ 	.short	(.L_694 - .L_693)
.L_693:
        /*006c*/ 	.word	0x00000000
        /*0070*/ 	.short	0x0004
        /*0072*/ 	.short	0x0018
        /*0074*/ 	.byte	0x00, 0xf0, 0x21, 0x00


	//----- nvinfo : EIATTR_KPARAM_INFO
	.align		4
.L_694:
        /*0078*/ 	.byte	0x04, 0x17
        /*007a*/ 	.short	(.L_696 - .L_695)
.L_695:
        /*007c*/ 	.word	0x00000000
        /*0080*/ 	.short	0x0003
        /*0082*/ 	.short	0x0010
        /*0084*/ 	.byte	0x00, 0xf0, 0x21, 0x00


	//----- nvinfo : EIATTR_KPARAM_INFO
	.align		4
.L_696:
        /*0088*/ 	.byte	0x04, 0x17
        /*008a*/ 	.short	(.L_698 - .L_697)
.L_697:
        /*008c*/ 	.word	0x00000000
        /*0090*/ 	.short	0x0002
        /*0092*/ 	.short	0x0008
        /*0094*/ 	.byte	0x00, 0xf0, 0x21, 0x00


	//----- nvinfo : EIATTR_KPARAM_INFO
	.align		4
.L_698:
        /*0098*/ 	.byte	0x04, 0x17
        /*009a*/ 	.short	(.L_700 - .L_699)
.L_699:
        /*009c*/ 	.word	0x00000000
        /*00a0*/ 	.short	0x0001
        /*00a2*/ 	.short	0x0004
        /*00a4*/ 	.byte	0x00, 0xf0, 0x11, 0x00


	//----- nvinfo : EIATTR_KPARAM_INFO
	.align		4
.L_700:
        /*00a8*/ 	.byte	0x04, 0x17
        /*00aa*/ 	.short	(.L_702 - .L_701)
.L_701:
        /*00ac*/ 	.word	0x00000000
        /*00b0*/ 	.short	0x0000
        /*00b2*/ 	.short	0x0000
        /*00b4*/ 	.byte	0x00, 0xf0, 0x11, 0x00


	//----- nvinfo : EIATTR_SPARSE_MMA_MASK
	.align		4
.L_702:
        /*00b8*/ 	.byte	0x03, 0x50
        /*00ba*/ 	.short	0x0000


	//----- nvinfo : EIATTR_MAXREG_COUNT
	.align		4
        /*00bc*/ 	.byte	0x03, 0x1b
        /*00be*/ 	.short	0x00ff


	//----- nvinfo : EIATTR_MERCURY_ISA_VERSION
	.align		4
        /*00c0*/ 	.byte	0x03, 0x5f
        /*00c2*/ 	.short	0x0101


	//----- nvinfo : EIATTR_VRC_CTA_INIT_COUNT
	.align		4
        /*00c4*/ 	.byte	0x02, 0x4a
	.zero		1
	.zero		1


	//----- nvinfo : EIATTR_EXIT_INSTR_OFFSETS
	.align		4
        /*00c8*/ 	.byte	0x04, 0x1c
        /*00ca*/ 	.short	(.L_704 - .L_703)


	//   ....[0]....
.L_703:
        /*00cc*/ 	.word	0x000000c0


	//   ....[1]....
        /*00d0*/ 	.word	0x000004e0


	//   ....[2]....
        /*00d4*/ 	.word	0x00000560


	//----- nvinfo : EIATTR_CRS_STACK_SIZE
	.align		4
.L_704:
        /*00d8*/ 	.byte	0x04, 0x1e
        /*00da*/ 	.short	(.L_706 - .L_705)
.L_705:
        /*00dc*/ 	.word	0x00000000


	//----- nvinfo : EIATTR_CBANK_PARAM_SIZE
	.align		4
.L_706:
        /*00e0*/ 	.byte	0x03, 0x19
        /*00e2*/ 	.short	0x0050


	//----- nvinfo : EIATTR_PARAM_CBANK
	.align		4
        /*00e4*/ 	.byte	0x04, 0x0a
        /*00e6*/ 	.short	(.L_708 - .L_707)
	.align		4
.L_707:
        /*00e8*/ 	.word	index@(.nv.constant0._Z10continuityiidddPdS_S_S_S_S_)
        /*00ec*/ 	.short	0x0380
        /*00ee*/ 	.short	0x0050


	//----- nvinfo : EIATTR_SW_WAR
	.align		4
.L_708:
        /*00f0*/ 	.byte	0x04, 0x36
        /*00f2*/ 	.short	(.L_710 - .L_709)
.L_709:
        /*00f4*/ 	.word	0x00000008
.L_710:


//--------------------- .nv.info._Z14flowsecO_advUViiPdS_S_S_ --------------------------
	.section	.nv.info._Z14flowsecO_advUViiPdS_S_S_,"",@"SHT_CUDA_INFO"
	.sectionflags	@""
	.align	4


	//----- nvinfo : EIATTR_CUDA_API_VERSION
	.align		4
        /*0000*/ 	.byte	0x04, 0x37
        /*0002*/ 	.short	(.L_712 - .L_711)
.L_711:
        /*0004*/ 	.word	0x00000082


	//----- nvinfo : EIATTR_KPARAM_INFO
	.align		4
.L_712:
        /*0008*/ 	.byte	0x04, 0x17
        /*000a*/ 	.short	(.L_714 - .L_713)
.L_713:
        /*000c*/ 	.word	0x00000000
        /*0010*/ 	.short	0x0005
        /*0012*/ 	.short	0x0020
        /*0014*/ 	.byte	0x00, 0xf5, 0x21, 0x00


	//----- nvinfo : EIATTR_KPARAM_INFO
	.align		4
.L_714:
        /*0018*/ 	.byte	0x04, 0x17
        /*001a*/ 	.short	(.L_716 - .L_715)
.L_715:
        /*001c*/ 	.word	0x00000000
        /*0020*/ 	.short	0x0004
        /*0022*/ 	.short	0x0018
        /*0024*/ 	.byte	0x00, 0xf5, 0x21, 0x00


	//----- nvinfo : EIATTR_KPARAM_INFO
	.align		4
.L_716:
        /*0028*/ 	.byte	0x04, 0x17
        /*002a*/ 	.short	(.L_718 - .L_717)
.L_717:
        /*002c*/ 	.word	0x00000000
        /*0030*/ 	.short	0x0003
        /*0032*/ 	.short	0x0010
        /*0034*/ 	.byte	0x00, 0xf5, 0x21, 0x00


	//----- nvinfo : EIATTR_KPARAM_INFO
	.align		4
.L_718:
        /*0038*/ 	.byte	0x04, 0x17
        /*003a*/ 	.short	(.L_720 - .L_719)
.L_719:
        /*003c*/ 	.word	0x00000000
        /*0040*/ 	.short	0x0002
        /*0042*/ 	.short	0x0008
        /*0044*/ 	.byte	0x00, 0xf5, 0x21, 0x00


	//----- nvinfo : EIATTR_KPARAM_INFO
	.align		4
.L_720:
        /*0048*/ 	.byte	0x04, 0x17
        /*004a*/ 	.short	(.L_722 - .L_721)
.L_721:
        /*004c*/ 	.word	0x00000000
        /*0050*/ 	.short	0x0001
        /*0052*/ 	.short	0x0004
        /*0054*/ 	.byte	0x00, 0xf0, 0x11, 0x00


	//----- nvinfo : EIATTR_KPARAM_INFO
	.align		4
.L_722:
        /*0058*/ 	.byte	0x04, 0x17
        /*005a*/ 	.short	(.L_724 - .L_723)
.L_723:
        /*005c*/ 	.word	0x00000000
        /*0060*/ 	.short	0x0000
        /*0062*/ 	.short	0x0000
        /*0064*/ 	.byte	0x00, 0xf0, 0x11, 0x00


	//----- nvinfo : EIATTR_SPARSE_MMA_MASK
	.align		4
.L_724:
        /*0068*/ 	.byte	0x03, 0x50
        /*006a*/ 	.short	0x0000


	//----- nvinfo : EIATTR_MAXREG_COUNT
	.align		4
        /*006c*/ 	.byte	0x03, 0x1b
        /*006e*/ 	.short	0x00ff


	//----- nvinfo : EIATTR_MERCURY_ISA_VERSION
	.align		4
        /*0070*/ 	.byte	0x03, 0x5f
        /*0072*/ 	.short	0x0101


	//----- nvinfo : EIATTR_VRC_CTA_INIT_COUNT
	.align		4
        /*0074*/ 	.byte	0x02, 0x4a
	.zero		1
	.zero		1


	//----- nvinfo : EIATTR_EXIT_INSTR_OFFSETS
	.align		4
        /*0078*/ 	.byte	0x04, 0x1c
        /*007a*/ 	.short	(.L_726 - .L_725)


	//   ....[0]....
.L_725:
        /*007c*/ 	.word	0x00000010


	//----- nvinfo : EIATTR_CBANK_PARAM_SIZE
	.align		4
.L_726:
        /*0080*/ 	.byte	0x03, 0x19
        /*0082*/ 	.short	0x0028


	//----- nvinfo : EIATTR_PARAM_CBANK
	.align		4
        /*0084*/ 	.byte	0x04, 0x0a
        /*0086*/ 	.short	(.L_728 - .L_727)
	.align		4
.L_727:
        /*0088*/ 	.word	index@(.nv.constant0._Z14flowsecO_advUViiPdS_S_S_)
        /*008c*/ 	.short	0x0380
        /*008e*/ 	.short	0x0028


	//----- nvinfo : EIATTR_SW_WAR
	.align		4
.L_728:
        /*0090*/ 	.byte	0x04, 0x36
        /*0092*/ 	.short	(.L_730 - .L_729)
.L_729:
        /*0094*/ 	.word	0x00000008
.L_730:


//--------------------- .nv.info._Z10eulervstepiiddddPddddS_S_S_S_S_S_S_S_S_S_S_S_Pi --------------------------
	.section	.nv.info._Z10eulervstepiiddddPddddS_S_S_S_S_S_S_S_S_S_S_S_Pi,"",@"SHT_CUDA_INFO"
	.sectionflags	@""
	.align	4


	//----- nvinfo : EIATTR_CUDA_API_VERSION
	.align		4
        /*0000*/ 	.byte	0x04, 0x37
        /*0002*/ 	.short	(.L_732 - .L_731)
.L_731:
        /*0004*/ 	.word	0x00000082


	//----- nvinfo : EIATTR_KPARAM_INFO
	.align		4
.L_732:
        /*0008*/ 	.byte	0x04, 0x17
        /*000a*/ 	.short	(.L_734 - .L_733)
.L_733:
        /*000c*/ 	.word	0x00000000
        /*0010*/ 	.short	0x0016
        /*0012*/ 	.short	0x00a8
        /*0014*/ 	.byte	0x00, 0xf5, 0x21, 0x00


	//----- nvinfo : EIATTR_KPARAM_INFO
	.align		4
.L_734:
        /*0018*/ 	.byte	0x04, 0x17
        /*001a*/ 	.short	(.L_736 - .L_735)
.L_735:
        /*001c*/ 	.word	0x00000000
        /*0020*/ 	.short	0x0015
        /*0022*/ 	.short	0x00a0
        /*0024*/ 	.byte	0x00, 0xf5, 0x21, 0x00


	//----- nvinfo : EIATTR_KPARAM_INFO
	.align		4
.L_736:
        /*0028*/ 	.byte	0x04, 0x17
        /*002a*/ 	.short	(.L_738 - .L_737)
.L_737:
        /*002c*/ 	.word	0x00000000
        /*0030*/ 	.short	0x0014
        /*0032*/ 	.short	0x0098
        /*0034*/ 	.byte	0x00, 0xf5, 0x21, 0x00


	//----- nvinfo : EIATTR_KPARAM_INFO
	.align		4
.L_738:
        /*0038*/ 	.byte	0x04, 0x17
        /*003a*/ 	.short	(.L_740 - .L_739)
.L_739:
        /*003c*/ 	.word	0x00000000
        /*0040*/ 	.short	0x0013
        /*0042*/ 	.short	0x0090
        /*0044*/ 	.byte	0x00, 0xf5, 0x21, 0x00


	//----- nvinfo : EIATTR_KPARAM_INFO
	.align		4
.L_740:
        /*0048*/ 	.byte	0x04, 0x17
        /*004a*/ 	.short	(.L_742 - .L_741)
.L_741:
        /*004c*/ 	.word	0x00000000
        /*0050*/ 	.short	0x0012
        /*0052*/ 	.short	0x0088
        /*0054*/ 	.byte	0x00, 0xf5, 0x21, 0x00


	//----- nvinfo : EIATTR_KPARAM_INFO
	.align		4
.L_742:
        /*0058*/ 	.byte	0x04, 0x17
        /*005a*/ 	.short	(.L_744 - .L_743)
.L_743:
        /*005c*/ 	.word	0x00000000
        /*0060*/ 	.short	0x0011
        /*0062*/ 	.short	0x0080
        /*0064*/ 	.byte	0x00, 0xf5, 0x21, 0x00


	//----- nvinfo : EIATTR_KPARAM_INFO
	.align		4
.L_744:
        /*0068*/ 	.byte	0x04, 0x17
        /*006a*/ 	.short	(.L_746 - .L_745)
.L_745:
        /*006c*/ 	.word	0x00000000
        /*0070*/ 	.short	0x0010
        /*0072*/ 	.short	0x0078
        /*0074*/ 	.byte	0x00, 0xf5, 0x21, 0x00


	//----- nvinfo : EIATTR_KPARAM_INFO
	.align		4
.L_746:
        /*0078*/ 	.byte	0x04, 0x17
        /*007a*/ 	.short	(.L_748 - .L_747)
.L_747:
        /*007c*/ 	.word	0x00000000
        /*0080*/ 	.short	0x000f
        /*0082*/ 	.short	0x0070
        /*0084*/ 	.byte	0x00, 0xf5, 0x21, 0x00


	//----- nvinfo : EIATTR_KPARAM_INFO
	.align		4
.L_748:
        /*0088*/ 	.byte	0x04, 0x17
        /*008a*/ 	.short	(.L_750 - .L_749)
.L_749:
        /*008c*/ 	.word	0x00000000
        /*0090*/ 	.short	0x000e
        /*0092*/ 	.short	0x0068
        /*0094*/ 	.byte	0x00, 0xf5, 0x21, 0x00


	//----- nvinfo : EIATTR_KPARAM_INFO
	.align		4
.L_750:
        /*0098*/ 	.byte	0x04, 0x17
        /*009a*/ 	.short	(.L_752 - .L_751)
.L_751:
        /*009c*/ 	.word	0x00000000
        /*00a0*/ 	.short	0x000d
        /*00a2*/ 	.short	0x0060
        /*00a4*/ 	.byte	0x00, 0xf5, 0x21, 0x00


	//----- nvinfo : EIATTR_KPARAM_INFO
	.align		4
.L_752:
        /*00a8*/ 	.byte	0x04, 0x17
        /*00aa*/ 	.short	(.L_754 - .L_753)
.L_753:
        /*00ac*/ 	.word	0x00000000
        /*00b0*/ 	.short	0x000c
        /*00b2*/ 	.short	0x0058
        /*00b4*/ 	.byte	0x00, 0xf5, 0x21, 0x00


	//----- nvinfo : EIATTR_KPARAM_INFO
	.align		4
.L_754:
        /*00b8*/ 	.byte	0x04, 0x17
        /*00ba*/ 	.short	(.L_756 - .L_755)
.L_755:
        /*00bc*/ 	.word	0x00000000
        /*00c0*/ 	.short	0x000b
        /*00c2*/ 	.short	0x0050
        /*00c4*/ 	.byte	0x00, 0xf5, 0x21, 0x00


	//----- nvinfo : EIATTR_KPARAM_INFO
	.align		4
.L_756:
        /*00c8*/ 	.byte	0x04, 0x17
        /*00ca*/ 	.short	(.L_758 - .L_757)
.L_757:
        /*00cc*/ 	.word	0x00000000
        /*00d0*/ 	.short	0x000a
        /*00d2*/ 	.short	0x0048
        /*00d4*/ 	.byte	0x00, 0xf5, 0x21, 0x00


	//----- nvinfo : EIATTR_KPARAM_INFO
	.align		4
.L_758:
        /*00d8*/ 	.byte	0x04, 0x17
        /*00da*/ 	.short	(.L_760 - .L_759)
.L_759:
        /*00dc*/ 	.word	0x00000000
        /*00e0*/ 	.short	0x0009
        /*00e2*/ 	.short	0x0040
        /*00e4*/ 	.byte	0x00, 0xf0, 0x21, 0x00


	//----- nvinfo : EIATTR_KPARAM_INFO
	.align		4
.L_760:
        /*00e8*/ 	.byte	0x04, 0x17
        /*00ea*/ 	.short	(.L_762 - .L_761)
.L_761:
        /*00ec*/ 	.word	0x00000000
        /*00f0*/ 	.short	0x0008
        /*00f2*/ 	.short	0x0038
        /*00f4*/ 	.byte	0x00, 0xf0, 0x21, 0x00


	//----- nvinfo : EIATTR_KPARAM_INFO
	.align		4
.L_762:
        /*00f8*/ 	.byte	0x04, 0x17
        /*00fa*/ 	.short	(.L_764 - .L_763)
.L_763:
        /*00fc*/ 	.word	0x00000000
        /*0100*/ 	.short	0x0007
        /*0102*/ 	.short	0x0030
        /*0104*/ 	.byte	0x00, 0xf0, 0x21, 0x00


	//----- nvinfo : EIATTR_KPARAM_INFO
	.align		4
.L_764:
        /*0108*/ 	.byte	0x04, 0x17
        /*010a*/ 	.short	(.L_766 - .L_765)
.L_765:
        /*010c*/ 	.word	0x00000000
        /*0110*/ 	.short	0x0006
        /*0112*/ 	.short	0x0028
        /*0114*/ 	.byte	0x00, 0xf5, 0x21, 0x00


	//----- nvinfo : EIATTR_KPARAM_INFO
	.align		4
.L_766:
        /*0118*/ 	.byte	0x04, 0x17
        /*011a*/ 	.short	(.L_768 - .L_767)
.L_767:
        /*011c*/ 	.word	0x00000000
        /*0120*/ 	.short	0x0005
        /*0122*/ 	.short	0x0020
        /*0124*/ 	.byte	0x00, 0xf0, 0x21, 0x00


	//----- nvinfo : EIATTR_KPARAM_INFO
	.align		4
.L_768:
        /*0128*/ 	.byte	0x04, 0x17
        /*012a*/ 	.short	(.L_770 - .L_769)
.L_769:
        /*012c*/ 	.word	0x00000000
        /*0130*/ 	.short	0x0004
        /*0132*/ 	.short	0x0018
        /*0134*/ 	.byte	0x00, 0xf0, 0x21, 0x00


	//----- nvinfo : EIATTR_KPARAM_INFO
	.align		4
.L_770:
        /*0138*/ 	.byte	0x04, 0x17
        /*013a*/ 	.short	(.L_772 - .L_771)
.L_771:
        /*013c*/ 	.word	0x00000000
        /*0140*/ 	.short	0x0003
        /*0142*/ 	.short	0x0010
        /*0144*/ 	.byte	0x00, 0xf0, 0x21, 0x00


	//----- nvinfo : EIATTR_KPARAM_INFO
	.align		4
.L_772:
        /*0148*/ 	.byte	0x04, 0x17
        /*014a*/ 	.short	(.L_774 - .L_773)
.L_773:
        /*014c*/ 	.word	0x00000000
        /*0150*/ 	.short	0x0002
        /*0152*/ 	.short	0x0008
        /*0154*/ 	.byte	0x00, 0xf0, 0x21, 0x00


	//----- nvinfo : EIATTR_KPARAM_INFO
	.align		4
.L_774:
        /*0158*/ 	.byte	0x04, 0x17
        /*015a*/ 	.short	(.L_776 - .L_775)
.L_775:
        /*015c*/ 	.word	0x00000000
        /*0160*/ 	.short	0x0001
        /*0162*/ 	.short	0x0004
        /*0164*/ 	.byte	0x00, 0xf0, 0x11, 0x00


	//----- nvinfo : EIATTR_KPARAM_INFO
	.align		4
.L_776:
        /*0168*/ 	.byte	0x04, 0x17
        /*016a*/ 	.short	(.L_778 - .L_777)
.L_777:
        /*016c*/ 	.word	0x00000000
        /*0170*/ 	.short	0x0000
        /*0172*/ 	.short	0x0000
        /*0174*/ 	.byte	0x00, 0xf0, 0x11, 0x00


	//----- nvinfo : EIATTR_SPARSE_MMA_MASK
	.align		4
.L_778:
        /*0178*/ 	.byte	0x03, 0x50
        /*017a*/ 	.short	0x0000


	//----- nvinfo : EIATTR_MAXREG_COUNT
	.align		4
        /*017c*/ 	.byte	0x03, 0x1b
        /*017e*/ 	.short	0x00ff


	//----- nvinfo : EIATTR_MERCURY_ISA_VERSION
	.align		4
        /*0180*/ 	.byte	0x03, 0x5f
        /*0182*/ 	.short	0x0101


	//----- nvinfo : EIATTR_VRC_CTA_INIT_COUNT
	.align		4
        /*0184*/ 	.byte	0x02, 0x4a
	.zero		1
	.zero		1


	//----- nvinfo : EIATTR_EXIT_INSTR_OFFSETS
	.align		4
        /*0188*/ 	.byte	0x04, 0x1c
        /*018a*/ 	.short	(.L_780 - .L_779)


	//   ....[0]....
.L_779:
        /*018c*/ 	.word	0x000000e0


	//   ....[1]....
        /*0190*/ 	.word	0x00000d90


	//   ....[2]....
        /*0194*/ 	.word	0x00000db0


	//----- nvinfo : EIATTR_CRS_STACK_SIZE
	.align		4
.L_780:
        /*0198*/ 	.byte	0x04, 0x1e
        /*019a*/ 	.short	(.L_782 - .L_781)
.L_781:
        /*019c*/ 	.word	0x00000000


	//----- nvinfo : EIATTR_CBANK_PARAM_SIZE
	.align		4
.L_782:
        /*01a0*/ 	.byte	0x03, 0x19
        /*01a2*/ 	.short	0x00b0


	//----- nvinfo : EIATTR_PARAM_CBANK
	.align		4
        /*01a4*/ 	.byte	0x04, 0x0a
        /*01a6*/ 	.short	(.L_784 - .L_783)
	.align		4
.L_783:
        /*01a8*/ 	.word	index@(.nv.constant0._Z10eulervstepiiddddPddddS_S_S_S_S_S_S_S_S_S_S_S_Pi)
        /*01ac*/ 	.short	0x0380
        /*01ae*/ 	.short	0x00b0


	//----- nvinfo : EIATTR_SW_WAR
	.align		4
.L_784:
        /*01b0*/ 	.byte	0x04, 0x36
        /*01b2*/ 	.short	(.L_786 - .L_785)
.L_785:
        /*01b4*/ 	.word	0x00000008
.L_786:


//--------------------- .nv.info._Z10eulerustepiiddddPddddS_S_S_S_S_S_S_S_S_S_S_S_Pi --------------------------
	.section	.nv.info._Z10eulerustepiiddddPddddS_S_S_S_S_S_S_S_S_S_S_S_Pi,"",@"SHT_CUDA_INFO"
	.sectionflags	@""
	.align	4


	//----- nvinfo : EIATTR_CUDA_API_VERSION
	.align		4
        /*0000*/ 	.byte	0x04, 0x37
        /*0002*/ 	.short	(.L_788 - .L_787)
.L_787:
        /*0004*/ 	.word	0x00000082


	//----- nvinfo : EIATTR_KPARAM_INFO
	.align		4
.L_788:
        /*0008*/ 	.byte	0x04, 0x17
        /*000a*/ 	.short	(.L_790 - .L_789)
.L_789:
        /*000c*/ 	.word	0x00000000
        /*0010*/ 	.short	0x0016
        /*0012*/ 	.short	0x00a8
        /*0014*/ 	.byte	0x00, 0xf5, 0x21, 0x00


	//----- nvinfo : EIATTR_KPARAM_INFO
	.align		4
.L_790:
        /*0018*/ 	.byte	0x04, 0x17
        /*001a*/ 	.short	(.L_792 - .L_791)
.L_791:
        /*001c*/ 	.word	0x00000000
        /*0020*/ 	.short	0x0015
        /*0022*/ 	.short	0x00a0
        /*0024*/ 	.byte	0x00, 0xf5, 0x21, 0x00


	//----- nvinfo : EIATTR_KPARAM_INFO
	.align		4
.L_792:
        /*0028*/ 	.byte	0x04, 0x17
        /*002a*/ 	.short	(.L_794 - .L_793)
.L_793:
        /*002c*/ 	.word	0x00000000
        /*0030*/ 	.short	0x0014
        /*0032*/ 	.short	0x0098
        /*0034*/ 	.byte	0x00, 0xf5, 0x21, 0x00


	//----- nvinfo : EIATTR_KPARAM_INFO
	.align		4
.L_794:
        /*0038*/ 	.byte	0x04, 0x17
        /*003a*/ 	.short	(.L_796 - .L_795)
.L_795:
        /*003c*/ 	.word	0x00000000
        /*0040*/ 	.short	0x0013
        /*0042*/ 	.short	0x0090
        /*0044*/ 	.byte	0x00, 0xf5, 0x21, 0x00


	//----- nvinfo : EIATTR_KPARAM_INFO
	.align		4
.L_796:
        /*0048*/ 	.byte	0x04, 0x17
        /*004a*/ 	.short	(.L_798 - .L_797)
.L_797:
        /*004c*/ 	.word	0x00000000
        /*0050*/ 	.short	0x0012
        /*0052*/ 	.short	0x0088
        /*0054*/ 	.byte	0x00, 0xf5, 0x21, 0x00


	//----- nvinfo : EIATTR_KPARAM_INFO
	.align		4
.L_798:
        /*0058*/ 	.byte	0x04, 0x17
        /*005a*/ 	.short	(.L_800 - .L_799)
.L_799:
        /*005c*/ 	.word	0x00000000
        /*0060*/ 	.short	0x0011
        /*0062*/ 	.short	0x0080
        /*0064*/ 	.byte	0x00, 0xf5, 0x21, 0x00


	//----- nvinfo : EIATTR_KPARAM_INFO
	.align		4
.L_800:
        /*0068*/ 	.byte	0x04, 0x17
        /*006a*/ 	.short	(.L_802 - .L_801)
.L_801:
        /*006c*/ 	.word	0x00000000
        /*0070*/ 	.short	0x0010
        /*0072*/ 	.short	0x0078
        /*0074*/ 	.byte	0x00, 0xf5, 0x21, 0x00


	//----- nvinfo : EIATTR_KPARAM_INFO
	.align		4
.L_802:
        /*0078*/ 	.byte	0x04, 0x17
        /*007a*/ 	.short	(.L_804 - .L_803)
.L_803:
        /*007c*/ 	.word	0x00000000
        /*0080*/ 	.short	0x000f
        /*0082*/ 	.short	0x0070
        /*0084*/ 	.byte	0x00, 0xf5, 0x21, 0x00


	//----- nvinfo : EIATTR_KPARAM_INFO
	.align		4
.L_804:
        /*0088*/ 	.byte	0x04, 0x17
        /*008a*/ 	.short	(.L_806 - .L_805)
.L_805:
        /*008c*/ 	.word	0x00000000
        /*0090*/ 	.short	0x000e
        /*0092*/ 	.short	0x0068
        /*0094*/ 	.byte	0x00, 0xf5, 0x21, 0x00


	//----- nvinfo : EIATTR_KPARAM_INFO
	.align		4
.L_806:
        /*0098*/ 	.byte	0x04, 0x17
        /*009a*/ 	.short	(.L_808 - .L_807)
.L_807:
        /*009c*/ 	.word	0x00000000
        /*00a0*/ 	.short	0x000d
        /*00a2*/ 	.short	0x0060
        /*00a4*/ 	.byte	0x00, 0xf5, 0x21, 0x00


	//----- nvinfo : EIATTR_KPARAM_INFO
	.align		4
.L_808:
        /*00a8*/ 	.byte	0x04, 0x17
        /*00aa*/ 	.short	(.L_810 - .L_809)
.L_809:
        /*00ac*/ 	.word	0x00000000
        /*00b0*/ 	.short	0x000c
        /*00b2*/ 	.short	0x0058
        /*00b4*/ 	.byte	0x00, 0xf5, 0x21, 0x00


	//----- nvinfo : EIATTR_KPARAM_INFO
	.align		4
.L_810:
        /*00b8*/ 	.byte	0x04, 0x17
        /*00ba*/ 	.short	(.L_812 - .L_811)
.L_811:
        /*00bc*/ 	.word	0x00000000
        /*00c0*/ 	.short	0x000b
        /*00c2*/ 	.short	0x0050
        /*00c4*/ 	.byte	0x00, 0xf5, 0x21, 0x00


	//----- nvinfo : EIATTR_KPARAM_INFO
	.align		4
.L_812:
        /*00c8*/ 	.byte	0x04, 0x17
        /*00ca*/ 	.short	(.L_814 - .L_813)
.L_813:
        /*00cc*/ 	.word	0x00000000
        /*00d0*/ 	.short	0x000a
        /*00d2*/ 	.short	0x0048
        /*00d4*/ 	.byte	0x00, 0xf5, 0x21, 0x00


	//----- nvinfo : EIATTR_KPARAM_INFO
	.align		4
.L_814:
        /*00d8*/ 	.byte	0x04, 0x17
        /*00da*/ 	.short	(.L_816 - .L_815)
.L_815:
        /*00dc*/ 	.word	0x00000000
        /*00e0*/ 	.short	0x0009
        /*00e2*/ 	.short	0x0040
        /*00e4*/ 	.byte	0x00, 0xf0, 0x21, 0x00


	//----- nvinfo : EIATTR_KPARAM_INFO
	.align		4
.L_816:
        /*00e8*/ 	.byte	0x04, 0x17
        /*00ea*/ 	.short	(.L_818 - .L_817)
.L_817:
        /*00ec*/ 	.word	0x00000000
        /*00f0*/ 	.short	0x0008
        /*00f2*/ 	.short	0x0038
        /*00f4*/ 	.byte	0x00, 0xf0, 0x21, 0x00


	//----- nvinfo : EIATTR_KPARAM_INFO
	.align		4
.L_818:
        /*00f8*/ 	.byte	0x04, 0x17
        /*00fa*/ 	.short	(.L_820 - .L_819)
.L_819:
        /*00fc*/ 	.word	0x00000000
        /*0100*/ 	.short	0x0007
        /*0102*/ 	.short	0x0030
        /*0104*/ 	.byte	0x00, 0xf0, 0x21, 0x00


	//----- nvinfo : EIATTR_KPARAM_INFO
	.align		4
.L_820:
        /*0108*/ 	.byte	0x04, 0x17
        /*010a*/ 	.short	(.L_822 - .L_821)
.L_821:
        /*010c*/ 	.word	0x00000000
        /*0110*/ 	.short	0x0006
        /*0112*/ 	.short	0x0028
        /*0114*/ 	.byte	0x00, 0xf5, 0x21, 0x00


	//----- nvinfo : EIATTR_KPARAM_INFO
	.align		4
.L_822:
        /*0118*/ 	.byte	0x04, 0x17
        /*011a*/ 	.short	(.L_824 - .L_823)
.L_823:
        /*011c*/ 	.word	0x00000000
        /*0120*/ 	.short	0x0005
        /*0122*/ 	.short	0x0020
        /*0124*/ 	.byte	0x00, 0xf0, 0x21, 0x00


	//----- nvinfo : EIATTR_KPARAM_INFO
	.align		4
.L_824:
        /*0128*/ 	.byte	0x04, 0x17
        /*012a*/ 	.short	(.L_826 - .L_825)
.L_825:
        /*012c*/ 	.word	0x00000000
        /*0130*/ 	.short	0x0004
        /*0132*/ 	.short	0x0018
        /*0134*/ 	.byte	0x00, 0xf0, 0x21, 0x00


	//----- nvinfo : EIATTR_KPARAM_INFO
	.align		4
.L_826:
        /*0138*/ 	.byte	0x04, 0x17
        /*013a*/ 	.short	(.L_828 - .L_827)
.L_827:
        /*013c*/ 	.word	0x00000000
        /*0140*/ 	.short	0x0003
        /*0142*/ 	.short	0x0010
        /*0144*/ 	.byte	0x00, 0xf0, 0x21, 0x00


	//----- nvinfo : EIATTR_KPARAM_INFO
	.align		4
.L_828:
        /*0148*/ 	.byte	0x04, 0x17
        /*014a*/ 	.short	(.L_830 - .L_829)
.L_829:
        /*014c*/ 	.word	0x00000000
        /*0150*/ 	.short	0x0002
        /*0152*/ 	.short	0x0008
        /*0154*/ 	.byte	0x00, 0xf0, 0x21, 0x00


	//----- nvinfo : EIATTR_KPARAM_INFO
	.align		4
.L_830:
        /*0158*/ 	.byte	0x04, 0x17
        /*015a*/ 	.short	(.L_832 - .L_831)
.L_831:
        /*015c*/ 	.word	0x00000000
        /*0160*/ 	.short	0x0001
        /*0162*/ 	.short	0x0004
        /*0164*/ 	.byte	0x00, 0xf0, 0x11, 0x00


	//----- nvinfo : EIATTR_KPARAM_INFO
	.align		4
.L_832:
        /*0168*/ 	.byte	0x04, 0x17
        /*016a*/ 	.short	(.L_834 - .L_833)
.L_833:
        /*016c*/ 	.word	0x00000000
        /*0170*/ 	.short	0x0000
        /*0172*/ 	.short	0x0000
        /*0174*/ 	.byte	0x00, 0xf0, 0x11, 0x00


	//----- nvinfo : EIATTR_SPARSE_MMA_MASK
	.align		4
.L_834:
        /*0178*/ 	.byte	0x03, 0x50
        /*017a*/ 	.short	0x0000


	//----- nvinfo : EIATTR_MAXREG_COUNT
	.align		4
        /*017c*/ 	.byte	0x03, 0x1b
        /*017e*/ 	.short	0x00ff


	//----- nvinfo : EIATTR_MERCURY_ISA_VERSION
	.align		4
        /*0180*/ 	.byte	0x03, 0x5f
        /*0182*/ 	.short	0x0101


	//----- nvinfo : EIATTR_VRC_CTA_INIT_COUNT
	.align		4
        /*0184*/ 	.byte	0x02, 0x4a
	.zero		1
	.zero		1


	//----- nvinfo : EIATTR_EXIT_INSTR_OFFSETS
	.align		4
        /*0188*/ 	.byte	0x04, 0x1c
        /*018a*/ 	.short	(.L_836 - .L_835)


	//   ....[0]....
.L_835:
        /*018c*/ 	.word	0x000000d0


	//   ....[1]....
        /*0190*/ 	.word	0x00000c90


	//   ....[2]....
        /*0194*/ 	.word	0x00000cb0


	//----- nvinfo : EIATTR_CRS_STACK_SIZE
	.align		4
.L_836:
        /*0198*/ 	.byte	0x04, 0x1e
        /*019a*/ 	.short	(.L_838 - .L_837)
.L_837:
        /*019c*/ 	.word	0x00000000


	//----- nvinfo : EIATTR_CBANK_PARAM_SIZE
	.align		4
.L_838:
        /*01a0*/ 	.byte	0x03, 0x19
        /*01a2*/ 	.short	0x00b0


	//----- nvinfo : EIATTR_PARAM_CBANK
	.align		4
        /*01a4*/ 	.byte	0x04, 0x0a
        /*01a6*/ 	.short	(.L_840 - .L_839)
	.align		4
.L_839:
        /*01a8*/ 	.word	index@(.nv.constant0._Z10eulerustepiiddddPddddS_S_S_S_S_S_S_S_S_S_S_S_Pi)
        /*01ac*/ 	.short	0x0380
        /*01ae*/ 	.short	0x00b0


	//----- nvinfo : EIATTR_SW_WAR
	.align		4
.L_840:
        /*01b0*/ 	.byte	0x04, 0x36
        /*01b2*/ 	.short	(.L_842 - .L_841)
.L_841:
        /*01b4*/ 	.word	0x00000008
.L_842:


//--------------------- .nv.info._Z9viscovbndiiPd --------------------------
	.section	.nv.info._Z9viscovbndiiPd,"",@"SHT_CUDA_INFO"
	.sectionflags	@""
	.align	4


	//----- nvinfo : EIATTR_CUDA_API_VERSION
	.align		4
        /*0000*/ 	.byte	0x04, 0x37
        /*0002*/ 	.short	(.L_844 - .L_843)
.L_843:
        /*0004*/ 	.word	0x00000082


	//----- nvinfo : EIATTR_KPARAM_INFO
	.align		4
.L_844:
        /*0008*/ 	.byte	0x04, 0x17
        /*000a*/ 	.short	(.L_846 - .L_845)
.L_845:
        /*000c*/ 	.word	0x00000000
        /*0010*/ 	.short	0x0002
        /*0012*/ 	.short	0x0008
        /*0014*/ 	.byte	0x00, 0xf5, 0x21, 0x00


	//----- nvinfo : EIATTR_KPARAM_INFO
	.align		4
.L_846:
        /*0018*/ 	.byte	0x04, 0x17
        /*001a*/ 	.short	(.L_848 - .L_847)
.L_847:
        /*001c*/ 	.word	0x00000000
        /*0020*/ 	.short	0x0001
        /*0022*/ 	.short	0x0004
        /*0024*/ 	.byte	0x00, 0xf0, 0x11, 0x00


	//----- nvinfo : EIATTR_KPARAM_INFO
	.align		4
.L_848:
        /*0028*/ 	.byte	0x04, 0x17
        /*002a*/ 	.short	(.L_850 - .L_849)
.L_849:
        /*002c*/ 	.word	0x00000000
        /*0030*/ 	.short	0x0000
        /*0032*/ 	.short	0x0000
        /*0034*/ 	.byte	0x00, 0xf0, 0x11, 0x00


	//----- nvinfo : EIATTR_SPARSE_MMA_MASK
	.align		4
.L_850:
        /*0038*/ 	.byte	0x03, 0x50
        /*003a*/ 	.short	0x0000


	//----- nvinfo : EIATTR_MAXREG_COUNT
	.align		4
        /*003c*/ 	.byte	0x03, 0x1b
        /*003e*/ 	.short	0x00ff


	//----- nvinfo : EIATTR_MERCURY_ISA_VERSION
	.align		4
        /*0040*/ 	.byte	0x03, 0x5f
        /*0042*/ 	.short	0x0101


	//----- nvinfo : EIATTR_VRC_CTA_INIT_COUNT
	.align		4
        /*0044*/ 	.byte	0x02, 0x4a
	.zero		1
	.zero		1


	//----- nvinfo : EIATTR_EXIT_INSTR_OFFSETS
	.align		4
        /*0048*/ 	.byte	0x04, 0x1c
        /*004a*/ 	.short	(.L_852 - .L_851)


	//   ....[0]....
.L_851:
        /*004c*/ 	.word	0x000000c0


	//   ....[1]....
        /*0050*/ 	.word	0x000001a0


	//   ....[2]....
        /*0054*/ 	.word	0x00000220


	//----- nvinfo : EIATTR_CBANK_PARAM_SIZE
	.align		4
.L_852:
        /*0058*/ 	.byte	0x03, 0x19
        /*005a*/ 	.short	0x0010


	//----- nvinfo : EIATTR_PARAM_CBANK
	.align		4
        /*005c*/ 	.byte	0x04, 0x0a
        /*005e*/ 	.short	(.L_854 - .L_853)
	.align		4
.L_853:
        /*0060*/ 	.word	index@(.nv.constant0._Z9viscovbndiiPd)
        /*0064*/ 	.short	0x0380
        /*0066*/ 	.short	0x0010


	//----- nvinfo : EIATTR_SW_WAR
	.align		4
.L_854:
        /*0068*/ 	.byte	0x04, 0x36
        /*006a*/ 	.short	(.L_856 - .L_855)
.L_855:
        /*006c*/ 	.word	0x00000008
.L_856:


//--------------------- .nv.info._Z7viscov2iiddddPdS_S_S_S_S_PiS_ --------------------------
	.section	.nv.info._Z7viscov2iiddddPdS_S_S_S_S_PiS_,"",@"SHT_CUDA_INFO"
	.sectionflags	@""
	.align	4


	//----- nvinfo : EIATTR_CUDA_API_VERSION
	.align		4
        /*0000*/ 	.byte	0x04, 0x37
        /*0002*/ 	.short	(.L_858 - .L_857)
.L_857:
        /*0004*/ 	.word	0x00000082


	//----- nvinfo : EIATTR_KPARAM_INFO
	.align		4
.L_858:
        /*0008*/ 	.byte	0x04, 0x17
        /*000a*/ 	.short	(.L_860 - .L_859)
.L_859:
        /*000c*/ 	.word	0x00000000
        /*0010*/ 	.short	0x000d
        /*0012*/ 	.short	0x0060
        /*0014*/ 	.byte	0x00, 0xf5, 0x21, 0x00


	//----- nvinfo : EIATTR_KPARAM_INFO
	.align		4
.L_860:
        /*0018*/ 	.byte	0x04, 0x17
        /*001a*/ 	.short	(.L_862 - .L_861)
.L_861:
        /*001c*/ 	.word	0x00000000
        /*0020*/ 	.short	0x000c
        /*0022*/ 	.short	0x0058
        /*0024*/ 	.byte	0x00, 0xf5, 0x21, 0x00


	//----- nvinfo : EIATTR_KPARAM_INFO
	.align		4
.L_862:
        /*0028*/ 	.byte	0x04, 0x17
        /*002a*/ 	.short	(.L_864 - .L_863)
.L_863:
        /*002c*/ 	.word	0x00000000
        /*0030*/ 	.short	0x000b
        /*0032*/ 	.short	0x0050
        /*0034*/ 	.byte	0x00, 0xf5, 0x21, 0x00


	//----- nvinfo : EIATTR_KPARAM_INFO
	.align		4
.L_864:
        /*0038*/ 	.byte	0x04, 0x17
        /*003a*/ 	.short	(.L_866 - .L_865)
.L_865:
        /*003c*/ 	.word	0x00000000
        /*0040*/ 	.short	0x000a
        /*0042*/ 	.short	0x0048
        /*0044*/ 	.byte	0x00, 0xf5, 0x21, 0x00


	//----- nvinfo : EIATTR_KPARAM_INFO
	.align		4
.L_866:
        /*0048*/ 	.byte	0x04, 0x17
        /*004a*/ 	.short	(.L_868 - .L_867)
.L_867:
        /*004c*/ 	.word	0x00000000
        /*0050*/ 	.short	0x0009
        /*0052*/ 	.short	0x0040
        /*0054*/ 	.byte	0x00, 0xf5, 0x21, 0x00


	//----- nvinfo : EIATTR_KPARAM_INFO
	.align		4
.L_868:
        /*0058*/ 	.byte	0x04, 0x17
        /*005a*/ 	.short	(.L_870 - .L_869)
.L_869:
        /*005c*/ 	.word	0x00000000
        /*0060*/ 	.short	0x0008
        /*0062*/ 	.short	0x0038
        /*0064*/ 	.byte	0x00, 0xf5, 0x21, 0x00


	//----- nvinfo : EIATTR_KPARAM_INFO
	.align		4
.L_870:
        /*0068*/ 	.byte	0x04, 0x17
        /*006a*/ 	.short	(.L_872 - .L_871)
.L_871:
        /*006c*/ 	.word	0x00000000
        /*0070*/ 	.short	0x0007
        /*0072*/ 	.short	0x0030
        /*0074*/ 	.byte	0x00, 0xf5, 0x21, 0x00


	//----- nvinfo : EIATTR_KPARAM_INFO
	.align		4
.L_872:
        /*0078*/ 	.byte	0x04, 0x17
        /*007a*/ 	.short	(.L_874 - .L_873)
.L_873:
        /*007c*/ 	.word	0x00000000
        /*0080*/ 	.short	0x0006
        /*0082*/ 	.short	0x0028
        /*0084*/ 	.byte	0x00, 0xf5, 0x21, 0x00


	//----- nvinfo : EIATTR_KPARAM_INFO
	.align		4
.L_874:
        /*0088*/ 	.byte	0x04, 0x17
        /*008a*/ 	.short	(.L_876 - .L_875)
.L_875:
        /*008c*/ 	.word	0x00000000
        /*0090*/ 	.short	0x0005
        /*0092*/ 	.short	0x0020
        /*0094*/ 	.byte	0x00, 0xf0, 0x21, 0x00


	//----- nvinfo : EIATTR_KPARAM_INFO
	.align		4
.L_876:
        /*0098*/ 	.byte	0x04, 0x17
        /*009a*/ 	.short	(.L_878 - .L_877)
.L_877:
        /*009c*/ 	.word	0x00000000
        /*00a0*/ 	.short	0x0004
        /*00a2*/ 	.short	0x0018
        /*00a4*/ 	.byte	0x00, 0xf0, 0x21, 0x00


	//----- nvinfo : EIATTR_KPARAM_INFO
	.align		4
.L_878:
        /*00a8*/ 	.byte	0x04, 0x17
        /*00aa*/ 	.short	(.L_880 - .L_879)
.L_879:
        /*00ac*/ 	.word	0x00000000
        /*00b0*/ 	.short	0x0003
        /*00b2*/ 	.short	0x0010
        /*00b4*/ 	.byte	0x00, 0xf0, 0x21, 0x00


	//----- nvinfo : EIATTR_KPARAM_INFO
	.align		4
.L_880:
        /*00b8*/ 	.byte	0x04, 0x17
        /*00ba*/ 	.short	(.L_882 - .L_881)
.L_881:
        /*00bc*/ 	.word	0x00000000
        /*00c0*/ 	.short	0x0002
        /*00c2*/ 	.short	0x0008
        /*00c4*/ 	.byte	0x00, 0xf0, 0x21, 0x00


	//----- nvinfo : EIATTR_KPARAM_INFO
	.align		4
.L_882:
        /*00c8*/ 	.byte	0x04, 0x17
        /*00ca*/ 	.short	(.L_884 - .L_883)
.L_883:
        /*00cc*/ 	.word	0x00000000
        /*00d0*/ 	.short	0x0001
        /*00d2*/ 	.short	0x0004
        /*00d4*/ 	.byte	0x00, 0xf0, 0x11, 0x00


	//----- nvinfo : EIATTR_KPARAM_INFO
	.align		4
.L_884:
        /*00d8*/ 	.byte	0x04, 0x17
        /*00da*/ 	.short	(.L_886 - .L_885)
.L_885:
        /*00dc*/ 	.word	0x00000000
        /*00e0*/ 	.short	0x0000
        /*00e2*/ 	.short	0x0000
        /*00e4*/ 	.byte	0x00, 0xf0, 0x11, 0x00


	//----- nvinfo : EIATTR_SPARSE_MMA_MASK
	.align		4
.L_886:
        /*00e8*/ 	.byte	0x03, 0x50
        /*00ea*/ 	.short	0x0000


	//----- nvinfo : EIATTR_MAXREG_COUNT
	.align		4
        /*00ec*/ 	.byte	0x03, 0x1b
        /*00ee*/ 	.short	0x00ff


	//----- nvinfo : EIATTR_MERCURY_ISA_VERSION
	.align		4
        /*00f0*/ 	.byte	0x03, 0x5f
        /*00f2*/ 	.short	0x0101


	//----- nvinfo : EIATTR_VRC_CTA_INIT_COUNT
	.align		4
        /*00f4*/ 	.byte	0x02, 0x4a
	.zero		1
	.zero		1


	//----- nvinfo : EIATTR_EXIT_INSTR_OFFSETS
	.align		4
        /*00f8*/ 	.byte	0x04, 0x1c
        /*00fa*/ 	.short	(.L_888 - .L_887)


	//   ....[0]....
.L_887:
        /*00fc*/ 	.word	0x000000c0


	//   ....[1]....
        /*0100*/ 	.word	0x00000b60


	//----- nvinfo : EIATTR_CRS_STACK_SIZE
	.align		4
.L_888:
        /*0104*/ 	.byte	0x04, 0x1e
        /*0106*/ 	.short	(.L_890 - .L_889)
.L_889:
        /*0108*/ 	.word	0x00000000


	//----- nvinfo : EIATTR_CBANK_PARAM_SIZE
	.align		4
.L_890:
        /*010c*/ 	.byte	0x03, 0x19
        /*010e*/ 	.short	0x0068


	//----- nvinfo : EIATTR_PARAM_CBANK
	.align		4
        /*0110*/ 	.byte	0x04, 0x0a
        /*0112*/ 	.short	(.L_892 - .L_891)
	.align		4
.L_891:
        /*0114*/ 	.word	index@(.nv.constant0._Z7viscov2iiddddPdS_S_S_S_S_PiS_)
        /*0118*/ 	.short	0x0380
        /*011a*/ 	.short	0x0068


	//----- nvinfo : EIATTR_SW_WAR
	.align		4
.L_892:
        /*011c*/ 	.byte	0x04, 0x36
        /*011e*/ 	.short	(.L_894 - .L_893)
.L_893:
        /*0120*/ 	.word	0x00000008
.L_894:


//--------------------- .nv.info._Z7viscov1iiddddPdS_S_S_S_S_PiS_ --------------------------
	.section	.nv.info._Z7viscov1iiddddPdS_S_S_S_S_PiS_,"",@"SHT_CUDA_INFO"
	.sectionflags	@""
	.align	4


	//----- nvinfo : EIATTR_CUDA_API_VERSION
	.align		4
        /*0000*/ 	.byte	0x04, 0x37
        /*0002*/ 	.short	(.L_896 - .L_895)
.L_895:
        /*0004*/ 	.word	0x00000082


	//----- nvinfo : EIATTR_KPARAM_INFO
	.align		4
.L_896:
        /*0008*/ 	.byte	0x04, 0x17
        /*000a*/ 	.short	(.L_898 - .L_897)
.L_897:
        /*000c*/ 	.word	0x00000000
        /*0010*/ 	.short	0x000d
        /*0012*/ 	.short	0x0060
        /*0014*/ 	.byte	0x00, 0xf5, 0x21, 0x00


	//----- nvinfo : EIATTR_KPARAM_INFO
	.align		4
.L_898:
        /*0018*/ 	.byte	0x04, 0x17
        /*001a*/ 	.short	(.L_900 - .L_899)
.L_899:
        /*001c*/ 	.word	0x00000000
        /*0020*/ 	.short	0x000c
        /*0022*/ 	.short	0x0058
        /*0024*/ 	.byte	0x00, 0xf5, 0x21, 0x00


	//----- nvinfo : EIATTR_KPARAM_INFO
	.align		4
.L_900:
        /*0028*/ 	.byte	0x04, 0x17
        /*002a*/ 	.short	(.L_902 - .L_901)
.L_901:
        /*002c*/ 	.word	0x00000000
        /*0030*/ 	.short	0x000b
        /*0032*/ 	.short	0x0050
        /*0034*/ 	.byte	0x00, 0xf5, 0x21, 0x00


	//----- nvinfo : EIATTR_KPARAM_INFO
	.align		4
.L_902:
        /*0038*/ 	.byte	0x04, 0x17
        /*003a*/ 	.short	(.L_904 - .L_903)
.L_903:
        /*003c*/ 	.word	0x00000000
        /*0040*/ 	.short	0x000a
        /*0042*/ 	.short	0x0048
        /*0044*/ 	.byte	0x00, 0xf5, 0x21, 0x00


	//----- nvinfo : EIATTR_KPARAM_INFO
	.align		4
.L_904:
        /*0048*/ 	.byte	0x04, 0x17
        /*004a*/ 	.short	(.L_906 - .L_905)
.L_905:
        /*004c*/ 	.word	0x00000000
        /*0050*/ 	.short	0x0009
        /*0052*/ 	.short	0x0040
        /*0054*/ 	.byte	0x00, 0xf5, 0x21, 0x00


	//----- nvinfo : EIATTR_KPARAM_INFO
	.align		4
.L_906:
        /*0058*/ 	.byte	0x04, 0x17
        /*005a*/ 	.short	(.L_908 - .L_907)
.L_907:
        /*005c*/ 	.word	0x00000000
        /*0060*/ 	.short	0x0008
        /*0062*/ 	.short	0x0038
        /*0064*/ 	.byte	0x00, 0xf5, 0x21, 0x00


	//----- nvinfo : EIATTR_KPARAM_INFO
	.align		4
.L_908:
        /*0068*/ 	.byte	0x04, 0x17
        /*006a*/ 	.short	(.L_910 - .L_909)
.L_909:
        /*006c*/ 	.word	0x00000000
        /*0070*/ 	.short	0x0007
        /*0072*/ 	.short	0x0030
        /*0074*/ 	.byte	0x00, 0xf5, 0x21, 0x00


	//----- nvinfo : EIATTR_KPARAM_INFO
	.align		4
.L_910:
        /*0078*/ 	.byte	0x04, 0x17
        /*007a*/ 	.short	(.L_912 - .L_911)
.L_911:
        /*007c*/ 	.word	0x00000000
        /*0080*/ 	.short	0x0006
        /*0082*/ 	.short	0x0028
        /*0084*/ 	.byte	0x00, 0xf5, 0x21, 0x00


	//----- nvinfo : EIATTR_KPARAM_INFO
	.align		4
.L_912:
        /*0088*/ 	.byte	0x04, 0x17
        /*008a*/ 	.short	(.L_914 - .L_913)
.L_913:
        /*008c*/ 	.word	0x00000000
        /*0090*/ 	.short	0x0005
        /*0092*/ 	.short	0x0020
        /*0094*/ 	.byte	0x00, 0xf0, 0x21, 0x00


	//----- nvinfo : EIATTR_KPARAM_INFO
	.align		4
.L_914:
        /*0098*/ 	.byte	0x04, 0x17
        /*009a*/ 	.short	(.L_916 - .L_915)
.L_915:
        /*009c*/ 	.word	0x00000000
        /*00a0*/ 	.short	0x0004
        /*00a2*/ 	.short	0x0018
        /*00a4*/ 	.byte	0x00, 0xf0, 0x21, 0x00


	//----- nvinfo : EIATTR_KPARAM_INFO
	.align		4
.L_916:
        /*00a8*/ 	.byte	0x04, 0x17
        /*00aa*/ 	.short	(.L_918 - .L_917)
.L_917:
        /*00ac*/ 	.word	0x00000000
        /*00b0*/ 	.short	0x0003
        /*00b2*/ 	.short	0x0010
        /*00b4*/ 	.byte	0x00, 0xf0, 0x21, 0x00


	//----- nvinfo : EIATTR_KPARAM_INFO
	.align		4
.L_918:
        /*00b8*/ 	.byte	0x04, 0x17
        /*00ba*/ 	.short	(.L_920 - .L_919)
.L_919:
        /*00bc*/ 	.word	0x00000000
        /*00c0*/ 	.short	0x0002
        /*00c2*/ 	.short	0x0008
        /*00c4*/ 	.byte	0x00, 0xf0, 0x21, 0x00


	//----- nvinfo : EIATTR_KPARAM_INFO
	.align		4
.L_920:
        /*00c8*/ 	.byte	0x04, 0x17
        /*00ca*/ 	.short	(.L_922 - .L_921)
.L_921:
        /*00cc*/ 	.word	0x00000000
        /*00d0*/ 	.short	0x0001
        /*00d2*/ 	.short	0x0004
        /*00d4*/ 	.byte	0x00, 0xf0, 0x11, 0x00


	//----- nvinfo : EIATTR_KPARAM_INFO
	.align		4
.L_922:
        /*00d8*/ 	.byte	0x04, 0x17
        /*00da*/ 	.short	(.L_924 - .L_923)
.L_923:
        /*00dc*/ 	.word	0x00000000
        /*00e0*/ 	.short	0x0000
        /*00e2*/ 	.short	0x0000
        /*00e4*/ 	.byte	0x00, 0xf0, 0x11, 0x00


	//----- nvinfo : EIATTR_SPARSE_MMA_MASK
	.align		4
.L_924:
        /*00e8*/ 	.byte	0x03, 0x50
        /*00ea*/ 	.short	0x0000


	//----- nvinfo : EIATTR_MAXREG_COUNT
	.align		4
        /*00ec*/ 	.byte	0x03, 0x1b
        /*00ee*/ 	.short	0x00ff


	//----- nvinfo : EIATTR_MERCURY_ISA_VERSION
	.align		4
        /*00f0*/ 	.byte	0x03, 0x5f
        /*00f2*/ 	.short	0x0101


	//----- nvinfo : EIATTR_VRC_CTA_INIT_COUNT
	.align		4
        /*00f4*/ 	.byte	0x02, 0x4a
	.zero		1
	.zero		1


	//----- nvinfo : EIATTR_EXIT_INSTR_OFFSETS
	.align		4
        /*00f8*/ 	.byte	0x04, 0x1c
        /*00fa*/ 	.short	(.L_926 - .L_925)


	//   ....[0]....
.L_925:
        /*00fc*/ 	.word	0x000000c0


	//   ....[1]....
        /*0100*/ 	.word	0x00000980


	//----- nvinfo : EIATTR_CRS_STACK_SIZE
	.align		4
.L_926:
        /*0104*/ 	.byte	0x04, 0x1e
        /*0106*/ 	.short	(.L_928 - .L_927)
.L_927:
        /*0108*/ 	.word	0x00000000


	//----- nvinfo : EIATTR_CBANK_PARAM_SIZE
	.align		4
.L_928:
        /*010c*/ 	.byte	0x03, 0x19
        /*010e*/ 	.short	0x0068


	//----- nvinfo : EIATTR_PARAM_CBANK
	.align		4
        /*0110*/ 	.byte	0x04, 0x0a
        /*0112*/ 	.short	(.L_930 - .L_929)
	.align		4
.L_929:
        /*0114*/ 	.word	index@(.nv.constant0._Z7viscov1iiddddPdS_S_S_S_S_PiS_)
        /*0118*/ 	.short	0x0380
        /*011a*/ 	.short	0x0068


	//----- nvinfo : EIATTR_SW_WAR
	.align		4
.L_930:
        /*011c*/ 	.byte	0x04, 0x36
        /*011e*/ 	.short	(.L_932 - .L_931)
.L_931:
        /*0120*/ 	.word	0x00000008
.L_932:


//--------------------- .nv.info._Z7viscou2iiddddPdS_S_S_S_S_PiS_ --------------------------
	.section	.nv.info._Z7viscou2iiddddPdS_S_S_S_S_PiS_,"",@"SHT_CUDA_INFO"
	.sectionflags	@""
	.align	4


	//----- nvinfo : EIATTR_CUDA_API_VERSION
	.align		4
        /*0000*/ 	.byte	0x04, 0x37
        /*0002*/ 	.short	(.L_934 - .L_933)
.L_933:
        /*0004*/ 	.word	0x00000082


	//----- nvinfo : EIATTR_KPARAM_INFO
	.align		4
.L_934:
        /*0008*/ 	.byte	0x04, 0x17
        /*000a*/ 	.short	(.L_936 - .L_935)
.L_935:
        /*000c*/ 	.word	0x00000000
        /*0010*/ 	.short	0x000d
        /*0012*/ 	.short	0x0060
        /*0014*/ 	.byte	0x00, 0xf5, 0x21, 0x00


	//----- nvinfo : EIATTR_KPARAM_INFO
	.align		4
.L_936:
        /*0018*/ 	.byte	0x04, 0x17
        /*001a*/ 	.short	(.L_938 - .L_937)
.L_937:
        /*001c*/ 	.word	0x00000000
        /*0020*/ 	.short	0x000c
        /*0022*/ 	.short	0x0058
        /*0024*/ 	.byte	0x00, 0xf5, 0x21, 0x00


	//----- nvinfo : EIATTR_KPARAM_INFO
	.align		4
.L_938:
        /*0028*/ 	.byte	0x04, 0x17
        /*002a*/ 	.short	(.L_940 - .L_939)
.L_939:
        /*002c*/ 	.word	0x00000000
        /*0030*/ 	.short	0x000b
        /*0032*/ 	.short	0x0050
        /*0034*/ 	.byte	0x00, 0xf5, 0x21, 0x00


	//----- nvinfo : EIATTR_KPARAM_INFO
	.align		4
.L_940:
        /*0038*/ 	.byte	0x04, 0x17
        /*003a*/ 	.short	(.L_942 - .L_941)
.L_941:
        /*003c*/ 	.word	0x00000000
        /*0040*/ 	.short	0x000a
        /*0042*/ 	.short	0x0048
        /*0044*/ 	.byte	0x00, 0xf5, 0x21, 0x00


	//----- nvinfo : EIATTR_KPARAM_INFO
	.align		4
.L_942:
        /*0048*/ 	.byte	0x04, 0x17
        /*004a*/ 	.short	(.L_944 - .L_943)
.L_943:
        /*004c*/ 	.word	0x00000000
        /*0050*/ 	.short	0x0009
        /*0052*/ 	.short	0x0040
        /*0054*/ 	.byte	0x00, 0xf5, 0x21, 0x00


	//----- nvinfo : EIATTR_KPARAM_INFO
	.align		4
.L_944:
        /*0058*/ 	.byte	0x04, 0x17
        /*005a*/ 	.short	(.L_946 - .L_945)
.L_945:
        /*005c*/ 	.word	0x00000000
        /*0060*/ 	.short	0x0008
        /*0062*/ 	.short	0x0038
        /*0064*/ 	.byte	0x00, 0xf5, 0x21, 0x00


	//----- nvinfo : EIATTR_KPARAM_INFO
	.align		4
.L_946:
        /*0068*/ 	.byte	0x04, 0x17
        /*006a*/ 	.short	(.L_948 - .L_947)
.L_947:
        /*006c*/ 	.word	0x00000000
        /*0070*/ 	.short	0x0007
        /*0072*/ 	.short	0x0030
        /*0074*/ 	.byte	0x00, 0xf5, 0x21, 0x00


	//----- nvinfo : EIATTR_KPARAM_INFO
	.align		4
.L_948:
        /*0078*/ 	.byte	0x04, 0x17
        /*007a*/ 	.short	(.L_950 - .L_949)
.L_949:
        /*007c*/ 	.word	0x00000000
        /*0080*/ 	.short	0x0006
        /*0082*/ 	.short	0x0028
        /*0084*/ 	.byte	0x00, 0xf5, 0x21, 0x00


	//----- nvinfo : EIATTR_KPARAM_INFO
	.align		4
.L_950:
        /*0088*/ 	.byte	0x04, 0x17
        /*008a*/ 	.short	(.L_952 - .L_951)
.L_951:
        /*008c*/ 	.word	0x00000000
        /*0090*/ 	.short	0x0005
        /*0092*/ 	.short	0x0020
        /*0094*/ 	.byte	0x00, 0xf0, 0x21, 0x00


	//----- nvinfo : EIATTR_KPARAM_INFO
	.align		4
.L_952:
        /*0098*/ 	.byte	0x04, 0x17
        /*009a*/ 	.short	(.L_954 - .L_953)
.L_953:
        /*009c*/ 	.word	0x00000000
        /*00a0*/ 	.short	0x0004
        /*00a2*/ 	.short	0x0018
        /*00a4*/ 	.byte	0x00, 0xf0, 0x21, 0x00


	//----- nvinfo : EIATTR_KPARAM_INFO
	.align		4
.L_954:
        /*00a8*/ 	.byte	0x04, 0x17
        /*00aa*/ 	.short	(.L_956 - .L_955)
.L_955:
        /*00ac*/ 	.word	0x00000000
        /*00b0*/ 	.short	0x0003
        /*00b2*/ 	.short	0x0010
        /*00b4*/ 	.byte	0x00, 0xf0, 0x21, 0x00


	//----- nvinfo : EIATTR_KPARAM_INFO
	.align		4
.L_956:
        /*00b8*/ 	.byte	0x04, 0x17
        /*00ba*/ 	.short	(.L_958 - .L_957)
.L_957:
        /*00bc*/ 	.word	0x00000000
        /*00c0*/ 	.short	0x0002
        /*00c2*/ 	.short	0x0008
        /*00c4*/ 	.byte	0x00, 0xf0, 0x21, 0x00


	//----- nvinfo : EIATTR_KPARAM_INFO
	.align		4
.L_958:
        /*00c8*/ 	.byte	0x04, 0x17
        /*00ca*/ 	.short	(.L_960 - .L_959)
.L_959:
        /*00cc*/ 	.word	0x00000000
        /*00d0*/ 	.short	0x0001
        /*00d2*/ 	.short	0x0004
        /*00d4*/ 	.byte	0x00, 0xf0, 0x11, 0x00


	//----- nvinfo : EIATTR_KPARAM_INFO
	.align		4
.L_960:
        /*00d8*/ 	.byte	0x04, 0x17
        /*00da*/ 	.short	(.L_962 - .L_961)
.L_961:
        /*00dc*/ 	.word	0x00000000
        /*00e0*/ 	.short	0x0000
        /*00e2*/ 	.short	0x0000
        /*00e4*/ 	.byte	0x00, 0xf0, 0x11, 0x00


	//----- nvinfo : EIATTR_SPARSE_MMA_MASK
	.align		4
.L_962:
        /*00e8*/ 	.byte	0x03, 0x50
        /*00ea*/ 	.short	0x0000


	//----- nvinfo : EIATTR_MAXREG_COUNT
	.align		4
        /*00ec*/ 	.byte	0x03, 0x1b
        /*00ee*/ 	.short	0x00ff


	//----- nvinfo : EIATTR_MERCURY_ISA_VERSION
	.align		4
        /*00f0*/ 	.byte	0x03, 0x5f
        /*00f2*/ 	.short	0x0101


	//----- nvinfo : EIATTR_VRC_CTA_INIT_COUNT
	.align		4
        /*00f4*/ 	.byte	0x02, 0x4a
	.zero		1
	.zero		1


	//----- nvinfo : EIATTR_EXIT_INSTR_OFFSETS
	.align		4
        /*00f8*/ 	.byte	0x04, 0x1c
        /*00fa*/ 	.short	(.L_964 - .L_963)


	//   ....[0]....
.L_963:
        /*00fc*/ 	.word	0x000000c0


	//   ....[1]....
        /*0100*/ 	.word	0x00000b50


	//----- nvinfo : EIATTR_CRS_STACK_SIZE
	.align		4
.L_964:
        /*0104*/ 	.byte	0x04, 0x1e
        /*0106*/ 	.short	(.L_966 - .L_965)
.L_965:
        /*0108*/ 	.word	0x00000000


	//----- nvinfo : EIATTR_CBANK_PARAM_SIZE
	.align		4
.L_966:
        /*010c*/ 	.byte	0x03, 0x19
        /*010e*/ 	.short	0x0068


	//----- nvinfo : EIATTR_PARAM_CBANK
	.align		4
        /*0110*/ 	.byte	0x04, 0x0a
        /*0112*/ 	.short	(.L_968 - .L_967)
	.align		4
.L_967:
        /*0114*/ 	.word	index@(.nv.constant0._Z7viscou2iiddddPdS_S_S_S_S_PiS_)
        /*0118*/ 	.short	0x0380
        /*011a*/ 	.short	0x0068


	//----- nvinfo : EIATTR_SW_WAR
	.align		4
.L_968:
        /*011c*/ 	.byte	0x04, 0x36
        /*011e*/ 	.short	(.L_970 - .L_969)
.L_969:
        /*0120*/ 	.word	0x00000008
.L_970:


//--------------------- .nv.info._Z7viscou1iiddddPdS_S_S_S_S_PiS_ --------------------------
	.section	.nv.info._Z7viscou1iiddddPdS_S_S_S_S_PiS_,"",@"SHT_CUDA_INFO"
	.sectionflags	@""
	.align	4


	//----- nvinfo : EIATTR_CUDA_API_VERSION
	.align		4
        /*0000*/ 	.byte	0x04, 0x37
        /*0002*/ 	.short	(.L_972 - .L_971)
.L_971:
        /*0004*/ 	.word	0x00000082


	//----- nvinfo : EIATTR_KPARAM_INFO
	.align		4
.L_972:
        /*0008*/ 	.byte	0x04, 0x17
        /*000a*/ 	.short	(.L_974 - .L_973)
.L_973:
        /*000c*/ 	.word	0x00000000
        /*0010*/ 	.short	0x000d
        /*0012*/ 	.short	0x0060
        /*0014*/ 	.byte	0x00, 0xf5, 0x21, 0x00


	//----- nvinfo : EIATTR_KPARAM_INFO
	.align		4
.L_974:
        /*0018*/ 	.byte	0x04, 0x17
        /*001a*/ 	.short	(.L_976 - .L_975)
.L_975:
        /*001c*/ 	.word	0x00000000
        /*0020*/ 	.short	0x000c
        /*0022*/ 	.short	0x0058
        /*0024*/ 	.byte	0x00, 0xf5, 0x21, 0x00


	//----- nvinfo : EIATTR_KPARAM_INFO
	.align		4
.L_976:
        /*0028*/ 	.byte	0x04, 0x17
        /*002a*/ 	.short	(.L_978 - .L_977)
.L_977:
        /*002c*/ 	.word	0x00000000
        /*0030*/ 	.short	0x000b
        /*0032*/ 	.short	0x0050
        /*0034*/ 	.byte	0x00, 0xf5, 0x21, 0x00


	//----- nvinfo : EIATTR_KPARAM_INFO
	.align		4
.L_978:
        /*0038*/ 	.byte	0x04, 0x17
        /*003a*/ 	.short	(.L_980 - .L_979)
.L_979:
        /*003c*/ 	.word	0x00000000
        /*0040*/ 	.short	0x000a
        /*0042*/ 	.short	0x0048
        /*0044*/ 	.byte	0x00, 0xf5, 0x21, 0x00


	//----- nvinfo : EIATTR_KPARAM_INFO
	.align		4
.L_980:
        /*0048*/ 	.byte	0x04, 0x17
        /*004a*/ 	.short	(.L_982 - .L_981)
.L_981:
        /*004c*/ 	.word	0x00000000
        /*0050*/ 	.short	0x0009
        /*0052*/ 	.short	0x0040
        /*0054*/ 	.byte	0x00, 0xf5, 0x21, 0x00


	//----- nvinfo : EIATTR_KPARAM_INFO
	.align		4
.L_982:
        /*0058*/ 	.byte	0x04, 0x17
        /*005a*/ 	.short	(.L_984 - .L_983)
.L_983:
        /*005c*/ 	.word	0x00000000
        /*0060*/ 	.short	0x0008
        /*0062*/ 	.short	0x0038
        /*0064*/ 	.byte	0x00, 0xf5, 0x21, 0x00


	//----- nvinfo : EIATTR_KPARAM_INFO
	.align		4
.L_984:
        /*0068*/ 	.byte	0x04, 0x17
        /*006a*/ 	.short	(.L_986 - .L_985)
.L_985:
        /*006c*/ 	.word	0x00000000
        /*0070*/ 	.short	0x0007
        /*0072*/ 	.short	0x0030
        /*0074*/ 	.byte	0x00, 0xf5, 0x21, 0x00


	//----- nvinfo : EIATTR_KPARAM_INFO
	.align		4
.L_986:
        /*0078*/ 	.byte	0x04, 0x17
        /*007a*/ 	.short	(.L_988 - .L_987)
.L_987:
        /*007c*/ 	.word	0x00000000
        /*0080*/ 	.short	0x0006
        /*0082*/ 	.short	0x0028
        /*0084*/ 	.byte	0x00, 0xf5, 0x21, 0x00


	//----- nvinfo : EIATTR_KPARAM_INFO
	.align		4
.L_988:
        /*0088*/ 	.byte	0x04, 0x17
        /*008a*/ 	.short	(.L_990 - .L_989)
.L_989:
        /*008c*/ 	.word	0x00000000
        /*0090*/ 	.short	0x0005
        /*0092*/ 	.short	0x0020
        /*0094*/ 	.byte	0x00, 0xf0, 0x21, 0x00


	//----- nvinfo : EIATTR_KPARAM_INFO
	.align		4
.L_990:
        /*0098*/ 	.byte	0x04, 0x17
        /*009a*/ 	.short	(.L_992 - .L_991)
.L_991:
        /*009c*/ 	.word	0x00000000
        /*00a0*/ 	.short	0x0004
        /*00a2*/ 	.short	0x0018
        /*00a4*/ 	.byte	0x00, 0xf0, 0x21, 0x00


	//----- nvinfo : EIATTR_KPARAM_INFO
	.align		4
.L_992:
        /*00a8*/ 	.byte	0x04, 0x17
        /*00aa*/ 	.short	(.L_994 - .L_993)
.L_993:
        /*00ac*/ 	.word	0x00000000
        /*00b0*/ 	.short	0x0003
        /*00b2*/ 	.short	0x0010
        /*00b4*/ 	.byte	0x00, 0xf0, 0x21, 0x00


	//----- nvinfo : EIATTR_KPARAM_INFO
	.align		4
.L_994:
        /*00b8*/ 	.byte	0x04, 0x17
        /*00ba*/ 	.short	(.L_996 - .L_995)
.L_995:
        /*00bc*/ 	.word	0x00000000
        /*00c0*/ 	.short	0x0002
        /*00c2*/ 	.short	0x0008
        /*00c4*/ 	.byte	0x00, 0xf0, 0x21, 0x00


	//----- nvinfo : EIATTR_KPARAM_INFO
	.align		4
.L_996:
        /*00c8*/ 	.byte	0x04, 0x17
        /*00ca*/ 	.short	(.L_998 - .L_997)
.L_997:
        /*00cc*/ 	.word	0x00000000
        /*00d0*/ 	.short	0x0001
        /*00d2*/ 	.short	0x0004
        /*00d4*/ 	.byte	0x00, 0xf0, 0x11, 0x00


	//----- nvinfo : EIATTR_KPARAM_INFO
	.align		4
.L_998:
        /*00d8*/ 	.byte	0x04, 0x17
        /*00da*/ 	.short	(.L_1000 - .L_999)
.L_999:
        /*00dc*/ 	.word	0x00000000
        /*00e0*/ 	.short	0x0000
        /*00e2*/ 	.short	0x0000
        /*00e4*/ 	.byte	0x00, 0xf0, 0x11, 0x00


	//----- nvinfo : EIATTR_SPARSE_MMA_MASK
	.align		4
.L_1000:
        /*00e8*/ 	.byte	0x03, 0x50
        /*00ea*/ 	.short	0x0000


	//----- nvinfo : EIATTR_MAXREG_COUNT
	.align		4
        /*00ec*/ 	.byte	0x03, 0x1b
        /*00ee*/ 	.short	0x00ff


	//----- nvinfo : EIATTR_MERCURY_ISA_VERSION
	.align		4
        /*00f0*/ 	.byte	0x03, 0x5f
        /*00f2*/ 	.short	0x0101


	//----- nvinfo : EIATTR_VRC_CTA_INIT_COUNT
	.align		4
        /*00f4*/ 	.byte	0x02, 0x4a
	.zero		1
	.zero		1


	//----- nvinfo : EIATTR_EXIT_INSTR_OFFSETS
	.align		4
        /*00f8*/ 	.byte	0x04, 0x1c
        /*00fa*/ 	.short	(.L_1002 - .L_1001)


	//   ....[0]....
.L_1001:
        /*00fc*/ 	.word	0x000000c0


	//   ....[1]....
        /*0100*/ 	.word	0x000008c0


	//----- nvinfo : EIATTR_CRS_STACK_SIZE
	.align		4
.L_1002:
        /*0104*/ 	.byte	0x04, 0x1e
        /*0106*/ 	.short	(.L_1004 - .L_1003)
.L_1003:
        /*0108*/ 	.word	0x00000000


	//----- nvinfo : EIATTR_CBANK_PARAM_SIZE
	.align		4
.L_1004:
        /*010c*/ 	.byte	0x03, 0x19
        /*010e*/ 	.short	0x0068


	//----- nvinfo : EIATTR_PARAM_CBANK
	.align		4
        /*0110*/ 	.byte	0x04, 0x0a
        /*0112*/ 	.short	(.L_1006 - .L_1005)
	.align		4
.L_1005:
        /*0114*/ 	.word	index@(.nv.constant0._Z7viscou1iiddddPdS_S_S_S_S_PiS_)
        /*0118*/ 	.short	0x0380
        /*011a*/ 	.short	0x0068


	//----- nvinfo : EIATTR_SW_WAR
	.align		4
.L_1006:
        /*011c*/ 	.byte	0x04, 0x36
        /*011e*/ 	.short	(.L_1008 - .L_1007)
.L_1007:
        /*0120*/ 	.word	0x00000008
.L_1008:


//--------------------- .nv.info._Z5smagoiidddPdS_S_dS_S_i --------------------------
	.section	.nv.info._Z5smagoiidddPdS_S_dS_S_i,"",@"SHT_CUDA_INFO"
	.sectionflags	@""
	.align	4


	//----- nvinfo : EIATTR_CUDA_API_VERSION
	.align		4
        /*0000*/ 	.byte	0x04, 0x37
        /*0002*/ 	.short	(.L_1010 - .L_1009)
.L_1009:
        /*0004*/ 	.word	0x00000082


	//----- nvinfo : EIATTR_KPARAM_INFO
	.align		4
.L_1010:
        /*0008*/ 	.byte	0x04, 0x17
        /*000a*/ 	.short	(.L_1012 - .L_1011)
.L_1011:
        /*000c*/ 	.word	0x00000000
        /*0010*/ 	.short	0x000b
        /*0012*/ 	.short	0x0050
        /*0014*/ 	.byte	0x00, 0xf0, 0x11, 0x00


	//----- nvinfo : EIATTR_KPARAM_INFO
	.align		4
.L_1012:
        /*0018*/ 	.byte	0x04, 0x17
        /*001a*/ 	.short	(.L_1014 - .L_1013)
.L_1013:
        /*001c*/ 	.word	0x00000000
        /*0020*/ 	.short	0x000a
        /*0022*/ 	.short	0x0048
        /*0024*/ 	.byte	0x00, 0xf5, 0x21, 0x00


	//----- nvinfo : EIATTR_KPARAM_INFO
	.align		4
.L_1014:
        /*0028*/ 	.byte	0x04, 0x17
        /*002a*/ 	.short	(.L_1016 - .L_1015)
.L_1015:
        /*002c*/ 	.word	0x00000000
        /*0030*/ 	.short	0x0009
        /*0032*/ 	.short	0x0040
        /*0034*/ 	.byte	0x00, 0xf5, 0x21, 0x00


	//----- nvinfo : EIATTR_KPARAM_INFO
	.align		4
.L_1016:
        /*0038*/ 	.byte	0x04, 0x17
        /*003a*/ 	.short	(.L_1018 - .L_1017)
.L_1017:
        /*003c*/ 	.word	0x00000000
        /*0040*/ 	.short	0x0008
        /*0042*/ 	.short	0x0038
        /*0044*/ 	.byte	0x00, 0xf0, 0x21, 0x00


	//----- nvinfo : EIATTR_KPARAM_INFO
	.align		4
.L_1018:
        /*0048*/ 	.byte	0x04, 0x17
        /*004a*/ 	.short	(.L_1020 - .L_1019)
.L_1019:
        /*004c*/ 	.word	0x00000000
        /*0050*/ 	.short	0x0007
        /*0052*/ 	.short	0x0030
        /*0054*/ 	.byte	0x00, 0xf5, 0x21, 0x00


	//----- nvinfo : EIATTR_KPARAM_INFO
	.align		4
.L_1020:
        /*0058*/ 	.byte	0x04, 0x17
        /*005a*/ 	.short	(.L_1022 - .L_1021)
.L_1021:
        /*005c*/ 	.word	0x00000000
        /*0060*/ 	.short	0x0006
        /*0062*/ 	.short	0x0028
        /*0064*/ 	.byte	0x00, 0xf5, 0x21, 0x00


	//----- nvinfo : EIATTR_KPARAM_INFO
	.align		4
.L_1022:
        /*0068*/ 	.byte	0x04, 0x17
        /*006a*/ 	.short	(.L_1024 - .L_1023)
.L_1023:
        /*006c*/ 	.word	0x00000000
        /*0070*/ 	.short	0x0005
        /*0072*/ 	.short	0x0020
        /*0074*/ 	.byte	0x00, 0xf5, 0x21, 0x00


	//----- nvinfo : EIATTR_KPARAM_INFO
	.align		4
.L_1024:
        /*0078*/ 	.byte	0x04, 0x17
        /*007a*/ 	.short	(.L_1026 - .L_1025)
.L_1025:
        /*007c*/ 	.word	0x00000000
        /*0080*/ 	.short	0x0004
        /*0082*/ 	.short	0x0018
        /*0084*/ 	.byte	0x00, 0xf0, 0x21, 0x00


	//----- nvinfo : EIATTR_KPARAM_INFO
	.align		4
.L_1026:
        /*0088*/ 	.byte	0x04, 0x17
        /*008a*/ 	.short	(.L_1028 - .L_1027)
.L_1027:
        /*008c*/ 	.word	0x00000000
        /*0090*/ 	.short	0x0003
        /*0092*/ 	.short	0x0010
        /*0094*/ 	.byte	0x00, 0xf0, 0x21, 0x00


	//----- nvinfo : EIATTR_KPARAM_INFO
	.align		4
.L_1028:
        /*0098*/ 	.byte	0x04, 0x17
        /*009a*/ 	.short	(.L_1030 - .L_1029)
.L_1029:
        /*009c*/ 	.word	0x00000000
        /*00a0*/ 	.short	0x0002
        /*00a2*/ 	.short	0x0008
        /*00a4*/ 	.byte	0x00, 0xf0, 0x21, 0x00


	//----- nvinfo : EIATTR_KPARAM_INFO
	.align		4
.L_1030:
        /*00a8*/ 	.byte	0x04, 0x17
        /*00aa*/ 	.short	(.L_1032 - .L_1031)
.L_1031:
        /*00ac*/ 	.word	0x00000000
        /*00b0*/ 	.short	0x0001
        /*00b2*/ 	.short	0x0004
        /*00b4*/ 	.byte	0x00, 0xf0, 0x11, 0x00


	//----- nvinfo : EIATTR_KPARAM_INFO
	.align		4
.L_1032:
        /*00b8*/ 	.byte	0x04, 0x17
        /*00ba*/ 	.short	(.L_1034 - .L_1033)
.L_1033:
        /*00bc*/ 	.word	0x00000000
        /*00c0*/ 	.short	0x0000
        /*00c2*/ 	.short	0x0000
        /*00c4*/ 	.byte	0x00, 0xf0, 0x11, 0x00


	//----- nvinfo : EIATTR_SPARSE_MMA_MASK
	.align		4
.L_1034:
        /*00c8*/ 	.byte	0x03, 0x50
        /*00ca*/ 	.short	0x0000


	//----- nvinfo : EIATTR_MAXREG_COUNT
	.align		4
        /*00cc*/ 	.byte	0x03, 0x1b
        /*00ce*/ 	.short	0x00ff


	//----- nvinfo : EIATTR_MERCURY_ISA_VERSION
	.align		4
        /*00d0*/ 	.byte	0x03, 0x5f
        /*00d2*/ 	.short	0x0101


	//----- nvinfo : EIATTR_VRC_CTA_INIT_COUNT
	.align		4
        /*00d4*/ 	.byte	0x02, 0x4a
	.zero		1
	.zero		1


	//----- nvinfo : EIATTR_EXIT_INSTR_OFFSETS
	.align		4
        /*00d8*/ 	.byte	0x04, 0x1c
        /*00da*/ 	.short	(.L_1036 - .L_1035)


	//   ....[0]....
.L_1035:
        /*00dc*/ 	.word	0x000000c0


	//   ....[1]....
        /*00e0*/ 	.word	0x00001900


	//   ....[2]....
        /*00e4*/ 	.word	0x000020a0


	//----- nvinfo : EIATTR_CRS_STACK_SIZE
	.align		4
.L_1036:
        /*00e8*/ 	.byte	0x04, 0x1e
        /*00ea*/ 	.short	(.L_1038 - .L_1037)
.L_1037:
        /*00ec*/ 	.word	0x00000000


	//----- nvinfo : EIATTR_CBANK_PARAM_SIZE
	.align		4
.L_1038:
        /*00f0*/ 	.byte	0x03, 0x19
        /*00f2*/ 	.short	0x0054


	//----- nvinfo : EIATTR_PARAM_CBANK
	.align		4
        /*00f4*/ 	.byte	0x04, 0x0a
        /*00f6*/ 	.short	(.L_1040 - .L_1039)
	.align		4
.L_1039:
        /*00f8*/ 	.word	index@(.nv.constant0._Z5smagoiidddPdS_S_dS_S_i)
        /*00fc*/ 	.short	0x0380
        /*00fe*/ 	.short	0x0054


	//----- nvinfo : EIATTR_SW_WAR
	.align		4
.L_1040:
        /*0100*/ 	.byte	0x04, 0x36
        /*0102*/ 	.short	(.L_1042 - .L_1041)
.L_1041:
        /*0104*/ 	.word	0x00000008
.L_1042:


//--------------------- .nv.info._Z10udvdx_adv2iidPdS_S_S_S_ --------------------------
	.section	.nv.info._Z10udvdx_adv2iidPdS_S_S_S_,"",@"SHT_CUDA_INFO"
	.sectionflags	@""
	.align	4


	//----- nvinfo : EIATTR_CUDA_API_VERSION
	.align		4
        /*0000*/ 	.byte	0x04, 0x37
        /*0002*/ 	.short	(.L_1044 - .L_1043)
.L_1043:
        /*0004*/ 	.word	0x00000082


	//----- nvinfo : EIATTR_KPARAM_INFO
	.align		4
.L_1044:
        /*0008*/ 	.byte	0x04, 0x17
        /*000a*/ 	.short	(.L_1046 - .L_1045)
.L_1045:
        /*000c*/ 	.word	0x00000000
        /*0010*/ 	.short	0x0007
        /*0012*/ 	.short	0x0030
        /*0014*/ 	.byte	0x00, 0xf5, 0x21, 0x00


	//----- nvinfo : EIATTR_KPARAM_INFO
	.align		4
.L_1046:
        /*0018*/ 	.byte	0x04, 0x17
        /*001a*/ 	.short	(.L_1048 - .L_1047)
.L_1047:
        /*001c*/ 	.word	0x00000000
        /*0020*/ 	.short	0x0006
        /*0022*/ 	.short	0x0028
        /*0024*/ 	.byte	0x00, 0xf5, 0x21, 0x00


	//----- nvinfo : EIATTR_KPARAM_INFO
	.align		4
.L_1048:
        /*0028*/ 	.byte	0x04, 0x17
        /*002a*/ 	.short	(.L_1050 - .L_1049)
.L_1049:
        /*002c*/ 	.word	0x00000000
        /*0030*/ 	.short	0x0005
        /*0032*/ 	.short	0x0020
        /*0034*/ 	.byte	0x00, 0xf5, 0x21, 0x00


	//----- nvinfo : EIATTR_KPARAM_INFO
	.align		4
.L_1050:
        /*0038*/ 	.byte	0x04, 0x17
        /*003a*/ 	.short	(.L_1052 - .L_1051)
.L_1051:
        /*003c*/ 	.word	0x00000000
        /*0040*/ 	.short	0x0004
        /*0042*/ 	.short	0x0018
        /*0044*/ 	.byte	0x00, 0xf5, 0x21, 0x00


	//----- nvinfo : EIATTR_KPARAM_INFO
	.align		4
.L_1052:
        /*0048*/ 	.byte	0x04, 0x17
        /*004a*/ 	.short	(.L_1054 - .L_1053)
.L_1053:
        /*004c*/ 	.word	0x00000000
        /*0050*/ 	.short	0x0003
        /*0052*/ 	.short	0x0010
        /*0054*/ 	.byte	0x00, 0xf5, 0x21, 0x00


	//----- nvinfo : EIATTR_KPARAM_INFO
	.align		4
.L_1054:
        /*0058*/ 	.byte	0x04, 0x17
        /*005a*/ 	.short	(.L_1056 - .L_1055)
.L_1055:
        /*005c*/ 	.word	0x00000000
        /*0060*/ 	.short	0x0002
        /*0062*/ 	.short	0x0008
        /*0064*/ 	.byte	0x00, 0xf0, 0x21, 0x00


	//----- nvinfo : EIATTR_KPARAM_INFO
	.align		4
.L_1056:
        /*0068*/ 	.byte	0x04, 0x17
        /*006a*/ 	.short	(.L_1058 - .L_1057)
.L_1057:
        /*006c*/ 	.word	0x00000000
        /*0070*/ 	.short	0x0001
        /*0072*/ 	.short	0x0004
        /*0074*/ 	.byte	0x00, 0xf0, 0x11, 0x00


	//----- nvinfo : EIATTR_KPARAM_INFO
	.align		4
.L_1058:
        /*0078*/ 	.byte	0x04, 0x17
        /*007a*/ 	.short	(.L_1060 - .L_1059)
.L_1059:
        /*007c*/ 	.word	0x00000000
        /*0080*/ 	.short	0x0000
        /*0082*/ 	.short	0x0000
        /*0084*/ 	.byte	0x00, 0xf0, 0x11, 0x00


	//----- nvinfo : EIATTR_SPARSE_MMA_MASK
	.align		4
.L_1060:
        /*0088*/ 	.byte	0x03, 0x50
        /*008a*/ 	.short	0x0000


	//----- nvinfo : EIATTR_MAXREG_COUNT
	.align		4
        /*008c*/ 	.byte	0x03, 0x1b
        /*008e*/ 	.short	0x00ff


	//----- nvinfo : EIATTR_MERCURY_ISA_VERSION
	.align		4
        /*0090*/ 	.byte	0x03, 0x5f
        /*0092*/ 	.short	0x0101


	//----- nvinfo : EIATTR_VRC_CTA_INIT_COUNT
	.align		4
        /*0094*/ 	.byte	0x02, 0x4a
	.zero		1
	.zero		1


	//----- nvinfo : EIATTR_EXIT_INSTR_OFFSETS
	.align		4
        /*0098*/ 	.byte	0x04, 0x1c
        /*009a*/ 	.short	(.L_1062 - .L_1061)


	//   ....[0]....
.L_1061:
        /*009c*/ 	.word	0x000000c0


	//   ....[1]....
        /*00a0*/ 	.word	0x00000fe0


	//----- nvinfo : EIATTR_CRS_STACK_SIZE
	.align		4
.L_1062:
        /*00a4*/ 	.byte	0x04, 0x1e
        /*00a6*/ 	.short	(.L_1064 - .L_1063)
.L_1063:
        /*00a8*/ 	.word	0x00000000


	//----- nvinfo : EIATTR_CBANK_PARAM_SIZE
	.align		4
.L_1064:
        /*00ac*/ 	.byte	0x03, 0x19
        /*00ae*/ 	.short	0x0038


	//----- nvinfo : EIATTR_PARAM_CBANK
	.align		4
        /*00b0*/ 	.byte	0x04, 0x0a
        /*00b2*/ 	.short	(.L_1066 - .L_1065)
	.align		4
.L_1065:
        /*00b4*/ 	.word	index@(.nv.constant0._Z10udvdx_adv2iidPdS_S_S_S_)
        /*00b8*/ 	.short	0x0380
        /*00ba*/ 	.short	0x0038


	//----- nvinfo : EIATTR_SW_WAR
	.align		4
.L_1066:
        /*00bc*/ 	.byte	0x04, 0x36
        /*00be*/ 	.short	(.L_1068 - .L_1067)
.L_1067:
        /*00c0*/ 	.word	0x00000008
.L_1068:


//--------------------- .nv.info._Z9udvdx_adviidPdS_S_S_S_ --------------------------
	.section	.nv.info._Z9udvdx_adviidPdS_S_S_S_,"",@"SHT_CUDA_INFO"
	.sectionflags	@""
	.align	4


	//----- nvinfo : EIATTR_CUDA_API_VERSION
	.align		4
        /*0000*/ 	.byte	0x04, 0x37
        /*0002*/ 	.short	(.L_1070 - .L_1069)
.L_1069:
        /*0004*/ 	.word	0x00000082


	//----- nvinfo : EIATTR_KPARAM_INFO
	.align		4
.L_1070:
        /*0008*/ 	.byte	0x04, 0x17
        /*000a*/ 	.short	(.L_1072 - .L_1071)
.L_1071:
        /*000c*/ 	.word	0x00000000
        /*0010*/ 	.short	0x0007
        /*0012*/ 	.short	0x0030
        /*0014*/ 	.byte	0x00, 0xf5, 0x21, 0x00


	//----- nvinfo : EIATTR_KPARAM_INFO
	.align		4
.L_1072:
        /*0018*/ 	.byte	0x04, 0x17
        /*001a*/ 	.short	(.L_1074 - .L_1073)
.L_1073:
        /*001c*/ 	.word	0x00000000
        /*0020*/ 	.short	0x0006
        /*0022*/ 	.short	0x0028
        /*0024*/ 	.byte	0x00, 0xf5, 0x21, 0x00


	//----- nvinfo : EIATTR_KPARAM_INFO
	.align		4
.L_1074:
        /*0028*/ 	.byte	0x04, 0x17
        /*002a*/ 	.short	(.L_1076 - .L_1075)
.L_1075:
        /*002c*/ 	.word	0x00000000
        /*0030*/ 	.short	0x0005
        /*0032*/ 	.short	0x0020
        /*0034*/ 	.byte	0x00, 0xf5, 0x21, 0x00


	//----- nvinfo : EIATTR_KPARAM_INFO
	.align		4
.L_1076:
        /*0038*/ 	.byte	0x04, 0x17
        /*003a*/ 	.short	(.L_1078 - .L_1077)
.L_1077:
        /*003c*/ 	.word	0x00000000
        /*0040*/ 	.short	0x0004
        /*0042*/ 	.short	0x0018
        /*0044*/ 	.byte	0x00, 0xf5, 0x21, 0x00


	//----- nvinfo : EIATTR_KPARAM_INFO
	.align		4
.L_1078:
        /*0048*/ 	.byte	0x04, 0x17
        /*004a*/ 	.short	(.L_1080 - .L_1079)
.L_1079:
        /*004c*/ 	.word	0x00000000
        /*0050*/ 	.short	0x0003
        /*0052*/ 	.short	0x0010
        /*0054*/ 	.byte	0x00, 0xf5, 0x21, 0x00


	//----- nvinfo : EIATTR_KPARAM_INFO
	.align		4
.L_1080:
        /*0058*/ 	.byte	0x04, 0x17
        /*005a*/ 	.short	(.L_1082 - .L_1081)
.L_1081:
        /*005c*/ 	.word	0x00000000
        /*0060*/ 	.short	0x0002
        /*0062*/ 	.short	0x0008
        /*0064*/ 	.byte	0x00, 0xf0, 0x21, 0x00


	//----- nvinfo : EIATTR_KPARAM_INFO
	.align		4
.L_1082:
        /*0068*/ 	.byte	0x04, 0x17
        /*006a*/ 	.short	(.L_1084 - .L_1083)
.L_1083:
        /*006c*/ 	.word	0x00000000
        /*0070*/ 	.short	0x0001
        /*0072*/ 	.short	0x0004
        /*0074*/ 	.byte	0x00, 0xf0, 0x11, 0x00


	//----- nvinfo : EIATTR_KPARAM_INFO
	.align		4
.L_1084:
        /*0078*/ 	.byte	0x04, 0x17
        /*007a*/ 	.short	(.L_1086 - .L_1085)
.L_1085:
        /*007c*/ 	.word	0x00000000
        /*0080*/ 	.short	0x0000
        /*0082*/ 	.short	0x0000
        /*0084*/ 	.byte	0x00, 0xf0, 0x11, 0x00


	//----- nvinfo : EIATTR_SPARSE_MMA_MASK
	.align		4
.L_1086:
        /*0088*/ 	.byte	0x03, 0x50
        /*008a*/ 	.short	0x0000


	//----- nvinfo : EIATTR_MAXREG_COUNT
	.align		4
        /*008c*/ 	.byte	0x03, 0x1b
        /*008e*/ 	.short	0x00ff


	//----- nvinfo : EIATTR_MERCURY_ISA_VERSION
	.align		4
        /*0090*/ 	.byte	0x03, 0x5f
        /*0092*/ 	.short	0x0101


	//----- nvinfo : EIATTR_VRC_CTA_INIT_COUNT
	.align		4
        /*0094*/ 	.byte	0x02, 0x4a
	.zero		1
	.zero		1


	//----- nvinfo : EIATTR_EXIT_INSTR_OFFSETS
	.align		4
        /*0098*/ 	.byte	0x04, 0x1c
        /*009a*/ 	.short	(.L_1088 - .L_1087)


	//   ....[0]....
.L_1087:
        /*009c*/ 	.word	0x000000c0


	//   ....[1]....
        /*00a0*/ 	.word	0x00001090


	//----- nvinfo : EIATTR_CRS_STACK_SIZE
	.align		4
.L_1088:
        /*00a4*/ 	.byte	0x04, 0x1e
        /*00a6*/ 	.short	(.L_1090 - .L_1089)
.L_1089:
        /*00a8*/ 	.word	0x00000000


	//----- nvinfo : EIATTR_CBANK_PARAM_SIZE
	.align		4
.L_1090:
        /*00ac*/ 	.byte	0x03, 0x19
        /*00ae*/ 	.short	0x0038


	//----- nvinfo : EIATTR_PARAM_CBANK
	.align		4
        /*00b0*/ 	.byte	0x04, 0x0a
        /*00b2*/ 	.short	(.L_1092 - .L_1091)
	.align		4
.L_1091:
        /*00b4*/ 	.word	index@(.nv.constant0._Z9udvdx_adviidPdS_S_S_S_)
        /*00b8*/ 	.short	0x0380
        /*00ba*/ 	.short	0x0038


	//----- nvinfo : EIATTR_SW_WAR
	.align		4
.L_1092:
        /*00bc*/ 	.byte	0x04, 0x36
        /*00be*/ 	.short	(.L_1094 - .L_1093)
.L_1093:
        /*00c0*/ 	.word	0x00000008
.L_1094:


//--------------------- .nv.info._Z10vdvdy_adv2iidPdS_S_S_ --------------------------
	.section	.nv.info._Z10vdvdy_adv2iidPdS_S_S_,"",@"SHT_CUDA_INFO"
	.sectionflags	@""
	.align	4


	//----- nvinfo : EIATTR_CUDA_API_VERSION
	.align		4
        /*0000*/ 	.byte	0x04, 0x37
        /*0002*/ 	.short	(.L_1096 - .L_1095)
.L_1095:
        /*0004*/ 	.word	0x00000082


	//----- nvinfo : EIATTR_KPARAM_INFO
	.align		4
.L_1096:
        /*0008*/ 	.byte	0x04, 0x17
        /*000a*/ 	.short	(.L_1098 - .L_1097)
.L_1097:
        /*000c*/ 	.word	0x00000000
        /*0010*/ 	.short	0x0006
        /*0012*/ 	.short	0x0028
        /*0014*/ 	.byte	0x00, 0xf5, 0x21, 0x00


	//----- nvinfo : EIATTR_KPARAM_INFO
	.align		4
.L_1098:
        /*0018*/ 	.byte	0x04, 0x17
        /*001a*/ 	.short	(.L_1100 - .L_1099)
.L_1099:
        /*001c*/ 	.word	0x00000000
        /*0020*/ 	.short	0x0005
        /*0022*/ 	.short	0x0020
        /*0024*/ 	.byte	0x00, 0xf5, 0x21, 0x00


	//----- nvinfo : EIATTR_KPARAM_INFO
	.align		4
.L_1100:
        /*0028*/ 	.byte	0x04, 0x17
        /*002a*/ 	.short	(.L_1102 - .L_1101)
.L_1101:
        /*002c*/ 	.word	0x00000000
        /*0030*/ 	.short	0x0004
        /*0032*/ 	.short	0x0018
        /*0034*/ 	.byte	0x00, 0xf5, 0x21, 0x00


	//----- nvinfo : EIATTR_KPARAM_INFO
	.align		4
.L_1102:
        /*0038*/ 	.byte	0x04, 0x17
        /*003a*/ 	.short	(.L_1104 - .L_1103)
.L_1103:
        /*003c*/ 	.word	0x00000000
        /*0040*/ 	.short	0x0003
        /*0042*/ 	.short	0x0010
        /*0044*/ 	.byte	0x00, 0xf5, 0x21, 0x00


	//----- nvinfo : EIATTR_KPARAM_INFO
	.align		4
.L_1104:
        /*0048*/ 	.byte	0x04, 0x17
        /*004a*/ 	.short	(.L_1106 - .L_1105)
.L_1105:
        /*004c*/ 	.word	0x00000000
        /*0050*/ 	.short	0x0002
        /*0052*/ 	.short	0x0008
        /*0054*/ 	.byte	0x00, 0xf0, 0x21, 0x00


	//----- nvinfo : EIATTR_KPARAM_INFO
	.align		4
.L_1106:
        /*0058*/ 	.byte	0x04, 0x17
        /*005a*/ 	.short	(.L_1108 - .L_1107)
.L_1107:
        /*005c*/ 	.word	0x00000000
        /*0060*/ 	.short	0x0001
        /*0062*/ 	.short	0x0004
        /*0064*/ 	.byte	0x00, 0xf0, 0x11, 0x00


	//----- nvinfo : EIATTR_KPARAM_INFO
	.align		4
.L_1108:
        /*0068*/ 	.byte	0x04, 0x17
        /*006a*/ 	.short	(.L_1110 - .L_1109)
.L_1109:
        /*006c*/ 	.word	0x00000000
        /*0070*/ 	.short	0x0000
        /*0072*/ 	.short	0x0000
        /*0074*/ 	.byte	0x00, 0xf0, 0x11, 0x00


	//----- nvinfo : EIATTR_SPARSE_MMA_MASK
	.align		4
.L_1110:
        /*0078*/ 	.byte	0x03, 0x50
        /*007a*/ 	.short	0x0000


	//----- nvinfo : EIATTR_MAXREG_COUNT
	.align		4
        /*007c*/ 	.byte	0x03, 0x1b
        /*007e*/ 	.short	0x00ff


	//----- nvinfo : EIATTR_MERCURY_ISA_VERSION
	.align		4
        /*0080*/ 	.byte	0x03, 0x5f
        /*0082*/ 	.short	0x0101


	//----- nvinfo : EIATTR_VRC_CTA_INIT_COUNT
	.align		4
        /*0084*/ 	.byte	0x02, 0x4a
	.zero		1
	.zero		1


	//----- nvinfo : EIATTR_EXIT_INSTR_OFFSETS
	.align		4
        /*0088*/ 	.byte	0x04, 0x1c
        /*008a*/ 	.short	(.L_1112 - .L_1111)


	//   ....[0]....
.L_1111:
        /*008c*/ 	.word	0x000000c0


	//   ....[1]....
        /*0090*/ 	.word	0x00000dc0


	//----- nvinfo : EIATTR_CRS_STACK_SIZE
	.align		4
.L_1112:
        /*0094*/ 	.byte	0x04, 0x1e
        /*0096*/ 	.short	(.L_1114 - .L_1113)
.L_1113:
        /*0098*/ 	.word	0x00000000


	//----- nvinfo : EIATTR_CBANK_PARAM_SIZE
	.align		4
.L_1114:
        /*009c*/ 	.byte	0x03, 0x19
        /*009e*/ 	.short	0x0030


	//----- nvinfo : EIATTR_PARAM_CBANK
	.align		4
        /*00a0*/ 	.byte	0x04, 0x0a
        /*00a2*/ 	.short	(.L_1116 - .L_1115)
	.align		4
.L_1115:
        /*00a4*/ 	.word	index@(.nv.constant0._Z10vdvdy_adv2iidPdS_S_S_)
        /*00a8*/ 	.short	0x0380
        /*00aa*/ 	.short	0x0030


	//----- nvinfo : EIATTR_SW_WAR
	.align		4
.L_1116:
        /*00ac*/ 	.byte	0x04, 0x36
        /*00ae*/ 	.short	(.L_1118 - .L_1117)
.L_1117:
        /*00b0*/ 	.word	0x00000008
.L_1118:


//--------------------- .nv.info._Z12vdvdy_fixbndiidPdS_S_S_ --------------------------
	.section	.nv.info._Z12vdvdy_fixbndiidPdS_S_S_,"",@"SHT_CUDA_INFO"
	.sectionflags	@""
	.align	4


	//----- nvinfo : EIATTR_CUDA_API_VERSION
	.align		4
        /*0000*/ 	.byte	0x04, 0x37
        /*0002*/ 	.short	(.L_1120 - .L_1119)
.L_1119:
        /*0004*/ 	.word	0x00000082


	//----- nvinfo : EIATTR_KPARAM_INFO
	.align		4
.L_1120:
        /*0008*/ 	.byte	0x04, 0x17
        /*000a*/ 	.short	(.L_1122 - .L_1121)
.L_1121:
        /*000c*/ 	.word	0x00000000
        /*0010*/ 	.short	0x0006
        /*0012*/ 	.short	0x0028
        /*0014*/ 	.byte	0x00, 0xf5, 0x21, 0x00


	//----- nvinfo : EIATTR_KPARAM_INFO
	.align		4
.L_1122:
        /*0018*/ 	.byte	0x04, 0x17
        /*001a*/ 	.short	(.L_1124 - .L_1123)
.L_1123:
        /*001c*/ 	.word	0x00000000
        /*0020*/ 	.short	0x0005
        /*0022*/ 	.short	0x0020
        /*0024*/ 	.byte	0x00, 0xf5, 0x21, 0x00


	//----- nvinfo : EIATTR_KPARAM_INFO
	.align		4
.L_1124:
        /*0028*/ 	.byte	0x04, 0x17
        /*002a*/ 	.short	(.L_1126 - .L_1125)
.L_1125:
        /*002c*/ 	.word	0x00000000
        /*0030*/ 	.short	0x0004
        /*0032*/ 	.short	0x0018
        /*0034*/ 	.byte	0x00, 0xf5, 0x21, 0x00


	//----- nvinfo : EIATTR_KPARAM_INFO
	.align		4
.L_1126:
        /*0038*/ 	.byte	0x04, 0x17
        /*003a*/ 	.short	(.L_1128 - .L_1127)
.L_1127:
        /*003c*/ 	.word	0x00000000
        /*0040*/ 	.short	0x0003
        /*0042*/ 	.short	0x0010
        /*0044*/ 	.byte	0x00, 0xf5, 0x21, 0x00


	//----- nvinfo : EIATTR_KPARAM_INFO
	.align		4
.L_1128:
        /*0048*/ 	.byte	0x04, 0x17
        /*004a*/ 	.short	(.L_1130 - .L_1129)
.L_1129:
        /*004c*/ 	.word	0x00000000
        /*0050*/ 	.short	0x0002
        /*0052*/ 	.short	0x0008
        /*0054*/ 	.byte	0x00, 0xf0, 0x21, 0x00


	//----- nvinfo : EIATTR_KPARAM_INFO
	.align		4
.L_1130:
        /*0058*/ 	.byte	0x04, 0x17
        /*005a*/ 	.short	(.L_1132 - .L_1131)
.L_1131:
        /*005c*/ 	.word	0x00000000
        /*0060*/ 	.short	0x0001
        /*0062*/ 	.short	0x0004
        /*0064*/ 	.byte	0x00, 0xf0, 0x11, 0x00


	//----- nvinfo : EIATTR_KPARAM_INFO
	.align		4
.L_1132:
        /*0068*/ 	.byte	0x04, 0x17
        /*006a*/ 	.short	(.L_1134 - .L_1133)
.L_1133:
        /*006c*/ 	.word	0x00000000
        /*0070*/ 	.short	0x0000
        /*0072*/ 	.short	0x0000
        /*0074*/ 	.byte	0x00, 0xf0, 0x11, 0x00


	//----- nvinfo : EIATTR_SPARSE_MMA_MASK
	.align		4
.L_1134:
        /*0078*/ 	.byte	0x03, 0x50
        /*007a*/ 	.short	0x0000


	//----- nvinfo : EIATTR_MAXREG_COUNT
	.align		4
        /*007c*/ 	.byte	0x03, 0x1b
        /*007e*/ 	.short	0x00ff


	//----- nvinfo : EIATTR_MERCURY_ISA_VERSION
	.align		4
        /*0080*/ 	.byte	0x03, 0x5f
        /*0082*/ 	.short	0x0101


	//----- nvinfo : EIATTR_VRC_CTA_INIT_COUNT
	.align		4
        /*0084*/ 	.byte	0x02, 0x4a
	.zero		1
	.zero		1


	//----- nvinfo : EIATTR_EXIT_INSTR_OFFSETS
	.align		4
        /*0088*/ 	.byte	0x04, 0x1c
        /*008a*/ 	.short	(.L_1136 - .L_1135)


	//   ....[0]....
.L_1135:
        /*008c*/ 	.word	0x00000600


	//----- nvinfo : EIATTR_CRS_STACK_SIZE
	.align		4
.L_1136:
        /*0090*/ 	.byte	0x04, 0x1e
        /*0092*/ 	.short	(.L_1138 - .L_1137)
.L_1137:
        /*0094*/ 	.word	0x00000000


	//----- nvinfo : EIATTR_CBANK_PARAM_SIZE
	.align		4
.L_1138:
        /*0098*/ 	.byte	0x03, 0x19
        /*009a*/ 	.short	0x0030


	//----- nvinfo : EIATTR_PARAM_CBANK
	.align		4
        /*009c*/ 	.byte	0x04, 0x0a
        /*009e*/ 	.short	(.L_1140 - .L_1139)
	.align		4
.L_1139:
        /*00a0*/ 	.word	index@(.nv.constant0._Z12vdvdy_fixbndiidPdS_S_S_)
        /*00a4*/ 	.short	0x0380
        /*00a6*/ 	.short	0x0030


	//----- nvinfo : EIATTR_SW_WAR
	.align		4
.L_1140:
        /*00a8*/ 	.byte	0x04, 0x36
        /*00aa*/ 	.short	(.L_1142 - .L_1141)
.L_1141:
        /*00ac*/ 	.word	0x00000008
.L_1142:


//--------------------- .nv.info._Z9vdvdy_adviidPdS_S_S_ --------------------------
	.section	.nv.info._Z9vdvdy_adviidPdS_S_S_,"",@"SHT_CUDA_INFO"
	.sectionflags	@""
	.align	4


	//----- nvinfo : EIATTR_CUDA_API_VERSION
	.align		4
        /*0000*/ 	.byte	0x04, 0x37
        /*0002*/ 	.short	(.L_1144 - .L_1143)
.L_1143:
        /*0004*/ 	.word	0x00000082


	//----- nvinfo : EIATTR_KPARAM_INFO
	.align		4
.L_1144:
        /*0008*/ 	.byte	0x04, 0x17
        /*000a*/ 	.short	(.L_1146 - .L_1145)
.L_1145:
        /*000c*/ 	.word	0x00000000
        /*0010*/ 	.short	0x0006
        /*0012*/ 	.short	0x0028
        /*0014*/ 	.byte	0x00, 0xf5, 0x21, 0x00


	//----- nvinfo : EIATTR_KPARAM_INFO
	.align		4
.L_1146:
        /*0018*/ 	.byte	0x04, 0x17
        /*001a*/ 	.short	(.L_1148 - .L_1147)
.L_1147:
        /*001c*/ 	.word	0x00000000
        /*0020*/ 	.short	0x0005
        /*0022*/ 	.short	0x0020
        /*0024*/ 	.byte	0x00, 0xf5, 0x21, 0x00


	//----- nvinfo : EIATTR_KPARAM_INFO
	.align		4
.L_1148:
        /*0028*/ 	.byte	0x04, 0x17
        /*002a*/ 	.short	(.L_1150 - .L_1149)
.L_1149:
        /*002c*/ 	.word	0x00000000
        /*0030*/ 	.short	0x0004
        /*0032*/ 	.short	0x0018
        /*0034*/ 	.byte	0x00, 0xf5, 0x21, 0x00


	//----- nvinfo : EIATTR_KPARAM_INFO
	.align		4
.L_1150:
        /*0038*/ 	.byte	0x04, 0x17
        /*003a*/ 	.short	(.L_1152 - .L_1151)
.L_1151:
        /*003c*/ 	.word	0x00000000
        /*0040*/ 	.short	0x0003
        /*0042*/ 	.short	0x0010
        /*0044*/ 	.byte	0x00, 0xf5, 0x21, 0x00


	//----- nvinfo : EIATTR_KPARAM_INFO
	.align		4
.L_1152:
        /*0048*/ 	.byte	0x04, 0x17
        /*004a*/ 	.short	(.L_1154 - .L_1153)
.L_1153:
        /*004c*/ 	.word	0x00000000
        /*0050*/ 	.short	0x0002
        /*0052*/ 	.short	0x0008
        /*0054*/ 	.byte	0x00, 0xf0, 0x21, 0x00


	//----- nvinfo : EIATTR_KPARAM_INFO
	.align		4
.L_1154:
        /*0058*/ 	.byte	0x04, 0x17
        /*005a*/ 	.short	(.L_1156 - .L_1155)
.L_1155:
        /*005c*/ 	.word	0x00000000
        /*0060*/ 	.short	0x0001
        /*0062*/ 	.short	0x0004
        /*0064*/ 	.byte	0x00, 0xf0, 0x11, 0x00


	//----- nvinfo : EIATTR_KPARAM_INFO
	.align		4
.L_1156:
        /*0068*/ 	.byte	0x04, 0x17
        /*006a*/ 	.short	(.L_1158 - .L_1157)
.L_1157:
        /*006c*/ 	.word	0x00000000
        /*0070*/ 	.short	0x0000
        /*0072*/ 	.short	0x0000
        /*0074*/ 	.byte	0x00, 0xf0, 0x11, 0x00


	//----- nvinfo : EIATTR_SPARSE_MMA_MASK
	.align		4
.L_1158:
        /*0078*/ 	.byte	0x03, 0x50
        /*007a*/ 	.short	0x0000


	//----- nvinfo : EIATTR_MAXREG_COUNT
	.align		4
        /*007c*/ 	.byte	0x03, 0x1b
        /*007e*/ 	.short	0x00ff


	//----- nvinfo : EIATTR_MERCURY_ISA_VERSION
	.align		4
        /*0080*/ 	.byte	0x03, 0x5f
        /*0082*/ 	.short	0x0101


	//----- nvinfo : EIATTR_VRC_CTA_INIT_COUNT
	.align		4
        /*0084*/ 	.byte	0x02, 0x4a
	.zero		1
	.zero		1


	//----- nvinfo : EIATTR_EXIT_INSTR_OFFSETS
	.align		4
        /*0088*/ 	.byte	0x04, 0x1c
        /*008a*/ 	.short	(.L_1160 - .L_1159)


	//   ....[0]....
.L_1159:
        /*008c*/ 	.word	0x00000e50


	//----- nvinfo : EIATTR_CRS_STACK_SIZE
	.align		4
.L_1160:
        /*0090*/ 	.byte	0x04, 0x1e
        /*0092*/ 	.short	(.L_1162 - .L_1161)
.L_1161:
        /*0094*/ 	.word	0x00000000


	//----- nvinfo : EIATTR_CBANK_PARAM_SIZE
	.align		4
.L_1162:
        /*0098*/ 	.byte	0x03, 0x19
        /*009a*/ 	.short	0x0030


	//----- nvinfo : EIATTR_PARAM_CBANK
	.align		4
        /*009c*/ 	.byte	0x04, 0x0a
        /*009e*/ 	.short	(.L_1164 - .L_1163)
	.align		4
.L_1163:
        /*00a0*/ 	.word	index@(.nv.constant0._Z9vdvdy_adviidPdS_S_S_)
        /*00a4*/ 	.short	0x0380
        /*00a6*/ 	.short	0x0030


	//----- nvinfo : EIATTR_SW_WAR
	.align		4
.L_1164:
        /*00a8*/ 	.byte	0x04, 0x36
        /*00aa*/ 	.short	(.L_1166 - .L_1165)
.L_1165:
        /*00ac*/ 	.word	0x00000008
.L_1166:


//--------------------- .nv.info._Z10vdudy_adv2iidPdS_S_S_S_ --------------------------
	.section	.nv.info._Z10vdudy_adv2iidPdS_S_S_S_,"",@"SHT_CUDA_INFO"
	.sectionflags	@""
	.align	4


	//----- nvinfo : EIATTR_CUDA_API_VERSION
	.align		4
        /*0000*/ 	.byte	0x04, 0x37
        /*0002*/ 	.short	(.L_1168 - .L_1167)
.L_1167:
        /*0004*/ 	.word	0x00000082


	//----- nvinfo : EIATTR_KPARAM_INFO
	.align		4
.L_1168:
        /*0008*/ 	.byte	0x04, 0x17
        /*000a*/ 	.short	(.L_1170 - .L_1169)
.L_1169:
        /*000c*/ 	.word	0x00000000
        /*0010*/ 	.short	0x0007
        /*0012*/ 	.short	0x0030
        /*0014*/ 	.byte	0x00, 0xf5, 0x21, 0x00


	//----- nvinfo : EIATTR_KPARAM_INFO
	.align		4
.L_1170:
        /*0018*/ 	.byte	0x04, 0x17
        /*001a*/ 	.short	(.L_1172 - .L_1171)
.L_1171:
        /*001c*/ 	.word	0x00000000
        /*0020*/ 	.short	0x0006
        /*0022*/ 	.short	0x0028
        /*0024*/ 	.byte	0x00, 0xf5, 0x21, 0x00


	//----- nvinfo : EIATTR_KPARAM_INFO
	.align		4
.L_1172:
        /*0028*/ 	.byte	0x04, 0x17
        /*002a*/ 	.short	(.L_1174 - .L_1173)
.L_1173:
        /*002c*/ 	.word	0x00000000
        /*0030*/ 	.short	0x0005
        /*0032*/ 	.short	0x0020
        /*0034*/ 	.byte	0x00, 0xf5, 0x21, 0x00


	//----- nvinfo : EIATTR_KPARAM_INFO
	.align		4
.L_1174:
        /*0038*/ 	.byte	0x04, 0x17
        /*003a*/ 	.short	(.L_1176 - .L_1175)
.L_1175:
        /*003c*/ 	.word	0x00000000
        /*0040*/ 	.short	0x0004
        /*0042*/ 	.short	0x0018
        /*0044*/ 	.byte	0x00, 0xf5, 0x21, 0x00


	//----- nvinfo : EIATTR_KPARAM_INFO
	.align		4
.L_1176:
        /*0048*/ 	.byte	0x04, 0x17
        /*004a*/ 	.short	(.L_1178 - .L_1177)
.L_1177:
        /*004c*/ 	.word	0x00000000
        /*0050*/ 	.short	0x0003
        /*0052*/ 	.short	0x0010
        /*0054*/ 	.byte	0x00, 0xf5, 0x21, 0x00


	//----- nvinfo : EIATTR_KPARAM_INFO
	.align		4
.L_1178:
        /*0058*/ 	.byte	0x04, 0x17
        /*005a*/ 	.short	(.L_1180 - .L_1179)
.L_1179:
        /*005c*/ 	.word	0x00000000
        /*0060*/ 	.short	0x0002
        /*0062*/ 	.short	0x0008
        /*0064*/ 	.byte	0x00, 0xf0, 0x21, 0x00


	//----- nvinfo : EIATTR_KPARAM_INFO
	.align		4
.L_1180:
        /*0068*/ 	.byte	0x04, 0x17
        /*006a*/ 	.short	(.L_1182 - .L_1181)
.L_1181:
        /*006c*/ 	.word	0x00000000
        /*0070*/ 	.short	0x0001
        /*0072*/ 	.short	0x0004
        /*0074*/ 	.byte	0x00, 0xf0, 0x11, 0x00


	//----- nvinfo : EIATTR_KPARAM_INFO
	.align		4
.L_1182:
        /*0078*/ 	.byte	0x04, 0x17
        /*007a*/ 	.short	(.L_1184 - .L_1183)
.L_1183:
        /*007c*/ 	.word	0x00000000
        /*0080*/ 	.short	0x0000
        /*0082*/ 	.short	0x0000
        /*0084*/ 	.byte	0x00, 0xf0, 0x11, 0x00


	//----- nvinfo : EIATTR_SPARSE_MMA_MASK
	.align		4
.L_1184:
        /*0088*/ 	.byte	0x03, 0x50
        /*008a*/ 	.short	0x0000


	//----- nvinfo : EIATTR_MAXREG_COUNT
	.align		4
        /*008c*/ 	.byte	0x03, 0x1b
        /*008e*/ 	.short	0x00ff


	//----- nvinfo : EIATTR_MERCURY_ISA_VERSION
	.align		4
        /*0090*/ 	.byte	0x03, 0x5f
        /*0092*/ 	.short	0x0101


	//----- nvinfo : EIATTR_VRC_CTA_INIT_COUNT
	.align		4
        /*0094*/ 	.byte	0x02, 0x4a
	.zero		1
	.zero		1


	//----- nvinfo : EIATTR_EXIT_INSTR_OFFSETS
	.align		4
        /*0098*/ 	.byte	0x04, 0x1c
        /*009a*/ 	.short	(.L_1186 - .L_1185)


	//   ....[0]....
.L_1185:
        /*009c*/ 	.word	0x000000c0


	//   ....[1]....
        /*00a0*/ 	.word	0x00000fc0


	//----- nvinfo : EIATTR_CRS_STACK_SIZE
	.align		4
.L_1186:
        /*00a4*/ 	.byte	0x04, 0x1e
        /*00a6*/ 	.short	(.L_1188 - .L_1187)
.L_1187:
        /*00a8*/ 	.word	0x00000000


	//----- nvinfo : EIATTR_CBANK_PARAM_SIZE
	.align		4
.L_1188:
        /*00ac*/ 	.byte	0x03, 0x19
        /*00ae*/ 	.short	0x0038


	//----- nvinfo : EIATTR_PARAM_CBANK
	.align		4
        /*00b0*/ 	.byte	0x04, 0x0a
        /*00b2*/ 	.short	(.L_1190 - .L_1189)
	.align		4
.L_1189:
        /*00b4*/ 	.word	index@(.nv.constant0._Z10vdudy_adv2iidPdS_S_S_S_)
        /*00b8*/ 	.short	0x0380
        /*00ba*/ 	.short	0x0038


	//----- nvinfo : EIATTR_SW_WAR
	.align		4
.L_1190:
        /*00bc*/ 	.byte	0x04, 0x36
        /*00be*/ 	.short	(.L_1192 - .L_1191)
.L_1191:
        /*00c0*/ 	.word	0x00000008
.L_1192:


//--------------------- .nv.info._Z9vdudy_adviidPdS_S_S_S_ --------------------------
	.section	.nv.info._Z9vdudy_adviidPdS_S_S_S_,"",@"SHT_CUDA_INFO"
	.sectionflags	@""
	.align	4


	//----- nvinfo : EIATTR_CUDA_API_VERSION
	.align		4
        /*0000*/ 	.byte	0x04, 0x37
        /*0002*/ 	.short	(.L_1194 - .L_1193)
.L_1193:
        /*0004*/ 	.word	0x00000082


	//----- nvinfo : EIATTR_KPARAM_INFO
	.align		4
.L_1194:
        /*0008*/ 	.byte	0x04, 0x17
        /*000a*/ 	.short	(.L_1196 - .L_1195)
.L_1195:
        /*000c*/ 	.word	0x00000000
        /*0010*/ 	.short	0x0007
        /*0012*/ 	.short	0x0030
        /*0014*/ 	.byte	0x00, 0xf5, 0x21, 0x00


	//----- nvinfo : EIATTR_KPARAM_INFO
	.align		4
.L_1196:
        /*0018*/ 	.byte	0x04, 0x17
        /*001a*/ 	.short	(.L_1198 - .L_1197)
.L_1197:
        /*001c*/ 	.word	0x00000000
        /*0020*/ 	.short	0x0006
        /*0022*/ 	.short	0x0028
        /*0024*/ 	.byte	0x00, 0xf5, 0x21, 0x00


	//----- nvinfo : EIATTR_KPARAM_INFO
	.align		4
.L_1198:
        /*0028*/ 	.byte	0x04, 0x17
        /*002a*/ 	.short	(.L_1200 - .L_1199)
.L_1199:
        /*002c*/ 	.word	0x00000000
        /*0030*/ 	.short	0x0005
        /*0032*/ 	.short	0x0020
        /*0034*/ 	.byte	0x00, 0xf5, 0x21, 0x00


	//----- nvinfo : EIATTR_KPARAM_INFO
	.align		4
.L_1200:
        /*0038*/ 	.byte	0x04, 0x17
        /*003a*/ 	.short	(.L_1202 - .L_1201)
.L_1201:
        /*003c*/ 	.word	0x00000000
        /*0040*/ 	.short	0x0004
        /*0042*/ 	.short	0x0018
        /*0044*/ 	.byte	0x00, 0xf5, 0x21, 0x00


	//----- nvinfo : EIATTR_KPARAM_INFO
	.align		4
.L_1202:
        /*0048*/ 	.byte	0x04, 0x17
        /*004a*/ 	.short	(.L_1204 - .L_1203)
.L_1203:
        /*004c*/ 	.word	0x00000000
        /*0050*/ 	.short	0x0003
        /*0052*/ 	.short	0x0010
        /*0054*/ 	.byte	0x00, 0xf5, 0x21, 0x00


	//----- nvinfo : EIATTR_KPARAM_INFO
	.align		4
.L_1204:
        /*0058*/ 	.byte	0x04, 0x17
        /*005a*/ 	.short	(.L_1206 - .L_1205)
.L_1205:
        /*005c*/ 	.word	0x00000000
        /*0060*/ 	.short	0x0002
        /*0062*/ 	.short	0x0008
        /*0064*/ 	.byte	0x00, 0xf0, 0x21, 0x00


	//----- nvinfo : EIATTR_KPARAM_INFO
	.align		4
.L_1206:
        /*0068*/ 	.byte	0x04, 0x17
        /*006a*/ 	.short	(.L_1208 - .L_1207)
.L_1207:
        /*006c*/ 	.word	0x00000000
        /*0070*/ 	.short	0x0001
        /*0072*/ 	.short	0x0004
        /*0074*/ 	.byte	0x00, 0xf0, 0x11, 0x00


	//----- nvinfo : EIATTR_KPARAM_INFO
	.align		4
.L_1208:
        /*0078*/ 	.byte	0x04, 0x17
        /*007a*/ 	.short	(.L_1210 - .L_1209)
.L_1209:
        /*007c*/ 	.word	0x00000000
        /*0080*/ 	.short	0x0000
        /*0082*/ 	.short	0x0000
        /*0084*/ 	.byte	0x00, 0xf0, 0x11, 0x00


	//----- nvinfo : EIATTR_SPARSE_MMA_MASK
	.align		4
.L_1210:
        /*0088*/ 	.byte	0x03, 0x50
        /*008a*/ 	.short	0x0000


	//----- nvinfo : EIATTR_MAXREG_COUNT
	.align		4
        /*008c*/ 	.byte	0x03, 0x1b
        /*008e*/ 	.short	0x00ff


	//----- nvinfo : EIATTR_MERCURY_ISA_VERSION
	.align		4
        /*0090*/ 	.byte	0x03, 0x5f
        /*0092*/ 	.short	0x0101


	//----- nvinfo : EIATTR_VRC_CTA_INIT_COUNT
	.align		4
        /*0094*/ 	.byte	0x02, 0x4a
	.zero		1
	.zero		1


	//----- nvinfo : EIATTR_EXIT_INSTR_OFFSETS
	.align		4
        /*0098*/ 	.byte	0x04, 0x1c
        /*009a*/ 	.short	(.L_1212 - .L_1211)


	//   ....[0]....
.L_1211:
        /*009c*/ 	.word	0x000000c0


	//   ....[1]....
        /*00a0*/ 	.word	0x000010b0


	//----- nvinfo : EIATTR_CRS_STACK_SIZE
	.align		4
.L_1212:
        /*00a4*/ 	.byte	0x04, 0x1e
        /*00a6*/ 	.short	(.L_1214 - .L_1213)
.L_1213:
        /*00a8*/ 	.word	0x00000000


	//----- nvinfo : EIATTR_CBANK_PARAM_SIZE
	.align		4
.L_1214:
        /*00ac*/ 	.byte	0x03, 0x19
        /*00ae*/ 	.short	0x0038


	//----- nvinfo : EIATTR_PARAM_CBANK
	.align		4
        /*00b0*/ 	.byte	0x04, 0x0a
        /*00b2*/ 	.short	(.L_1216 - .L_1215)
	.align		4
.L_1215:
        /*00b4*/ 	.word	index@(.nv.constant0._Z9vdudy_adviidPdS_S_S_S_)
        /*00b8*/ 	.short	0x0380
        /*00ba*/ 	.short	0x0038


	//----- nvinfo : EIATTR_SW_WAR
	.align		4
.L_1216:
        /*00bc*/ 	.byte	0x04, 0x36
        /*00be*/ 	.short	(.L_1218 - .L_1217)
.L_1217:
        /*00c0*/ 	.word	0x00000008
.L_1218:


//--------------------- .nv.info._Z10ududx_adv2iidPdS_S_S_ --------------------------
	.section	.nv.info._Z10ududx_adv2iidPdS_S_S_,"",@"SHT_CUDA_INFO"
	.sectionflags	@""
	.align	4


	//----- nvinfo : EIATTR_CUDA_API_VERSION
	.align		4
        /*0000*/ 	.byte	0x04, 0x37
        /*0002*/ 	.short	(.L_1220 - .L_1219)
.L_1219:
        /*0004*/ 	.word	0x00000082


	//----- nvinfo : EIATTR_KPARAM_INFO
	.align		4
.L_1220:
        /*0008*/ 	.byte	0x04, 0x17
        /*000a*/ 	.short	(.L_1222 - .L_1221)
.L_1221:
        /*000c*/ 	.word	0x00000000
        /*0010*/ 	.short	0x0006
        /*0012*/ 	.short	0x0028
        /*0014*/ 	.byte	0x00, 0xf5, 0x21, 0x00


	//----- nvinfo : EIATTR_KPARAM_INFO
	.align		4
.L_1222:
        /*0018*/ 	.byte	0x04, 0x17
        /*001a*/ 	.short	(.L_1224 - .L_1223)
.L_1223:
        /*001c*/ 	.word	0x00000000
        /*0020*/ 	.short	0x0005
        /*0022*/ 	.short	0x0020
        /*0024*/ 	.byte	0x00, 0xf5, 0x21, 0x00


	//----- nvinfo : EIATTR_KPARAM_INFO
	.align		4
.L_1224:
        /*0028*/ 	.byte	0x04, 0x17
        /*002a*/ 	.short	(.L_1226 - .L_1225)
.L_1225:
        /*002c*/ 	.word	0x00000000
        /*0030*/ 	.short	0x0004
        /*0032*/ 	.short	0x0018
        /*0034*/ 	.byte	0x00, 0xf5, 0x21, 0x00


	//----- nvinfo : EIATTR_KPARAM_INFO
	.align		4
.L_1226:
        /*0038*/ 	.byte	0x04, 0x17
        /*003a*/ 	.short	(.L_1228 - .L_1227)
.L_1227:
        /*003c*/ 	.word	0x00000000
        /*0040*/ 	.short	0x0003
        /*0042*/ 	.short	0x0010
        /*0044*/ 	.byte	0x00, 0xf5, 0x21, 0x00


	//----- nvinfo : EIATTR_KPARAM_INFO
	.align		4
.L_1228:
        /*0048*/ 	.byte	0x04, 0x17
        /*004a*/ 	.short	(.L_1230 - .L_1229)
.L_1229:
        /*004c*/ 	.word	0x00000000
        /*0050*/ 	.short	0x0002
        /*0052*/ 	.short	0x0008
        /*0054*/ 	.byte	0x00, 0xf0, 0x21, 0x00


	//----- nvinfo : EIATTR_KPARAM_INFO
	.align		4
.L_1230:
        /*0058*/ 	.byte	0x04, 0x17
        /*005a*/ 	.short	(.L_1232 - .L_1231)
.L_1231:
        /*005c*/ 	.word	0x00000000
        /*0060*/ 	.short	0x0001
        /*0062*/ 	.short	0x0004
        /*0064*/ 	.byte	0x00, 0xf0, 0x11, 0x00


	//----- nvinfo : EIATTR_KPARAM_INFO
	.align		4
.L_1232:
        /*0068*/ 	.byte	0x04, 0x17
        /*006a*/ 	.short	(.L_1234 - .L_1233)
.L_1233:
        /*006c*/ 	.word	0x00000000
        /*0070*/ 	.short	0x0000
        /*0072*/ 	.short	0x0000
        /*0074*/ 	.byte	0x00, 0xf0, 0x11, 0x00


	//----- nvinfo : EIATTR_SPARSE_MMA_MASK
	.align		4
.L_1234:
        /*0078*/ 	.byte	0x03, 0x50
        /*007a*/ 	.short	0x0000


	//----- nvinfo : EIATTR_MAXREG_COUNT
	.align		4
        /*007c*/ 	.byte	0x03, 0x1b
        /*007e*/ 	.short	0x00ff


	//----- nvinfo : EIATTR_MERCURY_ISA_VERSION
	.align		4
        /*0080*/ 	.byte	0x03, 0x5f
        /*0082*/ 	.short	0x0101


	//----- nvinfo : EIATTR_VRC_CTA_INIT_COUNT
	.align		4
        /*0084*/ 	.byte	0x02, 0x4a
	.zero		1
	.zero		1


	//----- nvinfo : EIATTR_EXIT_INSTR_OFFSETS
	.align		4
        /*0088*/ 	.byte	0x04, 0x1c
        /*008a*/ 	.short	(.L_1236 - .L_1235)


	//   ....[0]....
.L_1235:
        /*008c*/ 	.word	0x000000c0


	//   ....[1]....
        /*0090*/ 	.word	0x00000dc0


	//----- nvinfo : EIATTR_CRS_STACK_SIZE
	.align		4
.L_1236:
        /*0094*/ 	.byte	0x04, 0x1e
        /*0096*/ 	.short	(.L_1238 - .L_1237)
.L_1237:
        /*0098*/ 	.word	0x00000000


	//----- nvinfo : EIATTR_CBANK_PARAM_SIZE
	.align		4
.L_1238:
        /*009c*/ 	.byte	0x03, 0x19
        /*009e*/ 	.short	0x0030


	//----- nvinfo : EIATTR_PARAM_CBANK
	.align		4
        /*00a0*/ 	.byte	0x04, 0x0a
        /*00a2*/ 	.short	(.L_1240 - .L_1239)
	.align		4
.L_1239:
        /*00a4*/ 	.word	index@(.nv.constant0._Z10ududx_adv2iidPdS_S_S_)
        /*00a8*/ 	.short	0x0380
        /*00aa*/ 	.short	0x0030


	//----- nvinfo : EIATTR_SW_WAR
	.align		4
.L_1240:
        /*00ac*/ 	.byte	0x04, 0x36
        /*00ae*/ 	.short	(.L_1242 - .L_1241)
.L_1241:
        /*00b0*/ 	.word	0x00000008
.L_1242:


//--------------------- .nv.info._Z9ududx_adviidPdS_S_S_ --------------------------
	.section	.nv.info._Z9ududx_adviidPdS_S_S_,"",@"SHT_CUDA_INFO"
	.sectionflags	@""
	.align	4


	//----- nvinfo : EIATTR_CUDA_API_VERSION
	.align		4
        /*0000*/ 	.byte	0x04, 0x37
        /*0002*/ 	.short	(.L_1244 - .L_1243)
.L_1243:
        /*0004*/ 	.word	0x00000082


	//----- nvinfo : EIATTR_KPARAM_INFO
	.align		4
.L_1244:
        /*0008*/ 	.byte	0x04, 0x17
        /*000a*/ 	.short	(.L_1246 - .L_1245)
.L_1245:
        /*000c*/ 	.word	0x00000000
        /*0010*/ 	.short	0x0006
        /*0012*/ 	.short	0x0028
        /*0014*/ 	.byte	0x00, 0xf5, 0x21, 0x00


	//----- nvinfo : EIATTR_KPARAM_INFO
	.align		4
.L_1246:
        /*0018*/ 	.byte	0x04, 0x17
        /*001a*/ 	.short	(.L_1248 - .L_1247)
.L_1247:
        /*001c*/ 	.word	0x00000000
        /*0020*/ 	.short	0x0005
        /*0022*/ 	.short	0x0020
        /*0024*/ 	.byte	0x00, 0xf5, 0x21, 0x00


	//----- nvinfo : EIATTR_KPARAM_INFO
	.align		4
.L_1248:
        /*0028*/ 	.byte	0x04, 0x17
        /*002a*/ 	.short	(.L_1250 - .L_1249)
.L_1249:
        /*002c*/ 	.word	0x00000000
        /*0030*/ 	.short	0x0004
        /*0032*/ 	.short	0x0018
        /*0034*/ 	.byte	0x00, 0xf5, 0x21, 0x00


	//----- nvinfo : EIATTR_KPARAM_INFO
	.align		4
.L_1250:
        /*0038*/ 	.byte	0x04, 0x17
        /*003a*/ 	.short	(.L_1252 - .L_1251)
.L_1251:
        /*003c*/ 	.word	0x00000000
        /*0040*/ 	.short	0x0003
        /*0042*/ 	.short	0x0010
        /*0044*/ 	.byte	0x00, 0xf5, 0x21, 0x00


	//----- nvinfo : EIATTR_KPARAM_INFO
	.align		4
.L_1252:
        /*0048*/ 	.byte	0x04, 0x17
        /*004a*/ 	.short	(.L_1254 - .L_1253)
.L_1253:
        /*004c*/ 	.word	0x00000000
        /*0050*/ 	.short	0x0002
        /*0052*/ 	.short	0x0008
        /*0054*/ 	.byte	0x00, 0xf0, 0x21, 0x00


	//----- nvinfo : EIATTR_KPARAM_INFO
	.align		4
.L_1254:
        /*0058*/ 	.byte	0x04, 0x17
        /*005a*/ 	.short	(.L_1256 - .L_1255)
.L_1255:
        /*005c*/ 	.word	0x00000000
        /*0060*/ 	.short	0x0001
        /*0062*/ 	.short	0x0004
        /*0064*/ 	.byte	0x00, 0xf0, 0x11, 0x00


	//----- nvinfo : EIATTR_KPARAM_INFO
	.align		4
.L_1256:
        /*0068*/ 	.byte	0x04, 0x17
        /*006a*/ 	.short	(.L_1258 - .L_1257)
.L_1257:
        /*006c*/ 	.word	0x00000000
        /*0070*/ 	.short	0x0000
        /*0072*/ 	.short	0x0000
        /*0074*/ 	.byte	0x00, 0xf0, 0x11, 0x00


	//----- nvinfo : EIATTR_SPARSE_MMA_MASK
	.align		4
.L_1258:
        /*0078*/ 	.byte	0x03, 0x50
        /*007a*/ 	.short	0x0000


	//----- nvinfo : EIATTR_MAXREG_COUNT
	.align		4
        /*007c*/ 	.byte	0x03, 0x1b
        /*007e*/ 	.short	0x00ff


	//----- nvinfo : EIATTR_MERCURY_ISA_VERSION
	.align		4
        /*0080*/ 	.byte	0x03, 0x5f
        /*0082*/ 	.short	0x0101


	//----- nvinfo : EIATTR_VRC_CTA_INIT_COUNT
	.align		4
        /*0084*/ 	.byte	0x02, 0x4a
	.zero		1
	.zero		1


	//----- nvinfo : EIATTR_EXIT_INSTR_OFFSETS
	.align		4
        /*0088*/ 	.byte	0x04, 0x1c
        /*008a*/ 	.short	(.L_1260 - .L_1259)


	//   ....[0]....
.L_1259:
        /*008c*/ 	.word	0x000000c0


	//   ....[1]....
        /*0090*/ 	.word	0x00000f70


	//----- nvinfo : EIATTR_CRS_STACK_SIZE
	.align		4
.L_1260:
        /*0094*/ 	.byte	0x04, 0x1e
        /*0096*/ 	.short	(.L_1262 - .L_1261)
.L_1261:
        /*0098*/ 	.word	0x00000000


	//----- nvinfo : EIATTR_CBANK_PARAM_SIZE
	.align		4
.L_1262:
        /*009c*/ 	.byte	0x03, 0x19
        /*009e*/ 	.short	0x0030


	//----- nvinfo : EIATTR_PARAM_CBANK
	.align		4
        /*00a0*/ 	.byte	0x04, 0x0a
        /*00a2*/ 	.short	(.L_1264 - .L_1263)
	.align		4
.L_1263:
        /*00a4*/ 	.word	index@(.nv.constant0._Z9ududx_adviidPdS_S_S_)
        /*00a8*/ 	.short	0x0380
        /*00aa*/ 	.short	0x0030


	//----- nvinfo : EIATTR_SW_WAR
	.align		4
.L_1264:
        /*00ac*/ 	.byte	0x04, 0x36
        /*00ae*/ 	.short	(.L_1266 - .L_1265)
.L_1265:
        /*00b0*/ 	.word	0x00000008
.L_1266:


//--------------------- .nv.info._Z7depthhviidddPdS_S_S_S_ --------------------------
	.section	.nv.info._Z7depthhviidddPdS_S_S_S_,"",@"SHT_CUDA_INFO"
	.sectionflags	@""
	.align	4


	//----- nvinfo : EIATTR_CUDA_API_VERSION
	.align		4
        /*0000*/ 	.byte	0x04, 0x37
        /*0002*/ 	.short	(.L_1268 - .L_1267)
.L_1267:
        /*0004*/ 	.word	0x00000082


	//----- nvinfo : EIATTR_KPARAM_INFO
	.align		4
.L_1268:
        /*0008*/ 	.byte	0x04, 0x17
        /*000a*/ 	.short	(.L_1270 - .L_1269)
.L_1269:
        /*000c*/ 	.word	0x00000000
        /*0010*/ 	.short	0x0009
        /*0012*/ 	.short	0x0040
        /*0014*/ 	.byte	0x00, 0xf5, 0x21, 0x00


	//----- nvinfo : EIATTR_KPARAM_INFO
	.align		4
.L_1270:
        /*0018*/ 	.byte	0x04, 0x17
        /*001a*/ 	.short	(.L_1272 - .L_1271)
.L_1271:
        /*001c*/ 	.word	0x00000000
        /*0020*/ 	.short	0x0008
        /*0022*/ 	.short	0x0038
        /*0024*/ 	.byte	0x00, 0xf5, 0x21, 0x00


	//----- nvinfo : EIATTR_KPARAM_INFO
	.align		4
.L_1272:
        /*0028*/ 	.byte	0x04, 0x17
        /*002a*/ 	.short	(.L_1274 - .L_1273)
.L_1273:
        /*002c*/ 	.word	0x00000000
        /*0030*/ 	.short	0x0007
        /*0032*/ 	.short	0x0030
        /*0034*/ 	.byte	0x00, 0xf5, 0x21, 0x00


	//----- nvinfo : EIATTR_KPARAM_INFO
	.align		4
.L_1274:
        /*0038*/ 	.byte	0x04, 0x17
        /*003a*/ 	.short	(.L_1276 - .L_1275)
.L_1275:
        /*003c*/ 	.word	0x00000000
        /*0040*/ 	.short	0x0006
        /*0042*/ 	.short	0x0028
        /*0044*/ 	.byte	0x00, 0xf5, 0x21, 0x00


	//----- nvinfo : EIATTR_KPARAM_INFO
	.align		4
.L_1276:
        /*0048*/ 	.byte	0x04, 0x17
        /*004a*/ 	.short	(.L_1278 - .L_1277)
.L_1277:
        /*004c*/ 	.word	0x00000000
        /*0050*/ 	.short	0x0005
        /*0052*/ 	.short	0x0020
        /*0054*/ 	.byte	0x00, 0xf5, 0x21, 0x00


	//----- nvinfo : EIATTR_KPARAM_INFO
	.align		4
.L_1278:
        /*0058*/ 	.byte	0x04, 0x17
        /*005a*/ 	.short	(.L_1280 - .L_1279)
.L_1279:
        /*005c*/ 	.word	0x00000000
        /*0060*/ 	.short	0x0004
        /*0062*/ 	.short	0x0018
        /*0064*/ 	.byte	0x00, 0xf0, 0x21, 0x00


	//----- nvinfo : EIATTR_KPARAM_INFO
	.align		4
.L_1280:
        /*0068*/ 	.byte	0x04, 0x17
        /*006a*/ 	.short	(.L_1282 - .L_1281)
.L_1281:
        /*006c*/ 	.word	0x00000000
        /*0070*/ 	.short	0x0003
        /*0072*/ 	.short	0x0010
        /*0074*/ 	.byte	0x00, 0xf0, 0x21, 0x00


	//----- nvinfo : EIATTR_KPARAM_INFO
	.align		4
.L_1282:
        /*0078*/ 	.byte	0x04, 0x17
        /*007a*/ 	.short	(.L_1284 - .L_1283)
.L_1283:
        /*007c*/ 	.word	0x00000000
        /*0080*/ 	.short	0x0002
        /*0082*/ 	.short	0x0008
        /*0084*/ 	.byte	0x00, 0xf0, 0x21, 0x00


	//----- nvinfo : EIATTR_KPARAM_INFO
	.align		4
.L_1284:
        /*0088*/ 	.byte	0x04, 0x17
        /*008a*/ 	.short	(.L_1286 - .L_1285)
.L_1285:
        /*008c*/ 	.word	0x00000000
        /*0090*/ 	.short	0x0001
        /*0092*/ 	.short	0x0004
        /*0094*/ 	.byte	0x00, 0xf0, 0x11, 0x00


	//----- nvinfo : EIATTR_KPARAM_INFO
	.align		4
.L_1286:
        /*0098*/ 	.byte	0x04, 0x17
        /*009a*/ 	.short	(.L_1288 - .L_1287)
.L_1287:
        /*009c*/ 	.word	0x00000000
        /*00a0*/ 	.short	0x0000
        /*00a2*/ 	.short	0x0000
        /*00a4*/ 	.byte	0x00, 0xf0, 0x11, 0x00


	//----- nvinfo : EIATTR_SPARSE_MMA_MASK
	.align		4
.L_1288:
        /*00a8*/ 	.byte	0x03, 0x50
        /*00aa*/ 	.short	0x0000


	//----- nvinfo : EIATTR_MAXREG_COUNT
	.align		4
        /*00ac*/ 	.byte	0x03, 0x1b
        /*00ae*/ 	.short	0x00ff


	//----- nvinfo : EIATTR_MERCURY_ISA_VERSION
	.align		4
        /*00b0*/ 	.byte	0x03, 0x5f
        /*00b2*/ 	.short	0x0101


	//----- nvinfo : EIATTR_VRC_CTA_INIT_COUNT
	.align		4
        /*00b4*/ 	.byte	0x02, 0x4a
	.zero		1
	.zero		1


	//----- nvinfo : EIATTR_EXIT_INSTR_OFFSETS
	.align		4
        /*00b8*/ 	.byte	0x04, 0x1c
        /*00ba*/ 	.short	(.L_1290 - .L_1289)


	//   ....[0]....
.L_1289:
        /*00bc*/ 	.word	0x000000c0


	//   ....[1]....
        /*00c0*/ 	.word	0x000005d0


	//----- nvinfo : EIATTR_CRS_STACK_SIZE
	.align		4
.L_1290:
        /*00c4*/ 	.byte	0x04, 0x1e
        /*00c6*/ 	.short	(.L_1292 - .L_1291)
.L_1291:
        /*00c8*/ 	.word	0x00000000


	//----- nvinfo : EIATTR_CBANK_PARAM_SIZE
	.align		4
.L_1292:
        /*00cc*/ 	.byte	0x03, 0x19
        /*00ce*/ 	.short	0x0048


	//----- nvinfo : EIATTR_PARAM_CBANK
	.align		4
        /*00d0*/ 	.byte	0x04, 0x0a
        /*00d2*/ 	.short	(.L_1294 - .L_1293)
	.align		4
.L_1293:
        /*00d4*/ 	.word	index@(.nv.constant0._Z7depthhviidddPdS_S_S_S_)
        /*00d8*/ 	.short	0x0380
        /*00da*/ 	.short	0x0048


	//----- nvinfo : EIATTR_SW_WAR
	.align		4
.L_1294:
        /*00dc*/ 	.byte	0x04, 0x36
        /*00de*/ 	.short	(.L_1296 - .L_1295)
.L_1295:
        /*00e0*/ 	.word	0x00000008
.L_1296:


//--------------------- .nv.info._Z7depthhuiidddPdS_S_S_S_ --------------------------
	.section	.nv.info._Z7depthhuiidddPdS_S_S_S_,"",@"SHT_CUDA_INFO"
	.sectionflags	@""
	.align	4


	//----- nvinfo : EIATTR_CUDA_API_VERSION
	.align		4
        /*0000*/ 	.byte	0x04, 0x37
        /*0002*/ 	.short	(.L_1298 - .L_1297)
.L_1297:
        /*0004*/ 	.word	0x00000082


	//----- nvinfo : EIATTR_KPARAM_INFO
	.align		4
.L_1298:
        /*0008*/ 	.byte	0x04, 0x17
        /*000a*/ 	.short	(.L_1300 - .L_1299)
.L_1299:
        /*000c*/ 	.word	0x00000000
        /*0010*/ 	.short	0x0009
        /*0012*/ 	.short	0x0040
        /*0014*/ 	.byte	0x00, 0xf5, 0x21, 0x00


	//----- nvinfo : EIATTR_KPARAM_INFO
	.align		4
.L_1300:
        /*0018*/ 	.byte	0x04, 0x17
        /*001a*/ 	.short	(.L_1302 - .L_1301)
.L_1301:
        /*001c*/ 	.word	0x00000000
        /*0020*/ 	.short	0x0008
        /*0022*/ 	.short	0x0038
        /*0024*/ 	.byte	0x00, 0xf5, 0x21, 0x00


	//----- nvinfo : EIATTR_KPARAM_INFO
	.align		4
.L_1302:
        /*0028*/ 	.byte	0x04, 0x17
        /*002a*/ 	.short	(.L_1304 - .L_1303)
.L_1303:
        /*002c*/ 	.word	0x00000000
        /*0030*/ 	.short	0x0007
        /*0032*/ 	.short	0x0030
        /*0034*/ 	.byte	0x00, 0xf5, 0x21, 0x00


	//----- nvinfo : EIATTR_KPARAM_INFO
	.align		4
.L_1304:
        /*0038*/ 	.byte	0x04, 0x17
        /*003a*/ 	.short	(.L_1306 - .L_1305)
.L_1305:
        /*003c*/ 	.word	0x00000000
        /*0040*/ 	.short	0x0006
        /*0042*/ 	.short	0x0028
        /*0044*/ 	.byte	0x00, 0xf5, 0x21, 0x00


	//----- nvinfo : EIATTR_KPARAM_INFO
	.align		4
.L_1306:
        /*0048*/ 	.byte	0x04, 0x17
        /*004a*/ 	.short	(.L_1308 - .L_1307)
.L_1307:
        /*004c*/ 	.word	0x00000000
        /*0050*/ 	.short	0x0005
        /*0052*/ 	.short	0x0020
        /*0054*/ 	.byte	0x00, 0xf5, 0x21, 0x00


	//----- nvinfo : EIATTR_KPARAM_INFO
	.align		4
.L_1308:
        /*0058*/ 	.byte	0x04, 0x17
        /*005a*/ 	.short	(.L_1310 - .L_1309)
.L_1309:
        /*005c*/ 	.word	0x00000000
        /*0060*/ 	.short	0x0004
        /*0062*/ 	.short	0x0018
        /*0064*/ 	.byte	0x00, 0xf0, 0x21, 0x00


	//----- nvinfo : EIATTR_KPARAM_INFO
	.align		4
.L_1310:
        /*0068*/ 	.byte	0x04, 0x17
        /*006a*/ 	.short	(.L_1312 - .L_1311)
.L_1311:
        /*006c*/ 	.word	0x00000000
        /*0070*/ 	.short	0x0003
        /*0072*/ 	.short	0x0010
        /*0074*/ 	.byte	0x00, 0xf0, 0x21, 0x00


	//----- nvinfo : EIATTR_KPARAM_INFO
	.align		4
.L_1312:
        /*0078*/ 	.byte	0x04, 0x17
        /*007a*/ 	.short	(.L_1314 - .L_1313)
.L_1313:
        /*007c*/ 	.word	0x00000000
        /*0080*/ 	.short	0x0002
        /*0082*/ 	.short	0x0008
        /*0084*/ 	.byte	0x00, 0xf0, 0x21, 0x00


	//----- nvinfo : EIATTR_KPARAM_INFO
	.align		4
.L_1314:
        /*0088*/ 	.byte	0x04, 0x17
        /*008a*/ 	.short	(.L_1316 - .L_1315)
.L_1315:
        /*008c*/ 	.word	0x00000000
        /*0090*/ 	.short	0x0001
        /*0092*/ 	.short	0x0004
        /*0094*/ 	.byte	0x00, 0xf0, 0x11, 0x00


	//----- nvinfo : EIATTR_KPARAM_INFO
	.align		4
.L_1316:
        /*0098*/ 	.byte	0x04, 0x17
        /*009a*/ 	.short	(.L_1318 - .L_1317)
.L_1317:
        /*009c*/ 	.word	0x00000000
        /*00a0*/ 	.short	0x0000
        /*00a2*/ 	.short	0x0000
        /*00a4*/ 	.byte	0x00, 0xf0, 0x11, 0x00


	//----- nvinfo : EIATTR_SPARSE_MMA_MASK
	.align		4
.L_1318:
        /*00a8*/ 	.byte	0x03, 0x50
        /*00aa*/ 	.short	0x0000


	//----- nvinfo : EIATTR_MAXREG_COUNT
	.align		4
        /*00ac*/ 	.byte	0x03, 0x1b
        /*00ae*/ 	.short	0x00ff


	//----- nvinfo : EIATTR_MERCURY_ISA_VERSION
	.align		4
        /*00b0*/ 	.byte	0x03, 0x5f
        /*00b2*/ 	.short	0x0101


	//----- nvinfo : EIATTR_VRC_CTA_INIT_COUNT
	.align		4
        /*00b4*/ 	.byte	0x02, 0x4a
	.zero		1
	.zero		1


	//----- nvinfo : EIATTR_EXIT_INSTR_OFFSETS
	.align		4
        /*00b8*/ 	.byte	0x04, 0x1c
        /*00ba*/ 	.short	(.L_1320 - .L_1319)


	//   ....[0]....
.L_1319:
        /*00bc*/ 	.word	0x000000c0


	//   ....[1]....
        /*00c0*/ 	.word	0x000005d0


	//----- nvinfo : EIATTR_CRS_STACK_SIZE
	.align		4
.L_1320:
        /*00c4*/ 	.byte	0x04, 0x1e
        /*00c6*/ 	.short	(.L_1322 - .L_1321)
.L_1321:
        /*00c8*/ 	.word	0x00000000


	//----- nvinfo : EIATTR_CBANK_PARAM_SIZE
	.align		4
.L_1322:
        /*00cc*/ 	.byte	0x03, 0x19
        /*00ce*/ 	.short	0x0048


	//----- nvinfo : EIATTR_PARAM_CBANK
	.align		4
        /*00d0*/ 	.byte	0x04, 0x0a
        /*00d2*/ 	.short	(.L_1324 - .L_1323)
	.align		4
.L_1323:
        /*00d4*/ 	.word	index@(.nv.constant0._Z7depthhuiidddPdS_S_S_S_)
        /*00d8*/ 	.short	0x0380
        /*00da*/ 	.short	0x0048


	//----- nvinfo : EIATTR_SW_WAR
	.align		4
.L_1324:
        /*00dc*/ 	.byte	0x04, 0x36
        /*00de*/ 	.short	(.L_1326 - .L_1325)
.L_1325:
        /*00e0*/ 	.word	0x00000008
.L_1326:


//--------------------- .nv.info._Z13vdepthmomcontiidddPiPdS0_S0_S0_S0_S0_ --------------------------
	.section	.nv.info._Z13vdepthmomcontiidddPiPdS0_S0_S0_S0_S0_,"",@"SHT_CUDA_INFO"
	.sectionflags	@""
	.align	4


	//----- nvinfo : EIATTR_CUDA_API_VERSION
	.align		4
        /*0000*/ 	.byte	0x04, 0x37
        /*0002*/ 	.short	(.L_1328 - .L_1327)
.L_1327:
        /*0004*/ 	.word	0x00000082


	//----- nvinfo : EIATTR_KPARAM_INFO
	.align		4
.L_1328:
        /*0008*/ 	.byte	0x04, 0x17
        /*000a*/ 	.short	(.L_1330 - .L_1329)
.L_1329:
        /*000c*/ 	.word	0x00000000
        /*0010*/ 	.short	0x000b
        /*0012*/ 	.short	0x0050
        /*0014*/ 	.byte	0x00, 0xf5, 0x21, 0x00


	//----- nvinfo : EIATTR_KPARAM_INFO
	.align		4
.L_1330:
        /*0018*/ 	.byte	0x04, 0x17
        /*001a*/ 	.short	(.L_1332 - .L_1331)
.L_1331:
        /*001c*/ 	.word	0x00000000
        /*0020*/ 	.short	0x000a
        /*0022*/ 	.short	0x0048
        /*0024*/ 	.byte	0x00, 0xf5, 0x21, 0x00


	//----- nvinfo : EIATTR_KPARAM_INFO
	.align		4
.L_1332:
        /*0028*/ 	.byte	0x04, 0x17
        /*002a*/ 	.short	(.L_1334 - .L_1333)
.L_1333:
        /*002c*/ 	.word	0x00000000
        /*0030*/ 	.short	0x0009
        /*0032*/ 	.short	0x0040
        /*0034*/ 	.byte	0x00, 0xf5, 0x21, 0x00


	//----- nvinfo : EIATTR_KPARAM_INFO
	.align		4
.L_1334:
        /*0038*/ 	.byte	0x04, 0x17
        /*003a*/ 	.short	(.L_1336 - .L_1335)
.L_1335:
        /*003c*/ 	.word	0x00000000
        /*0040*/ 	.short	0x0008
        /*0042*/ 	.short	0x0038
        /*0044*/ 	.byte	0x00, 0xf5, 0x21, 0x00


	//----- nvinfo : EIATTR_KPARAM_INFO
	.align		4
.L_1336:
        /*0048*/ 	.byte	0x04, 0x17
        /*004a*/ 	.short	(.L_1338 - .L_1337)
.L_1337:
        /*004c*/ 	.word	0x00000000
        /*0050*/ 	.short	0x0007
        /*0052*/ 	.short	0x0030
        /*0054*/ 	.byte	0x00, 0xf5, 0x21, 0x00


	//----- nvinfo : EIATTR_KPARAM_INFO
	.align		4
.L_1338:
        /*0058*/ 	.byte	0x04, 0x17
        /*005a*/ 	.short	(.L_1340 - .L_1339)
.L_1339:
        /*005c*/ 	.word	0x00000000
        /*0060*/ 	.short	0x0006
        /*0062*/ 	.short	0x0028
        /*0064*/ 	.byte	0x00, 0xf5, 0x21, 0x00


	//----- nvinfo : EIATTR_KPARAM_INFO
	.align		4
.L_1340:
        /*0068*/ 	.byte	0x04, 0x17
        /*006a*/ 	.short	(.L_1342 - .L_1341)
.L_1341:
        /*006c*/ 	.word	0x00000000
        /*0070*/ 	.short	0x0005
        /*0072*/ 	.short	0x0020
        /*0074*/ 	.byte	0x00, 0xf5, 0x21, 0x00


	//----- nvinfo : EIATTR_KPARAM_INFO
	.align		4
.L_1342:
        /*0078*/ 	.byte	0x04, 0x17
        /*007a*/ 	.short	(.L_1344 - .L_1343)
.L_1343:
        /*007c*/ 	.word	0x00000000
        /*0080*/ 	.short	0x0004
        /*0082*/ 	.short	0x0018
        /*0084*/ 	.byte	0x00, 0xf0, 0x21, 0x00


	//----- nvinfo : EIATTR_KPARAM_INFO
	.align		4
.L_1344:
        /*0088*/ 	.byte	0x04, 0x17
        /*008a*/ 	.short	(.L_1346 - .L_1345)
.L_1345:
        /*008c*/ 	.word	0x00000000
        /*0090*/ 	.short	0x0003
        /*0092*/ 	.short	0x0010
        /*0094*/ 	.byte	0x00, 0xf0, 0x21, 0x00


	//----- nvinfo : EIATTR_KPARAM_INFO
	.align		4
.L_1346:
        /*0098*/ 	.byte	0x04, 0x17
        /*009a*/ 	.short	(.L_1348 - .L_1347)
.L_1347:
        /*009c*/ 	.word	0x00000000
        /*00a0*/ 	.short	0x0002
        /*00a2*/ 	.short	0x0008
        /*00a4*/ 	.byte	0x00, 0xf0, 0x21, 0x00


	//----- nvinfo : EIATTR_KPARAM_INFO
	.align		4
.L_1348:
        /*00a8*/ 	.byte	0x04, 0x17
        /*00aa*/ 	.short	(.L_1350 - .L_1349)
.L_1349:
        /*00ac*/ 	.word	0x00000000
        /*00b0*/ 	.short	0x0001
        /*00b2*/ 	.short	0x0004
        /*00b4*/ 	.byte	0x00, 0xf0, 0x11, 0x00


	//----- nvinfo : EIATTR_KPARAM_INFO
	.align		4
.L_1350:
        /*00b8*/ 	.byte	0x04, 0x17
        /*00ba*/ 	.short	(.L_1352 - .L_1351)
.L_1351:
        /*00bc*/ 	.word	0x00000000
        /*00c0*/ 	.short	0x0000
        /*00c2*/ 	.short	0x0000
        /*00c4*/ 	.byte	0x00, 0xf0, 0x11, 0x00


	//----- nvinfo : EIATTR_SPARSE_MMA_MASK
	.align		4
.L_1352:
        /*00c8*/ 	.byte	0x03, 0x50
        /*00ca*/ 	.short	0x0000


	//----- nvinfo : EIATTR_MAXREG_COUNT
	.align		4
        /*00cc*/ 	.byte	0x03, 0x1b
        /*00ce*/ 	.short	0x00ff


	//----- nvinfo : EIATTR_MERCURY_ISA_VERSION
	.align		4
        /*00d0*/ 	.byte	0x03, 0x5f
        /*00d2*/ 	.short	0x0101


	//----- nvinfo : EIATTR_VRC_CTA_INIT_COUNT
	.align		4
        /*00d4*/ 	.byte	0x02, 0x4a
	.zero		1
	.zero		1


	//----- nvinfo : EIATTR_EXIT_INSTR_OFFSETS
	.align		4
        /*00d8*/ 	.byte	0x04, 0x1c
        /*00da*/ 	.short	(.L_1354 - .L_1353)


	//   ....[0]....
.L_1353:
        /*00dc*/ 	.word	0x000000c0


	//   ....[1]....
        /*00e0*/ 	.word	0x000003b0


	//----- nvinfo : EIATTR_CBANK_PARAM_SIZE
	.align		4
.L_1354:
        /*00e4*/ 	.byte	0x03, 0x19
        /*00e6*/ 	.short	0x0058


	//----- nvinfo : EIATTR_PARAM_CBANK
	.align		4
        /*00e8*/ 	.byte	0x04, 0x0a
        /*00ea*/ 	.short	(.L_1356 - .L_1355)
	.align		4
.L_1355:
        /*00ec*/ 	.word	index@(.nv.constant0._Z13vdepthmomcontiidddPiPdS0_S0_S0_S0_S0_)
        /*00f0*/ 	.short	0x0380
        /*00f2*/ 	.short	0x0058


	//----- nvinfo : EIATTR_SW_WAR
	.align		4
.L_1356:
        /*00f4*/ 	.byte	0x04, 0x36
        /*00f6*/ 	.short	(.L_1358 - .L_1357)
.L_1357:
        /*00f8*/ 	.word	0x00000008
.L_1358:


//--------------------- .nv.info._Z13udepthmomcontiidddPiPdS0_S0_S0_S0_S0_ --------------------------
	.section	.nv.info._Z13udepthmomcontiidddPiPdS0_S0_S0_S0_S0_,"",@"SHT_CUDA_INFO"
	.sectionflags	@""
	.align	4


	//----- nvinfo : EIATTR_CUDA_API_VERSION
	.align		4
        /*0000*/ 	.byte	0x04, 0x37
        /*0002*/ 	.short	(.L_1360 - .L_1359)
.L_1359:
        /*0004*/ 	.word	0x00000082


	//----- nvinfo : EIATTR_KPARAM_INFO
	.align		4
.L_1360:
        /*0008*/ 	.byte	0x04, 0x17
        /*000a*/ 	.short	(.L_1362 - .L_1361)
.L_1361:
        /*000c*/ 	.word	0x00000000
        /*0010*/ 	.short	0x000b
        /*0012*/ 	.short	0x0050
        /*0014*/ 	.byte	0x00, 0xf5, 0x21, 0x00


	//----- nvinfo : EIATTR_KPARAM_INFO
	.align		4
.L_1362:
        /*0018*/ 	.byte	0x04, 0x17
        /*001a*/ 	.short	(.L_1364 - .L_1363)
.L_1363:
        /*001c*/ 	.word	0x00000000
        /*0020*/ 	.short	0x000a
        /*0022*/ 	.short	0x0048
        /*0024*/ 	.byte	0x00, 0xf5, 0x21, 0x00


	//----- nvinfo : EIATTR_KPARAM_INFO
	.align		4
.L_1364:
        /*0028*/ 	.byte	0x04, 0x17
        /*002a*/ 	.short	(.L_1366 - .L_1365)
.L_1365:
        /*002c*/ 	.word	0x00000000
        /*0030*/ 	.short	0x0009
        /*0032*/ 	.short	0x0040
        /*0034*/ 	.byte	0x00, 0xf5, 0x21, 0x00


	//----- nvinfo : EIATTR_KPARAM_INFO
	.align		4
.L_1366:
        /*0038*/ 	.byte	0x04, 0x17
        /*003a*/ 	.short	(.L_1368 - .L_1367)
.L_1367:
        /*003c*/ 	.word	0x00000000
        /*0040*/ 	.short	0x0008
        /*0042*/ 	.short	0x0038
        /*0044*/ 	.byte	0x00, 0xf5, 0x21, 0x00


	//----- nvinfo : EIATTR_KPARAM_INFO
	.align		4
.L_1368:
        /*0048*/ 	.byte	0x04, 0x17
        /*004a*/ 	.short	(.L_1370 - .L_1369)
.L_1369:
        /*004c*/ 	.word	0x00000000
        /*0050*/ 	.short	0x0007
        /*0052*/ 	.short	0x0030
        /*0054*/ 	.byte	0x00, 0xf5, 0x21, 0x00


	//----- nvinfo : EIATTR_KPARAM_INFO
	.align		4
.L_1370:
        /*0058*/ 	.byte	0x04, 0x17
        /*005a*/ 	.short	(.L_1372 - .L_1371)
.L_1371:
        /*005c*/ 	.word	0x00000000
        /*0060*/ 	.short	0x0006
        /*0062*/ 	.short	0x0028
        /*0064*/ 	.byte	0x00, 0xf5, 0x21, 0x00


	//----- nvinfo : EIATTR_KPARAM_INFO
	.align		4
.L_1372:
        /*0068*/ 	.byte	0x04, 0x17
        /*006a*/ 	.short	(.L_1374 - .L_1373)
.L_1373:
        /*006c*/ 	.word	0x00000000
        /*0070*/ 	.short	0x0005
        /*0072*/ 	.short	0x0020
        /*0074*/ 	.byte	0x00, 0xf5, 0x21, 0x00


	//----- nvinfo : EIATTR_KPARAM_INFO
	.align		4
.L_1374:
        /*0078*/ 	.byte	0x04, 0x17
        /*007a*/ 	.short	(.L_1376 - .L_1375)
.L_1375:
        /*007c*/ 	.word	0x00000000
        /*0080*/ 	.short	0x0004
        /*0082*/ 	.short	0x0018
        /*0084*/ 	.byte	0x00, 0xf0, 0x21, 0x00


	//----- nvinfo : EIATTR_KPARAM_INFO
	.align		4
.L_1376:
        /*0088*/ 	.byte	0x04, 0x17
        /*008a*/ 	.short	(.L_1378 - .L_1377)
.L_1377:
        /*008c*/ 	.word	0x00000000
        /*0090*/ 	.short	0x0003
        /*0092*/ 	.short	0x0010
        /*0094*/ 	.byte	0x00, 0xf0, 0x21, 0x00


	//----- nvinfo : EIATTR_KPARAM_INFO
	.align		4
.L_1378:
        /*0098*/ 	.byte	0x04, 0x17
        /*009a*/ 	.short	(.L_1380 - .L_1379)
.L_1379:
        /*009c*/ 	.word	0x00000000
        /*00a0*/ 	.short	0x0002
        /*00a2*/ 	.short	0x0008
        /*00a4*/ 	.byte	0x00, 0xf0, 0x21, 0x00


	//----- nvinfo : EIATTR_KPARAM_INFO
	.align		4
.L_1380:
        /*00a8*/ 	.byte	0x04, 0x17
        /*00aa*/ 	.short	(.L_1382 - .L_1381)
.L_1381:
        /*00ac*/ 	.word	0x00000000
        /*00b0*/ 	.short	0x0001
        /*00b2*/ 	.short	0x0004
        /*00b4*/ 	.byte	0x00, 0xf0, 0x11, 0x00


	//----- nvinfo : EIATTR_KPARAM_INFO
	.align		4
.L_1382:
        /*00b8*/ 	.byte	0x04, 0x17
        /*00ba*/ 	.short	(.L_1384 - .L_1383)
.L_1383:
        /*00bc*/ 	.word	0x00000000
        /*00c0*/ 	.short	0x0000
        /*00c2*/ 	.short	0x0000
        /*00c4*/ 	.byte	0x00, 0xf0, 0x11, 0x00


	//----- nvinfo : EIATTR_SPARSE_MMA_MASK
	.align		4
.L_1384:
        /*00c8*/ 	.byte	0x03, 0x50
        /*00ca*/ 	.short	0x0000


	//----- nvinfo : EIATTR_MAXREG_COUNT
	.align		4
        /*00cc*/ 	.byte	0x03, 0x1b
        /*00ce*/ 	.short	0x00ff


	//----- nvinfo : EIATTR_MERCURY_ISA_VERSION
	.align		4
        /*00d0*/ 	.byte	0x03, 0x5f
        /*00d2*/ 	.short	0x0101


	//----- nvinfo : EIATTR_VRC_CTA_INIT_COUNT
	.align		4
        /*00d4*/ 	.byte	0x02, 0x4a
	.zero		1
	.zero		1


	//----- nvinfo : EIATTR_EXIT_INSTR_OFFSETS
	.align		4
        /*00d8*/ 	.byte	0x04, 0x1c
        /*00da*/ 	.short	(.L_1386 - .L_1385)


	//   ....[0]....
.L_1385:
        /*00dc*/ 	.word	0x000000c0


	//   ....[1]....
        /*00e0*/ 	.word	0x000003b0


	//----- nvinfo : EIATTR_CBANK_PARAM_SIZE
	.align		4
.L_1386:
        /*00e4*/ 	.byte	0x03, 0x19
        /*00e6*/ 	.short	0x0058


	//----- nvinfo : EIATTR_PARAM_CBANK
	.align		4
        /*00e8*/ 	.byte	0x04, 0x0a
        /*00ea*/ 	.short	(.L_1388 - .L_1387)
	.align		4
.L_1387:
        /*00ec*/ 	.word	index@(.nv.constant0._Z13udepthmomcontiidddPiPdS0_S0_S0_S0_S0_)
        /*00f0*/ 	.short	0x0380
        /*00f2*/ 	.short	0x0058


	//----- nvinfo : EIATTR_SW_WAR
	.align		4
.L_1388:
        /*00f4*/ 	.byte	0x04, 0x36
        /*00f6*/ 	.short	(.L_1390 - .L_1389)
.L_1389:
        /*00f8*/ 	.word	0x00000008
.L_1390:


//--------------------- .nv.info._Z8calcuvvuiidPdS_S_S_S_S_S_S_S_S_S_S_S_S_PiS0_ --------------------------
	.section	.nv.info._Z8calcuvvuiidPdS_S_S_S_S_S_S_S_S_S_S_S_S_PiS0_,"",@"SHT_CUDA_INFO"
	.sectionflags	@""
	.align	4


	//----- nvinfo : EIATTR_CUDA_API_VERSION
	.align		4
        /*0000*/ 	.byte	0x04, 0x37
        /*0002*/ 	.short	(.L_1392 - .L_1391)
.L_1391:
        /*0004*/ 	.word	0x00000082


	//----- nvinfo : EIATTR_KPARAM_INFO
	.align		4
.L_1392:
        /*0008*/ 	.byte	0x04, 0x17
        /*000a*/ 	.short	(.L_1394 - .L_1393)
.L_1393:
        /*000c*/ 	.word	0x00000000
        /*0010*/ 	.short	0x0012
        /*0012*/ 	.short	0x0088
        /*0014*/ 	.byte	0x00, 0xf5, 0x21, 0x00


	//----- nvinfo : EIATTR_KPARAM_INFO
	.align		4
.L_1394:
        /*0018*/ 	.byte	0x04, 0x17
        /*001a*/ 	.short	(.L_1396 - .L_1395)
.L_1395:
        /*001c*/ 	.word	0x00000000
        /*0020*/ 	.short	0x0011
        /*0022*/ 	.short	0x0080
        /*0024*/ 	.byte	0x00, 0xf5, 0x21, 0x00


	//----- nvinfo : EIATTR_KPARAM_INFO
	.align		4
.L_1396:
        /*0028*/ 	.byte	0x04, 0x17
        /*002a*/ 	.short	(.L_1398 - .L_1397)
.L_1397:
        /*002c*/ 	.word	0x00000000
        /*0030*/ 	.short	0x0010
        /*0032*/ 	.short	0x0078
        /*0034*/ 	.byte	0x00, 0xf5, 0x21, 0x00


	//----- nvinfo : EIATTR_KPARAM_INFO
	.align		4
.L_1398:
        /*0038*/ 	.byte	0x04, 0x17
        /*003a*/ 	.short	(.L_1400 - .L_1399)
.L_1399:
        /*003c*/ 	.word	0x00000000
        /*0040*/ 	.short	0x000f
        /*0042*/ 	.short	0x0070
        /*0044*/ 	.byte	0x00, 0xf5, 0x21, 0x00


	//----- nvinfo : EIATTR_KPARAM_INFO
	.align		4
.L_1400:
        /*0048*/ 	.byte	0x04, 0x17
        /*004a*/ 	.short	(.L_1402 - .L_1401)
.L_1401:
        /*004c*/ 	.word	0x00000000
        /*0050*/ 	.short	0x000e
        /*0052*/ 	.short	0x0068
        /*0054*/ 	.byte	0x00, 0xf5, 0x21, 0x00


	//----- nvinfo : EIATTR_KPARAM_INFO
	.align		4
.L_1402:
        /*0058*/ 	.byte	0x04, 0x17
        /*005a*/ 	.short	(.L_1404 - .L_1403)
.L_1403:
        /*005c*/ 	.word	0x00000000
        /*0060*/ 	.short	0x000d
        /*0062*/ 	.short	0x0060
        /*0064*/ 	.byte	0x00, 0xf5, 0x21, 0x00


	//----- nvinfo : EIATTR_KPARAM_INFO
	.align		4
.L_1404:
        /*0068*/ 	.byte	0x04, 0x17
        /*006a*/ 	.short	(.L_1406 - .L_1405)
.L_1405:
        /*006c*/ 	.word	0x00000000
        /*0070*/ 	.short	0x000c
        /*0072*/ 	.short	0x0058
        /*0074*/ 	.byte	0x00, 0xf5, 0x21, 0x00


	//----- nvinfo : EIATTR_KPARAM_INFO
	.align		4
.L_1406:
        /*0078*/ 	.byte	0x04, 0x17
        /*007a*/ 	.short	(.L_1408 - .L_1407)
.L_1407:
        /*007c*/ 	.word	0x00000000
        /*0080*/ 	.short	0x000b
        /*0082*/ 	.short	0x0050
        /*0084*/ 	.byte	0x00, 0xf5, 0x21, 0x00


	//----- nvinfo : EIATTR_KPARAM_INFO
	.align		4
.L_1408:
        /*0088*/ 	.byte	0x04, 0x17
        /*008a*/ 	.short	(.L_1410 - .L_1409)
.L_1409:
        /*008c*/ 	.word	0x00000000
        /*0090*/ 	.short	0x000a
        /*0092*/ 	.short	0x0048
        /*0094*/ 	.byte	0x00, 0xf5, 0x21, 0x00


	//----- nvinfo : EIATTR_KPARAM_INFO
	.align		4
.L_1410:
        /*0098*/ 	.byte	0x04, 0x17
        /*009a*/ 	.short	(.L_1412 - .L_1411)
.L_1411:
        /*009c*/ 	.word	0x00000000
        /*00a0*/ 	.short	0x0009
        /*00a2*/ 	.short	0x0040
        /*00a4*/ 	.byte	0x00, 0xf5, 0x21, 0x00


	//----- nvinfo : EIATTR_KPARAM_INFO
	.align		4
.L_1412:
        /*00a8*/ 	.byte	0x04, 0x17
        /*00aa*/ 	.short	(.L_1414 - .L_1413)
.L_1413:
        /*00ac*/ 	.word	0x00000000
        /*00b0*/ 	.short	0x0008
        /*00b2*/ 	.short	0x0038
        /*00b4*/ 	.byte	0x00, 0xf5, 0x21, 0x00


	//----- nvinfo : EIATTR_KPARAM_INFO
	.align		4
.L_1414:
        /*00b8*/ 	.byte	0x04, 0x17
        /*00ba*/ 	.short	(.L_1416 - .L_1415)
.L_1415:
        /*00bc*/ 	.word	0x00000000
        /*00c0*/ 	.short	0x0007
        /*00c2*/ 	.short	0x0030
        /*00c4*/ 	.byte	0x00, 0xf5, 0x21, 0x00


	//----- nvinfo : EIATTR_KPARAM_INFO
	.align		4
.L_1416:
        /*00c8*/ 	.byte	0x04, 0x17
        /*00ca*/ 	.short	(.L_1418 - .L_1417)
.L_1417:
        /*00cc*/ 	.word	0x00000000
        /*00d0*/ 	.short	0x0006
        /*00d2*/ 	.short	0x0028
        /*00d4*/ 	.byte	0x00, 0xf5, 0x21, 0x00


	//----- nvinfo : EIATTR_KPARAM_INFO
	.align		4
.L_1418:
        /*00d8*/ 	.byte	0x04, 0x17
        /*00da*/ 	.short	(.L_1420 - .L_1419)
.L_1419:
        /*00dc*/ 	.word	0x00000000
        /*00e0*/ 	.short	0x0005
        /*00e2*/ 	.short	0x0020
        /*00e4*/ 	.byte	0x00, 0xf5, 0x21, 0x00


	//----- nvinfo : EIATTR_KPARAM_INFO
	.align		4
.L_1420:
        /*00e8*/ 	.byte	0x04, 0x17
        /*00ea*/ 	.short	(.L_1422 - .L_1421)
.L_1421:
        /*00ec*/ 	.word	0x00000000
        /*00f0*/ 	.short	0x0004
        /*00f2*/ 	.short	0x0018
        /*00f4*/ 	.byte	0x00, 0xf5, 0x21, 0x00


	//----- nvinfo : EIATTR_KPARAM_INFO
	.align		4
.L_1422:
        /*00f8*/ 	.byte	0x04, 0x17
        /*00fa*/ 	.short	(.L_1424 - .L_1423)
.L_1423:
        /*00fc*/ 	.word	0x00000000
        /*0100*/ 	.short	0x0003
        /*0102*/ 	.short	0x0010
        /*0104*/ 	.byte	0x00, 0xf5, 0x21, 0x00


	//----- nvinfo : EIATTR_KPARAM_INFO
	.align		4
.L_1424:
        /*0108*/ 	.byte	0x04, 0x17
        /*010a*/ 	.short	(.L_1426 - .L_1425)
.L_1425:
        /*010c*/ 	.word	0x00000000
        /*0110*/ 	.short	0x0002
        /*0112*/ 	.short	0x0008
        /*0114*/ 	.byte	0x00, 0xf0, 0x21, 0x00


	//----- nvinfo : EIATTR_KPARAM_INFO
	.align		4
.L_1426:
        /*0118*/ 	.byte	0x04, 0x17
        /*011a*/ 	.short	(.L_1428 - .L_1427)
.L_1427:
        /*011c*/ 	.word	0x00000000
        /*0120*/ 	.short	0x0001
        /*0122*/ 	.short	0x0004
        /*0124*/ 	.byte	0x00, 0xf0, 0x11, 0x00


	//----- nvinfo : EIATTR_KPARAM_INFO
	.align		4
.L_1428:
        /*0128*/ 	.byte	0x04, 0x17
        /*012a*/ 	.short	(.L_1430 - .L_1429)
.L_1429:
        /*012c*/ 	.word	0x00000000
        /*0130*/ 	.short	0x0000
        /*0132*/ 	.short	0x0000
        /*0134*/ 	.byte	0x00, 0xf0, 0x11, 0x00


	//----- nvinfo : EIATTR_SPARSE_MMA_MASK
	.align		4
.L_1430:
        /*0138*/ 	.byte	0x03, 0x50
        /*013a*/ 	.short	0x0000


	//----- nvinfo : EIATTR_MAXREG_COUNT
	.align		4
        /*013c*/ 	.byte	0x03, 0x1b
        /*013e*/ 	.short	0x00ff


	//----- nvinfo : EIATTR_MERCURY_ISA_VERSION
	.align		4
        /*0140*/ 	.byte	0x03, 0x5f
        /*0142*/ 	.short	0x0101


	//----- nvinfo : EIATTR_VRC_CTA_INIT_COUNT
	.align		4
        /*0144*/ 	.byte	0x02, 0x4a
	.zero		1
	.zero		1


	//----- nvinfo : EIATTR_EXIT_INSTR_OFFSETS
	.align		4
        /*0148*/ 	.byte	0x04, 0x1c
        /*014a*/ 	.short	(.L_1432 - .L_1431)


	//   ....[0]....
.L_1431:
        /*014c*/ 	.word	0x000000c0


	//   ....[1]....
        /*0150*/ 	.word	0x00004960


	//----- nvinfo : EIATTR_CRS_STACK_SIZE
	.align		4
.L_1432:
        /*0154*/ 	.byte	0x04, 0x1e
        /*0156*/ 	.short	(.L_1434 - .L_1433)
.L_1433:
        /*0158*/ 	.word	0x00000000


	//----- nvinfo : EIATTR_CBANK_PARAM_SIZE
	.align		4
.L_1434:
        /*015c*/ 	.byte	0x03, 0x19
        /*015e*/ 	.short	0x0090


	//----- nvinfo : EIATTR_PARAM_CBANK
	.align		4
        /*0160*/ 	.byte	0x04, 0x0a
        /*0162*/ 	.short	(.L_1436 - .L_1435)
	.align		4
.L_1435:
        /*0164*/ 	.word	index@(.nv.constant0._Z8calcuvvuiidPdS_S_S_S_S_S_S_S_S_S_S_S_S_PiS0_)
        /*0168*/ 	.short	0x0380
        /*016a*/ 	.short	0x0090


	//----- nvinfo : EIATTR_SW_WAR
	.align		4
.L_1436:
        /*016c*/ 	.byte	0x04, 0x36
        /*016e*/ 	.short	(.L_1438 - .L_1437)
.L_1437:
        /*0170*/ 	.word	0x00000008
.L_1438:


//--------------------- .nv.info._Z10wlevslopesiiddPdS_S_S_ --------------------------
	.section	.nv.info._Z10wlevslopesiiddPdS_S_S_,"",@"SHT_CUDA_INFO"
	.sectionflags	@""
	.align	4


	//----- nvinfo : EIATTR_CUDA_API_VERSION
	.align		4
        /*0000*/ 	.byte	0x04, 0x37
        /*0002*/ 	.short	(.L_1440 - .L_1439)
.L_1439:
        /*0004*/ 	.word	0x00000082


	//----- nvinfo : EIATTR_KPARAM_INFO
	.align		4
.L_1440:
        /*0008*/ 	.byte	0x04, 0x17
        /*000a*/ 	.short	(.L_1442 - .L_1441)
.L_1441:
        /*000c*/ 	.word	0x00000000
        /*0010*/ 	.short	0x0007
        /*0012*/ 	.short	0x0030
        /*0014*/ 	.byte	0x00, 0xf5, 0x21, 0x00


	//----- nvinfo : EIATTR_KPARAM_INFO
	.align		4
.L_1442:
        /*0018*/ 	.byte	0x04, 0x17
        /*001a*/ 	.short	(.L_1444 - .L_1443)
.L_1443:
        /*001c*/ 	.word	0x00000000
        /*0020*/ 	.short	0x0006
        /*0022*/ 	.short	0x0028
        /*0024*/ 	.byte	0x00, 0xf5, 0x21, 0x00


	//----- nvinfo : EIATTR_KPARAM_INFO
	.align		4
.L_1444:
        /*0028*/ 	.byte	0x04, 0x17
        /*002a*/ 	.short	(.L_1446 - .L_1445)
.L_1445:
        /*002c*/ 	.word	0x00000000
        /*0030*/ 	.short	0x0005
        /*0032*/ 	.short	0x0020
        /*0034*/ 	.byte	0x00, 0xf5, 0x21, 0x00


	//----- nvinfo : EIATTR_KPARAM_INFO
	.align		4
.L_1446:
        /*0038*/ 	.byte	0x04, 0x17
        /*003a*/ 	.short	(.L_1448 - .L_1447)
.L_1447:
        /*003c*/ 	.word	0x00000000
        /*0040*/ 	.short	0x0004
        /*0042*/ 	.short	0x0018
        /*0044*/ 	.byte	0x00, 0xf5, 0x21, 0x00


	//----- nvinfo : EIATTR_KPARAM_INFO
	.align		4
.L_1448:
        /*0048*/ 	.byte	0x04, 0x17
        /*004a*/ 	.short	(.L_1450 - .L_1449)
.L_1449:
        /*004c*/ 	.word	0x00000000
        /*0050*/ 	.short	0x0003
        /*0052*/ 	.short	0x0010
        /*0054*/ 	.byte	0x00, 0xf0, 0x21, 0x00


	//----- nvinfo : EIATTR_KPARAM_INFO
	.align		4
.L_1450:
        /*0058*/ 	.byte	0x04, 0x17
        /*005a*/ 	.short	(.L_1452 - .L_1451)
.L_1451:
        /*005c*/ 	.word	0x00000000
        /*0060*/ 	.short	0x0002
        /*0062*/ 	.short	0x0008
        /*0064*/ 	.byte	0x00, 0xf0, 0x21, 0x00


	//----- nvinfo : EIATTR_KPARAM_INFO
	.align		4
.L_1452:
        /*0068*/ 	.byte	0x04, 0x17
        /*006a*/ 	.short	(.L_1454 - .L_1453)
.L_1453:
        /*006c*/ 	.word	0x00000000
        /*0070*/ 	.short	0x0001
        /*0072*/ 	.short	0x0004
        /*0074*/ 	.byte	0x00, 0xf0, 0x11, 0x00


	//----- nvinfo : EIATTR_KPARAM_INFO
	.align		4
.L_1454:
        /*0078*/ 	.byte	0x04, 0x17
        /*007a*/ 	.short	(.L_1456 - .L_1455)
.L_1455:
        /*007c*/ 	.word	0x00000000
        /*0080*/ 	.short	0x0000
        /*0082*/ 	.short	0x0000
        /*0084*/ 	.byte	0x00, 0xf0, 0x11, 0x00


	//----- nvinfo : EIATTR_SPARSE_MMA_MASK
	.align		4
.L_1456:
        /*0088*/ 	.byte	0x03, 0x50
        /*008a*/ 	.short	0x0000


	//----- nvinfo : EIATTR_MAXREG_COUNT
	.align		4
        /*008c*/ 	.byte	0x03, 0x1b
        /*008e*/ 	.short	0x00ff


	//----- nvinfo : EIATTR_MERCURY_ISA_VERSION
	.align		4
        /*0090*/ 	.byte	0x03, 0x5f
        /*0092*/ 	.short	0x0101


	//----- nvinfo : EIATTR_VRC_CTA_INIT_COUNT
	.align		4
        /*0094*/ 	.byte	0x02, 0x4a
	.zero		1
	.zero		1


	//----- nvinfo : EIATTR_EXIT_INSTR_OFFSETS
	.align		4
        /*0098*/ 	.byte	0x04, 0x1c
        /*009a*/ 	.short	(.L_1458 - .L_1457)


	//   ....[0]....
.L_1457:
        /*009c*/ 	.word	0x000000c0


	//   ....[1]....
        /*00a0*/ 	.word	0x00000660


	//----- nvinfo : EIATTR_CRS_STACK_SIZE
	.align		4
.L_1458:
        /*00a4*/ 	.byte	0x04, 0x1e
        /*00a6*/ 	.short	(.L_1460 - .L_1459)
.L_1459:
        /*00a8*/ 	.word	0x00000000


	//----- nvinfo : EIATTR_CBANK_PARAM_SIZE
	.align		4
.L_1460:
        /*00ac*/ 	.byte	0x03, 0x19
        /*00ae*/ 	.short	0x0038


	//----- nvinfo : EIATTR_PARAM_CBANK
	.align		4
        /*00b0*/ 	.byte	0x04, 0x0a
        /*00b2*/ 	.short	(.L_1462 - .L_1461)
	.align		4
.L_1461:
        /*00b4*/ 	.word	index@(.nv.constant0._Z10wlevslopesiiddPdS_S_S_)
        /*00b8*/ 	.short	0x0380
        /*00ba*/ 	.short	0x0038


	//----- nvinfo : EIATTR_SW_WAR
	.align		4
.L_1462:
        /*00bc*/ 	.byte	0x04, 0x36
        /*00be*/ 	.short	(.L_1464 - .L_1463)
.L_1463:
        /*00c0*/ 	.word	0x00000008
.L_1464:


//--------------------- .nv.info._Z13ubnd1DnowavesiiddddddddPdS_S_S_S_S_S_S_S_S_ --------------------------
	.section	.nv.info._Z13ubnd1DnowavesiiddddddddPdS_S_S_S_S_S_S_S_S_,"",@"SHT_CUDA_INFO"
	.sectionflags	@""
	.align	4


	//----- nvinfo : EIATTR_CUDA_API_VERSION
	.align		4
        /*0000*/ 	.byte	0x04, 0x37
        /*0002*/ 	.short	(.L_1466 - .L_1465)
.L_1465:
        /*0004*/ 	.word	0x00000082


	//----- nvinfo : EIATTR_KPARAM_INFO
	.align		4
.L_1466:
        /*0008*/ 	.byte	0x04, 0x17
        /*000a*/ 	.short	(.L_1468 - .L_1467)
.L_1467:
        /*000c*/ 	.word	0x00000000
        /*0010*/ 	.short	0x0013
        /*0012*/ 	.short	0x0090
        /*0014*/ 	.byte	0x00, 0xf5, 0x21, 0x00


	//----- nvinfo : EIATTR_KPARAM_INFO
	.align		4
.L_1468:
        /*0018*/ 	.byte	0x04, 0x17
        /*001a*/ 	.short	(.L_1470 - .L_1469)
.L_1469:
        /*001c*/ 	.word	0x00000000
        /*0020*/ 	.short	0x0012
        /*0022*/ 	.short	0x0088
        /*0024*/ 	.byte	0x00, 0xf5, 0x21, 0x00


	//----- nvinfo : EIATTR_KPARAM_INFO
	.align		4
.L_1470:
        /*0028*/ 	.byte	0x04, 0x17
        /*002a*/ 	.short	(.L_1472 - .L_1471)
.L_1471:
        /*002c*/ 	.word	0x00000000
        /*0030*/ 	.short	0x0011
        /*0032*/ 	.short	0x0080
        /*0034*/ 	.byte	0x00, 0xf5, 0x21, 0x00


	//----- nvinfo : EIATTR_KPARAM_INFO
	.align		4
.L_1472:
        /*0038*/ 	.byte	0x04, 0x17
        /*003a*/ 	.short	(.L_1474 - .L_1473)
.L_1473:
        /*003c*/ 	.word	0x00000000
        /*0040*/ 	.short	0x0010
        /*0042*/ 	.short	0x0078
        /*0044*/ 	.byte	0x00, 0xf5, 0x21, 0x00


	//----- nvinfo : EIATTR_KPARAM_INFO
	.align		4
.L_1474:
        /*0048*/ 	.byte	0x04, 0x17
        /*004a*/ 	.short	(.L_1476 - .L_1475)
.L_1475:
        /*004c*/ 	.word	0x00000000
        /*0050*/ 	.short	0x000f
        /*0052*/ 	.short	0x0070
        /*0054*/ 	.byte	0x00, 0xf5, 0x21, 0x00


	//----- nvinfo : EIATTR_KPARAM_INFO
	.align		4
.L_1476:
        /*0058*/ 	.byte	0x04, 0x17
        /*005a*/ 	.short	(.L_1478 - .L_1477)
.L_1477:
        /*005c*/ 	.word	0x00000000
        /*0060*/ 	.short	0x000e
        /*0062*/ 	.short	0x0068
        /*0064*/ 	.byte	0x00, 0xf5, 0x21, 0x00


	//----- nvinfo : EIATTR_KPARAM_INFO
	.align		4
.L_1478:
        /*0068*/ 	.byte	0x04, 0x17
        /*006a*/ 	.short	(.L_1480 - .L_1479)
.L_1479:
        /*006c*/ 	.word	0x00000000
        /*0070*/ 	.short	0x000d
        /*0072*/ 	.short	0x0060
        /*0074*/ 	.byte	0x00, 0xf5, 0x21, 0x00


	//----- nvinfo : EIATTR_KPARAM_INFO
	.align		4
.L_1480:
        /*0078*/ 	.byte	0x04, 0x17
        /*007a*/ 	.short	(.L_1482 - .L_1481)
.L_1481:
        /*007c*/ 	.word	0x00000000
        /*0080*/ 	.short	0x000c
        /*0082*/ 	.short	0x0058
        /*0084*/ 	.byte	0x00, 0xf5, 0x21, 0x00


	//----- nvinfo : EIATTR_KPARAM_INFO
	.align		4
.L_1482:
        /*0088*/ 	.byte	0x04, 0x17
        /*008a*/ 	.short	(.L_1484 - .L_1483)
.L_1483:
        /*008c*/ 	.word	0x00000000
        /*0090*/ 	.short	0x000b
        /*0092*/ 	.short	0x0050
        /*0094*/ 	.byte	0x00, 0xf5, 0x21, 0x00


	//----- nvinfo : EIATTR_KPARAM_INFO
	.align		4
.L_1484:
        /*0098*/ 	.byte	0x04, 0x17
        /*009a*/ 	.short	(.L_1486 - .L_1485)
.L_1485:
        /*009c*/ 	.word	0x00000000
        /*00a0*/ 	.short	0x000a
        /*00a2*/ 	.short	0x0048
        /*00a4*/ 	.byte	0x00, 0xf5, 0x21, 0x00


	//----- nvinfo : EIATTR_KPARAM_INFO
	.align		4
.L_1486:
        /*00a8*/ 	.byte	0x04, 0x17
        /*00aa*/ 	.short	(.L_1488 - .L_1487)
.L_1487:
        /*00ac*/ 	.word	0x00000000
        /*00b0*/ 	.short	0x0009
        /*00b2*/ 	.short	0x0040
        /*00b4*/ 	.byte	0x00, 0xf0, 0x21, 0x00


	//----- nvinfo : EIATTR_KPARAM_INFO
	.align		4
.L_1488:
        /*00b8*/ 	.byte	0x04, 0x17
        /*00ba*/ 	.short	(.L_1490 - .L_1489)
.L_1489:
        /*00bc*/ 	.word	0x00000000
        /*00c0*/ 	.short	0x0008
        /*00c2*/ 	.short	0x0038
        /*00c4*/ 	.byte	0x00, 0xf0, 0x21, 0x00


	//----- nvinfo : EIATTR_KPARAM_INFO
	.align		4
.L_1490:
        /*00c8*/ 	.byte	0x04, 0x17
        /*00ca*/ 	.short	(.L_1492 - .L_1491)
.L_1491:
        /*00cc*/ 	.word	0x00000000
        /*00d0*/ 	.short	0x0007
        /*00d2*/ 	.short	0x0030
        /*00d4*/ 	.byte	0x00, 0xf0, 0x21, 0x00


	//----- nvinfo : EIATTR_KPARAM_INFO
	.align		4
.L_1492:
        /*00d8*/ 	.byte	0x04, 0x17
        /*00da*/ 	.short	(.L_1494 - .L_1493)
.L_1493:
        /*00dc*/ 	.word	0x00000000
        /*00e0*/ 	.short	0x0006
        /*00e2*/ 	.short	0x0028
        /*00e4*/ 	.byte	0x00, 0xf0, 0x21, 0x00


	//----- nvinfo : EIATTR_KPARAM_INFO
	.align		4
.L_1494:
        /*00e8*/ 	.byte	0x04, 0x17
        /*00ea*/ 	.short	(.L_1496 - .L_1495)
.L_1495:
        /*00ec*/ 	.word	0x00000000
        /*00f0*/ 	.short	0x0005
        /*00f2*/ 	.short	0x0020
        /*00f4*/ 	.byte	0x00, 0xf0, 0x21, 0x00


	//----- nvinfo : EIATTR_KPARAM_INFO
	.align		4
.L_1496:
        /*00f8*/ 	.byte	0x04, 0x17
        /*00fa*/ 	.short	(.L_1498 - .L_1497)
.L_1497:
        /*00fc*/ 	.word	0x00000000
        /*0100*/ 	.short	0x0004
        /*0102*/ 	.short	0x0018
        /*0104*/ 	.byte	0x00, 0xf0, 0x21, 0x00


	//----- nvinfo : EIATTR_KPARAM_INFO
	.align		4
.L_1498:
        /*0108*/ 	.byte	0x04, 0x17
        /*010a*/ 	.short	(.L_1500 - .L_1499)
.L_1499:
        /*010c*/ 	.word	0x00000000
        /*0110*/ 	.short	0x0003
        /*0112*/ 	.short	0x0010
        /*0114*/ 	.byte	0x00, 0xf0, 0x21, 0x00


	//----- nvinfo : EIATTR_KPARAM_INFO
	.align		4
.L_1500:
        /*0118*/ 	.byte	0x04, 0x17
        /*011a*/ 	.short	(.L_1502 - .L_1501)
.L_1501:
        /*011c*/ 	.word	0x00000000
        /*0120*/ 	.short	0x0002
        /*0122*/ 	.short	0x0008
        /*0124*/ 	.byte	0x00, 0xf0, 0x21, 0x00


	//----- nvinfo : EIATTR_KPARAM_INFO
	.align		4
.L_1502:
        /*0128*/ 	.byte	0x04, 0x17
        /*012a*/ 	.short	(.L_1504 - .L_1503)
.L_1503:
        /*012c*/ 	.word	0x00000000
        /*0130*/ 	.short	0x0001
        /*0132*/ 	.short	0x0004
        /*0134*/ 	.byte	0x00, 0xf0, 0x11, 0x00


	//----- nvinfo : EIATTR_KPARAM_INFO
	.align		4
.L_1504:
        /*0138*/ 	.byte	0x04, 0x17
        /*013a*/ 	.short	(.L_1506 - .L_1505)
.L_1505:
        /*013c*/ 	.word	0x00000000
        /*0140*/ 	.short	0x0000
        /*0142*/ 	.short	0x0000
        /*0144*/ 	.byte	0x00, 0xf0, 0x11, 0x00


	//----- nvinfo : EIATTR_SPARSE_MMA_MASK
	.align		4
.L_1506:
        /*0148*/ 	.byte	0x03, 0x50
        /*014a*/ 	.short	0x0000


	//----- nvinfo : EIATTR_MAXREG_COUNT
	.align		4
        /*014c*/ 	.byte	0x03, 0x1b
        /*014e*/ 	.short	0x00ff


	//----- nvinfo : EIATTR_MERCURY_ISA_VERSION
	.align		4
        /*0150*/ 	.byte	0x03, 0x5f
        /*0152*/ 	.short	0x0101


	//----- nvinfo : EIATTR_VRC_CTA_INIT_COUNT
	.align		4
        /*0154*/ 	.byte	0x02, 0x4a
	.zero		1
	.zero		1


	//----- nvinfo : EIATTR_EXIT_INSTR_OFFSETS
	.align		4
        /*0158*/ 	.byte	0x04, 0x1c
        /*015a*/ 	.short	(.L_1508 - .L_1507)


	//   ....[0]....
.L_1507:
        /*015c*/ 	.word	0x000000a0


	//   ....[1]....
        /*0160*/ 	.word	0x000014e0


	//----- nvinfo : EIATTR_CRS_STACK_SIZE
	.align		4
.L_1508:
        /*0164*/ 	.byte	0x04, 0x1e
        /*0166*/ 	.short	(.L_1510 - .L_1509)
.L_1509:
        /*0168*/ 	.word	0x00000000


	//----- nvinfo : EIATTR_CBANK_PARAM_SIZE
	.align		4
.L_1510:
        /*016c*/ 	.byte	0x03, 0x19
        /*016e*/ 	.short	0x0098


	//----- nvinfo : EIATTR_PARAM_CBANK
	.align		4
        /*0170*/ 	.byte	0x04, 0x0a
        /*0172*/ 	.short	(.L_1512 - .L_1511)
	.align		4
.L_1511:
        /*0174*/ 	.word	index@(.nv.constant0._Z13ubnd1DnowavesiiddddddddPdS_S_S_S_S_S_S_S_S_)
        /*0178*/ 	.short	0x0380
        /*017a*/ 	.short	0x0098


	//----- nvinfo : EIATTR_SW_WAR
	.align		4
.L_1512:
        /*017c*/ 	.byte	0x04, 0x36
        /*017e*/ 	.short	(.L_1514 - .L_1513)
.L_1513:
        /*0180*/ 	.word	0x00000008
.L_1514:


//--------------------- .nv.info._Z10ubndsimpleiiddPdS_S_S_S_ --------------------------
	.section	.nv.info._Z10ubndsimpleiiddPdS_S_S_S_,"",@"SHT_CUDA_INFO"
	.sectionflags	@""
	.align	4


	//----- nvinfo : EIATTR_CUDA_API_VERSION
	.align		4
        /*0000*/ 	.byte	0x04, 0x37
        /*0002*/ 	.short	(.L_1516 - .L_1515)
.L_1515:
        /*0004*/ 	.word	0x00000082


	//----- nvinfo : EIATTR_KPARAM_INFO
	.align		4
.L_1516:
        /*0008*/ 	.byte	0x04, 0x17
        /*000a*/ 	.short	(.L_1518 - .L_1517)
.L_1517:
        /*000c*/ 	.word	0x00000000
        /*0010*/ 	.short	0x0008
        /*0012*/ 	.short	0x0038
        /*0014*/ 	.byte	0x00, 0xf5, 0x21, 0x00


	//----- nvinfo : EIATTR_KPARAM_INFO
	.align		4
.L_1518:
        /*0018*/ 	.byte	0x04, 0x17
        /*001a*/ 	.short	(.L_1520 - .L_1519)
.L_1519:
        /*001c*/ 	.word	0x00000000
        /*0020*/ 	.short	0x0007
        /*0022*/ 	.short	0x0030
        /*0024*/ 	.byte	0x00, 0xf5, 0x21, 0x00


	//----- nvinfo : EIATTR_KPARAM_INFO
	.align		4
.L_1520:
        /*0028*/ 	.byte	0x04, 0x17
        /*002a*/ 	.short	(.L_1522 - .L_1521)
.L_1521:
        /*002c*/ 	.word	0x00000000
        /*0030*/ 	.short	0x0006
        /*0032*/ 	.short	0x0028
        /*0034*/ 	.byte	0x00, 0xf5, 0x21, 0x00


	//----- nvinfo : EIATTR_KPARAM_INFO
	.align		4
.L_1522:
        /*0038*/ 	.byte	0x04, 0x17
        /*003a*/ 	.short	(.L_1524 - .L_1523)
.L_1523:
        /*003c*/ 	.word	0x00000000
        /*0040*/ 	.short	0x0005
        /*0042*/ 	.short	0x0020
        /*0044*/ 	.byte	0x00, 0xf5, 0x21, 0x00


	//----- nvinfo : EIATTR_KPARAM_INFO
	.align		4
.L_1524:
        /*0048*/ 	.byte	0x04, 0x17
        /*004a*/ 	.short	(.L_1526 - .L_1525)
.L_1525:
        /*004c*/ 	.word	0x00000000
        /*0050*/ 	.short	0x0004
        /*0052*/ 	.short	0x0018
        /*0054*/ 	.byte	0x00, 0xf5, 0x21, 0x00


	//----- nvinfo : EIATTR_KPARAM_INFO
	.align		4
.L_1526:
        /*0058*/ 	.byte	0x04, 0x17
        /*005a*/ 	.short	(.L_1528 - .L_1527)
.L_1527:
        /*005c*/ 	.word	0x00000000
        /*0060*/ 	.short	0x0003
        /*0062*/ 	.short	0x0010
        /*0064*/ 	.byte	0x00, 0xf0, 0x21, 0x00


	//----- nvinfo : EIATTR_KPARAM_INFO
	.align		4
.L_1528:
        /*0068*/ 	.byte	0x04, 0x17
        /*006a*/ 	.short	(.L_1530 - .L_1529)
.L_1529:
        /*006c*/ 	.word	0x00000000
        /*0070*/ 	.short	0x0002
        /*0072*/ 	.short	0x0008
        /*0074*/ 	.byte	0x00, 0xf0, 0x21, 0x00


	//----- nvinfo : EIATTR_KPARAM_INFO
	.align		4
.L_1530:
        /*0078*/ 	.byte	0x04, 0x17
        /*007a*/ 	.short	(.L_1532 - .L_1531)
.L_1531:
        /*007c*/ 	.word	0x00000000
        /*0080*/ 	.short	0x0001
        /*0082*/ 	.short	0x0004
        /*0084*/ 	.byte	0x00, 0xf0, 0x11, 0x00


	//----- nvinfo : EIATTR_KPARAM_INFO
	.align		4
.L_1532:
        /*0088*/ 	.byte	0x04, 0x17
        /*008a*/ 	.short	(.L_1534 - .L_1533)
.L_1533:
        /*008c*/ 	.word	0x00000000
        /*0090*/ 	.short	0x0000
        /*0092*/ 	.short	0x0000
        /*0094*/ 	.byte	0x00, 0xf0, 0x11, 0x00


	//----- nvinfo : EIATTR_SPARSE_MMA_MASK
	.align		4
.L_1534:
        /*0098*/ 	.byte	0x03, 0x50
        /*009a*/ 	.short	0x0000


	//----- nvinfo : EIATTR_MAXREG_COUNT
	.align		4
        /*009c*/ 	.byte	0x03, 0x1b
        /*009e*/ 	.short	0x00ff


	//----- nvinfo : EIATTR_MERCURY_ISA_VERSION
	.align		4
        /*00a0*/ 	.byte	0x03, 0x5f
        /*00a2*/ 	.short	0x0101


	//----- nvinfo : EIATTR_VRC_CTA_INIT_COUNT
	.align		4
        /*00a4*/ 	.byte	0x02, 0x4a
	.zero		1
	.zero		1


	//----- nvinfo : EIATTR_EXIT_INSTR_OFFSETS
	.align		4
        /*00a8*/ 	.byte	0x04, 0x1c
        /*00aa*/ 	.short	(.L_1536 - .L_1535)


	//   ....[0]....
.L_1535:
        /*00ac*/ 	.word	0x000000c0


	//   ....[1]....
        /*00b0*/ 	.word	0x00000190


	//----- nvinfo : EIATTR_CBANK_PARAM_SIZE
	.align		4
.L_1536:
        /*00b4*/ 	.byte	0x03, 0x19
        /*00b6*/ 	.short	0x0040


	//----- nvinfo : EIATTR_PARAM_CBANK
	.align		4
        /*00b8*/ 	.byte	0x04, 0x0a
        /*00ba*/ 	.short	(.L_1538 - .L_1537)
	.align		4
.L_1537:
        /*00bc*/ 	.word	index@(.nv.constant0._Z10ubndsimpleiiddPdS_S_S_S_)
        /*00c0*/ 	.short	0x0380
        /*00c2*/ 	.short	0x0040


	//----- nvinfo : EIATTR_SW_WAR
	.align		4
.L_1538:
        /*00c4*/ 	.byte	0x04, 0x36
        /*00c6*/ 	.short	(.L_1540 - .L_1539)
.L_1539:
        /*00c8*/ 	.word	0x00000008
.L_1540:


//--------------------- .nv.info._Z15discharge_bnd_viiddddiiiiPdS_ --------------------------
	.section	.nv.info._Z15discharge_bnd_viiddddiiiiPdS_,"",@"SHT_CUDA_INFO"
	.sectionflags	@""
	.align	4


	//----- nvinfo : EIATTR_CUDA_API_VERSION
	.align		4
        /*0000*/ 	.byte	0x04, 0x37
        /*0002*/ 	.short	(.L_1542 - .L_1541)
.L_1541:
        /*0004*/ 	.word	0x00000082


	//----- nvinfo : EIATTR_KPARAM_INFO
	.align		4
.L_1542:
        /*0008*/ 	.byte	0x04, 0x17
        /*000a*/ 	.short	(.L_1544 - .L_1543)
.L_1543:
        /*000c*/ 	.word	0x00000000
        /*0010*/ 	.short	0x000b
        /*0012*/ 	.short	0x0040
        /*0014*/ 	.byte	0x00, 0xf5, 0x21, 0x00


	//----- nvinfo : EIATTR_KPARAM_INFO
	.align		4
.L_1544:
        /*0018*/ 	.byte	0x04, 0x17
        /*001a*/ 	.short	(.L_1546 - .L_1545)
.L_1545:
        /*001c*/ 	.word	0x00000000
        /*0020*/ 	.short	0x000a
        /*0022*/ 	.short	0x0038
        /*0024*/ 	.byte	0x00, 0xf5, 0x21, 0x00


	//----- nvinfo : EIATTR_KPARAM_INFO
	.align		4
.L_1546:
        /*0028*/ 	.byte	0x04, 0x17
        /*002a*/ 	.short	(.L_1548 - .L_1547)
.L_1547:
        /*002c*/ 	.word	0x00000000
        /*0030*/ 	.short	0x0009
        /*0032*/ 	.short	0x0034
        /*0034*/ 	.byte	0x00, 0xf0, 0x11, 0x00


	//----- nvinfo : EIATTR_KPARAM_INFO
	.align		4
.L_1548:
        /*0038*/ 	.byte	0x04, 0x17
        /*003a*/ 	.short	(.L_1550 - .L_1549)
.L_1549:
        /*003c*/ 	.word	0x00000000
        /*0040*/ 	.short	0x0008
        /*0042*/ 	.short	0x0030
        /*0044*/ 	.byte	0x00, 0xf0, 0x11, 0x00


	//----- nvinfo : EIATTR_KPARAM_INFO
	.align		4
.L_1550:
        /*0048*/ 	.byte	0x04, 0x17
        /*004a*/ 	.short	(.L_1552 - .L_1551)
.L_1551:
        /*004c*/ 	.word	0x00000000
        /*0050*/ 	.short	0x0007
        /*0052*/ 	.short	0x002c
        /*0054*/ 	.byte	0x00, 0xf0, 0x11, 0x00


	//----- nvinfo : EIATTR_KPARAM_INFO
	.align		4
.L_1552:
        /*0058*/ 	.byte	0x04, 0x17
        /*005a*/ 	.short	(.L_1554 - .L_1553)
.L_1553:
        /*005c*/ 	.word	0x00000000
        /*0060*/ 	.short	0x0006
        /*0062*/ 	.short	0x0028
        /*0064*/ 	.byte	0x00, 0xf0, 0x11, 0x00


	//----- nvinfo : EIATTR_KPARAM_INFO
	.align		4
.L_1554:
        /*0068*/ 	.byte	0x04, 0x17
        /*006a*/ 	.short	(.L_1556 - .L_1555)
.L_1555:
        /*006c*/ 	.word	0x00000000
        /*0070*/ 	.short	0x0005
        /*0072*/ 	.short	0x0020
        /*0074*/ 	.byte	0x00, 0xf0, 0x21, 0x00


	//----- nvinfo : EIATTR_KPARAM_INFO
	.align		4
.L_1556:
        /*0078*/ 	.byte	0x04, 0x17
        /*007a*/ 	.short	(.L_1558 - .L_1557)
.L_1557:
        /*007c*/ 	.word	0x00000000
        /*0080*/ 	.short	0x0004
        /*0082*/ 	.short	0x0018
        /*0084*/ 	.byte	0x00, 0xf0, 0x21, 0x00


	//----- nvinfo : EIATTR_KPARAM_INFO
	.align		4
.L_1558:
        /*0088*/ 	.byte	0x04, 0x17
        /*008a*/ 	.short	(.L_1560 - .L_1559)
.L_1559:
        /*008c*/ 	.word	0x00000000
        /*0090*/ 	.short	0x0003
        /*0092*/ 	.short	0x0010
        /*0094*/ 	.byte	0x00, 0xf0, 0x21, 0x00


	//----- nvinfo : EIATTR_KPARAM_INFO
	.align		4
.L_1560:
        /*0098*/ 	.byte	0x04, 0x17
        /*009a*/ 	.short	(.L_1562 - .L_1561)
.L_1561:
        /*009c*/ 	.word	0x00000000
        /*00a0*/ 	.short	0x0002
        /*00a2*/ 	.short	0x0008
        /*00a4*/ 	.byte	0x00, 0xf0, 0x21, 0x00


	//----- nvinfo : EIATTR_KPARAM_INFO
	.align		4
.L_1562:
        /*00a8*/ 	.byte	0x04, 0x17
        /*00aa*/ 	.short	(.L_1564 - .L_1563)
.L_1563:
        /*00ac*/ 	.word	0x00000000
        /*00b0*/ 	.short	0x0001
        /*00b2*/ 	.short	0x0004
        /*00b4*/ 	.byte	0x00, 0xf0, 0x11, 0x00


	//----- nvinfo : EIATTR_KPARAM_INFO
	.align		4
.L_1564:
        /*00b8*/ 	.byte	0x04, 0x17
        /*00ba*/ 	.short	(.L_1566 - .L_1565)
.L_1565:
        /*00bc*/ 	.word	0x00000000
        /*00c0*/ 	.short	0x0000
        /*00c2*/ 	.short	0x0000
        /*00c4*/ 	.byte	0x00, 0xf0, 0x11, 0x00


	//----- nvinfo : EIATTR_SPARSE_MMA_MASK
	.align		4
.L_1566:
        /*00c8*/ 	.byte	0x03, 0x50
        /*00ca*/ 	.short	0x0000


	//----- nvinfo : EIATTR_MAXREG_COUNT
	.align		4
        /*00cc*/ 	.byte	0x03, 0x1b
        /*00ce*/ 	.short	0x00ff


	//----- nvinfo : EIATTR_MERCURY_ISA_VERSION
	.align		4
        /*00d0*/ 	.byte	0x03, 0x5f
        /*00d2*/ 	.short	0x0101


	//----- nvinfo : EIATTR_VRC_CTA_INIT_COUNT
	.align		4
        /*00d4*/ 	.byte	0x02, 0x4a
	.zero		1
	.zero		1


	//----- nvinfo : EIATTR_EXIT_INSTR_OFFSETS
	.align		4
        /*00d8*/ 	.byte	0x04, 0x1c
        /*00da*/ 	.short	(.L_1568 - .L_1567)


	//   ....[0]....
.L_1567:
        /*00dc*/ 	.word	0x00000120


	//   ....[1]....
        /*00e0*/ 	.word	0x000003d0


	//----- nvinfo : EIATTR_CRS_STACK_SIZE
	.align		4
.L_1568:
        /*00e4*/ 	.byte	0x04, 0x1e
        /*00e6*/ 	.short	(.L_1570 - .L_1569)
.L_1569:
        /*00e8*/ 	.word	0x00000000


	//----- nvinfo : EIATTR_CBANK_PARAM_SIZE
	.align		4
.L_1570:
        /*00ec*/ 	.byte	0x03, 0x19
        /*00ee*/ 	.short	0x0048


	//----- nvinfo : EIATTR_PARAM_CBANK
	.align		4
        /*00f0*/ 	.byte	0x04, 0x0a
        /*00f2*/ 	.short	(.L_1572 - .L_1571)
	.align		4
.L_1571:
        /*00f4*/ 	.word	index@(.nv.constant0._Z15discharge_bnd_viiddddiiiiPdS_)
        /*00f8*/ 	.short	0x0380
        /*00fa*/ 	.short	0x0048


	//----- nvinfo : EIATTR_SW_WAR
	.align		4
.L_1572:
        /*00fc*/ 	.byte	0x04, 0x36
        /*00fe*/ 	.short	(.L_1574 - .L_1573)
.L_1573:
        /*0100*/ 	.word	0x00000008
.L_1574:


//--------------------- .nv.info._Z15discharge_bnd_hiidddiiiiPdS_S_S_S_S_ --------------------------
	.section	.nv.info._Z15discharge_bnd_hiidddiiiiPdS_S_S_S_S_,"",@"SHT_CUDA_INFO"
	.sectionflags	@""
	.align	4


	//----- nvinfo : EIATTR_CUDA_API_VERSION
	.align		4
        /*0000*/ 	.byte	0x04, 0x37
        /*0002*/ 	.short	(.L_1576 - .L_1575)
.L_1575:
        /*0004*/ 	.word	0x00000082


	//----- nvinfo : EIATTR_KPARAM_INFO
	.align		4
.L_1576:
        /*0008*/ 	.byte	0x04, 0x17
        /*000a*/ 	.short	(.L_1578 - .L_1577)
.L_1577:
        /*000c*/ 	.word	0x00000000
        /*0010*/ 	.short	0x000e
        /*0012*/ 	.short	0x0058
        /*0014*/ 	.byte	0x00, 0xf5, 0x21, 0x00


	//----- nvinfo : EIATTR_KPARAM_INFO
	.align		4
.L_1578:
        /*0018*/ 	.byte	0x04, 0x17
        /*001a*/ 	.short	(.L_1580 - .L_1579)
.L_1579:
        /*001c*/ 	.word	0x00000000
        /*0020*/ 	.short	0x000d
        /*0022*/ 	.short	0x0050
        /*0024*/ 	.byte	0x00, 0xf5, 0x21, 0x00


	//----- nvinfo : EIATTR_KPARAM_INFO
	.align		4
.L_1580:
        /*0028*/ 	.byte	0x04, 0x17
        /*002a*/ 	.short	(.L_1582 - .L_1581)
.L_1581:
        /*002c*/ 	.word	0x00000000
        /*0030*/ 	.short	0x000c
        /*0032*/ 	.short	0x0048
        /*0034*/ 	.byte	0x00, 0xf5, 0x21, 0x00


	//----- nvinfo : EIATTR_KPARAM_INFO
	.align		4
.L_1582:
        /*0038*/ 	.byte	0x04, 0x17
        /*003a*/ 	.short	(.L_1584 - .L_1583)
.L_1583:
        /*003c*/ 	.word	0x00000000
        /*0040*/ 	.short	0x000b
        /*0042*/ 	.short	0x0040
        /*0044*/ 	.byte	0x00, 0xf5, 0x21, 0x00


	//----- nvinfo : EIATTR_KPARAM_INFO
	.align		4
.L_1584:
        /*0048*/ 	.byte	0x04, 0x17
        /*004a*/ 	.short	(.L_1586 - .L_1585)
.L_1585:
        /*004c*/ 	.word	0x00000000
        /*0050*/ 	.short	0x000a
        /*0052*/ 	.short	0x0038
        /*0054*/ 	.byte	0x00, 0xf5, 0x21, 0x00


	//----- nvinfo : EIATTR_KPARAM_INFO
	.align		4
.L_1586:
        /*0058*/ 	.byte	0x04, 0x17
        /*005a*/ 	.short	(.L_1588 - .L_1587)
.L_1587:
        /*005c*/ 	.word	0x00000000
        /*0060*/ 	.short	0x0009
        /*0062*/ 	.short	0x0030
        /*0064*/ 	.byte	0x00, 0xf5, 0x21, 0x00


	//----- nvinfo : EIATTR_KPARAM_INFO
	.align		4
.L_1588:
        /*0068*/ 	.byte	0x04, 0x17
        /*006a*/ 	.short	(.L_1590 - .L_1589)
.L_1589:
        /*006c*/ 	.word	0x00000000
        /*0070*/ 	.short	0x0008
        /*0072*/ 	.short	0x002c
        /*0074*/ 	.byte	0x00, 0xf0, 0x11, 0x00


	//----- nvinfo : EIATTR_KPARAM_INFO
	.align		4
.L_1590:
        /*0078*/ 	.byte	0x04, 0x17
        /*007a*/ 	.short	(.L_1592 - .L_1591)
.L_1591:
        /*007c*/ 	.word	0x00000000
        /*0080*/ 	.short	0x0007
        /*0082*/ 	.short	0x0028
        /*0084*/ 	.byte	0x00, 0xf0, 0x11, 0x00


	//----- nvinfo : EIATTR_KPARAM_INFO
	.align		4
.L_1592:
        /*0088*/ 	.byte	0x04, 0x17
        /*008a*/ 	.short	(.L_1594 - .L_1593)
.L_1593:
        /*008c*/ 	.word	0x00000000
        /*0090*/ 	.short	0x0006
        /*0092*/ 	.short	0x0024
        /*0094*/ 	.byte	0x00, 0xf0, 0x11, 0x00


	//----- nvinfo : EIATTR_KPARAM_INFO
	.align		4
.L_1594:
        /*0098*/ 	.byte	0x04, 0x17
        /*009a*/ 	.short	(.L_1596 - .L_1595)
.L_1595:
        /*009c*/ 	.word	0x00000000
        /*00a0*/ 	.short	0x0005
        /*00a2*/ 	.short	0x0020
        /*00a4*/ 	.byte	0x00, 0xf0, 0x11, 0x00


	//----- nvinfo : EIATTR_KPARAM_INFO
	.align		4
.L_1596:
        /*00a8*/ 	.byte	0x04, 0x17
        /*00aa*/ 	.short	(.L_1598 - .L_1597)
.L_1597:
        /*00ac*/ 	.word	0x00000000
        /*00b0*/ 	.short	0x0004
        /*00b2*/ 	.short	0x0018
        /*00b4*/ 	.byte	0x00, 0xf0, 0x21, 0x00


	//----- nvinfo : EIATTR_KPARAM_INFO
	.align		4
.L_1598:
        /*00b8*/ 	.byte	0x04, 0x17
        /*00ba*/ 	.short	(.L_1600 - .L_1599)
.L_1599:
        /*00bc*/ 	.word	0x00000000
        /*00c0*/ 	.short	0x0003
        /*00c2*/ 	.short	0x0010
        /*00c4*/ 	.byte	0x00, 0xf0, 0x21, 0x00


	//----- nvinfo : EIATTR_KPARAM_INFO
	.align		4
.L_1600:
        /*00c8*/ 	.byte	0x04, 0x17
        /*00ca*/ 	.short	(.L_1602 - .L_1601)
.L_1601:
        /*00cc*/ 	.word	0x00000000
        /*00d0*/ 	.short	0x0002
        /*00d2*/ 	.short	0x0008
        /*00d4*/ 	.byte	0x00, 0xf0, 0x21, 0x00


	//----- nvinfo : EIATTR_KPARAM_INFO
	.align		4
.L_1602:
        /*00d8*/ 	.byte	0x04, 0x17
        /*00da*/ 	.short	(.L_1604 - .L_1603)
.L_1603:
        /*00dc*/ 	.word	0x00000000
        /*00e0*/ 	.short	0x0001
        /*00e2*/ 	.short	0x0004
        /*00e4*/ 	.byte	0x00, 0xf0, 0x11, 0x00


	//----- nvinfo : EIATTR_KPARAM_INFO
	.align		4
.L_1604:
        /*00e8*/ 	.byte	0x04, 0x17
        /*00ea*/ 	.short	(.L_1606 - .L_1605)
.L_1605:
        /*00ec*/ 	.word	0x00000000
        /*00f0*/ 	.short	0x0000
        /*00f2*/ 	.short	0x0000
        /*00f4*/ 	.byte	0x00, 0xf0, 0x11, 0x00


	//----- nvinfo : EIATTR_SPARSE_MMA_MASK
	.align		4
.L_1606:
        /*00f8*/ 	.byte	0x03, 0x50
        /*00fa*/ 	.short	0x0000


	//----- nvinfo : EIATTR_MAXREG_COUNT
	.align		4
        /*00fc*/ 	.byte	0x03, 0x1b
        /*00fe*/ 	.short	0x00ff


	//----- nvinfo : EIATTR_MERCURY_ISA_VERSION
	.align		4
        /*0100*/ 	.byte	0x03, 0x5f
        /*0102*/ 	.short	0x0101


	//----- nvinfo : EIATTR_VRC_CTA_INIT_COUNT
	.align		4
        /*0104*/ 	.byte	0x02, 0x4a
	.zero		1
	.zero		1


	//----- nvinfo : EIATTR_EXIT_INSTR_OFFSETS
	.align		4
        /*0108*/ 	.byte	0x04, 0x1c
        /*010a*/ 	.short	(.L_1608 - .L_1607)


	//   ....[0]....
.L_1607:
        /*010c*/ 	.word	0x00000100


	//   ....[1]....
        /*0110*/ 	.word	0x00001440


	//   ....[2]....
        /*0114*/ 	.word	0x000026a0


	//----- nvinfo : EIATTR_CRS_STACK_SIZE
	.align		4
.L_1608:
        /*0118*/ 	.byte	0x04, 0x1e
        /*011a*/ 	.short	(.L_1610 - .L_1609)
.L_1609:
        /*011c*/ 	.word	0x00000000


	//----- nvinfo : EIATTR_CBANK_PARAM_SIZE
	.align		4
.L_1610:
        /*0120*/ 	.byte	0x03, 0x19
        /*0122*/ 	.short	0x0060


	//----- nvinfo : EIATTR_PARAM_CBANK
	.align		4
        /*0124*/ 	.byte	0x04, 0x0a
        /*0126*/ 	.short	(.L_1612 - .L_1611)
	.align		4
.L_1611:
        /*0128*/ 	.word	index@(.nv.constant0._Z15discharge_bnd_hiidddiiiiPdS_S_S_S_S_)
        /*012c*/ 	.short	0x0380
        /*012e*/ 	.short	0x0060


	//----- nvinfo : EIATTR_SW_WAR
	.align		4
.L_1612:
        /*0130*/ 	.byte	0x04, 0x36
        /*0132*/ 	.short	(.L_1614 - .L_1613)
.L_1613:
        /*0134*/ 	.word	0x00000008
.L_1614:


//--------------------- .nv.info._Z6ubnd1DiidddddddddPdS_S_S_S_S_S_S_S_S_S_S_S_S_ --------------------------
	.section	.nv.info._Z6ubnd1DiidddddddddPdS_S_S_S_S_S_S_S_S_S_S_S_S_,"",@"SHT_CUDA_INFO"
	.sectionflags	@""
	.align	4


	//----- nvinfo : EIATTR_CUDA_API_VERSION
	.align		4
        /*0000*/ 	.byte	0x04, 0x37
        /*0002*/ 	.short	(.L_1616 - .L_1615)
.L_1615:
        /*0004*/ 	.word	0x00000082


	//----- nvinfo : EIATTR_KPARAM_INFO
	.align		4
.L_1616:
        /*0008*/ 	.byte	0x04, 0x17
        /*000a*/ 	.short	(.L_1618 - .L_1617)
.L_1617:
        /*000c*/ 	.word	0x00000000
        /*0010*/ 	.short	0x0018
        /*0012*/ 	.short	0x00b8
        /*0014*/ 	.byte	0x00, 0xf5, 0x21, 0x00


	//----- nvinfo : EIATTR_KPARAM_INFO
	.align		4
.L_1618:
        /*0018*/ 	.byte	0x04, 0x17
        /*001a*/ 	.short	(.L_1620 - .L_1619)
.L_1619:
        /*001c*/ 	.word	0x00000000
        /*0020*/ 	.short	0x0017
        /*0022*/ 	.short	0x00b0
        /*0024*/ 	.byte	0x00, 0xf5, 0x21, 0x00


	//----- nvinfo : EIATTR_KPARAM_INFO
	.align		4
.L_1620:
        /*0028*/ 	.byte	0x04, 0x17
        /*002a*/ 	.short	(.L_1622 - .L_1621)
.L_1621:
        /*002c*/ 	.word	0x00000000
        /*0030*/ 	.short	0x0016
        /*0032*/ 	.short	0x00a8
        /*0034*/ 	.byte	0x00, 0xf5, 0x21, 0x00


	//----- nvinfo : EIATTR_KPARAM_INFO
	.align		4
.L_1622:
        /*0038*/ 	.byte	0x04, 0x17
        /*003a*/ 	.short	(.L_1624 - .L_1623)
.L_1623:
        /*003c*/ 	.word	0x00000000
        /*0040*/ 	.short	0x0015
        /*0042*/ 	.short	0x00a0
        /*0044*/ 	.byte	0x00, 0xf5, 0x21, 0x00


	//----- nvinfo : EIATTR_KPARAM_INFO
	.align		4
.L_1624:
        /*0048*/ 	.byte	0x04, 0x17
        /*004a*/ 	.short	(.L_1626 - .L_1625)
.L_1625:
        /*004c*/ 	.word	0x00000000
        /*0050*/ 	.short	0x0014
        /*0052*/ 	.short	0x0098
        /*0054*/ 	.byte	0x00, 0xf5, 0x21, 0x00


	//----- nvinfo : EIATTR_KPARAM_INFO
	.align		4
.L_1626:
        /*0058*/ 	.byte	0x04, 0x17
        /*005a*/ 	.short	(.L_1628 - .L_1627)
.L_1627:
        /*005c*/ 	.word	0x00000000
        /*0060*/ 	.short	0x0013
        /*0062*/ 	.short	0x0090
        /*0064*/ 	.byte	0x00, 0xf5, 0x21, 0x00


	//----- nvinfo : EIATTR_KPARAM_INFO
	.align		4
.L_1628:
        /*0068*/ 	.byte	0x04, 0x17
        /*006a*/ 	.short	(.L_1630 - .L_1629)
.L_1629:
        /*006c*/ 	.word	0x00000000
        /*0070*/ 	.short	0x0012
        /*0072*/ 	.short	0x0088
        /*0074*/ 	.byte	0x00, 0xf5, 0x21, 0x00


	//----- nvinfo : EIATTR_KPARAM_INFO
	.align		4
.L_1630:
        /*0078*/ 	.byte	0x04, 0x17
        /*007a*/ 	.short	(.L_1632 - .L_1631)
.L_1631:
        /*007c*/ 	.word	0x00000000
        /*0080*/ 	.short	0x0011
        /*0082*/ 	.short	0x0080
        /*0084*/ 	.byte	0x00, 0xf5, 0x21, 0x00


	//----- nvinfo : EIATTR_KPARAM_INFO
	.align		4
.L_1632:
        /*0088*/ 	.byte	0x04, 0x17
        /*008a*/ 	.short	(.L_1634 - .L_1633)
.L_1633:
        /*008c*/ 	.word	0x00000000
        /*0090*/ 	.short	0x0010
        /*0092*/ 	.short	0x0078
        /*0094*/ 	.byte	0x00, 0xf5, 0x21, 0x00


	//----- nvinfo : EIATTR_KPARAM_INFO
	.align		4
.L_1634:
        /*0098*/ 	.byte	0x04, 0x17
        /*009a*/ 	.short	(.L_1636 - .L_1635)
.L_1635:
        /*009c*/ 	.word	0x00000000
        /*00a0*/ 	.short	0x000f
        /*00a2*/ 	.short	0x0070
        /*00a4*/ 	.byte	0x00, 0xf5, 0x21, 0x00


	//----- nvinfo : EIATTR_KPARAM_INFO
	.align		4
.L_1636:
        /*00a8*/ 	.byte	0x04, 0x17
        /*00aa*/ 	.short	(.L_1638 - .L_1637)
.L_1637:
        /*00ac*/ 	.word	0x00000000
        /*00b0*/ 	.short	0x000e
        /*00b2*/ 	.short	0x0068
        /*00b4*/ 	.byte	0x00, 0xf5, 0x21, 0x00


	//----- nvinfo : EIATTR_KPARAM_INFO
	.align		4
.L_1638:
        /*00b8*/ 	.byte	0x04, 0x17
        /*00ba*/ 	.short	(.L_1640 - .L_1639)
.L_1639:
        /*00bc*/ 	.word	0x00000000
        /*00c0*/ 	.short	0x000d
        /*00c2*/ 	.short	0x0060
        /*00c4*/ 	.byte	0x00, 0xf5, 0x21, 0x00


	//----- nvinfo : EIATTR_KPARAM_INFO
	.align		4
.L_1640:
        /*00c8*/ 	.byte	0x04, 0x17
        /*00ca*/ 	.short	(.L_1642 - .L_1641)
.L_1641:
        /*00cc*/ 	.word	0x00000000
        /*00d0*/ 	.short	0x000c
        /*00d2*/ 	.short	0x0058
        /*00d4*/ 	.byte	0x00, 0xf5, 0x21, 0x00


	//----- nvinfo : EIATTR_KPARAM_INFO
	.align		4
.L_1642:
        /*00d8*/ 	.byte	0x04, 0x17
        /*00da*/ 	.short	(.L_1644 - .L_1643)
.L_1643:
        /*00dc*/ 	.word	0x00000000
        /*00e0*/ 	.short	0x000b
        /*00e2*/ 	.short	0x0050
        /*00e4*/ 	.byte	0x00, 0xf5, 0x21, 0x00


	//----- nvinfo : EIATTR_KPARAM_INFO
	.align		4
.L_1644:
        /*00e8*/ 	.byte	0x04, 0x17
        /*00ea*/ 	.short	(.L_1646 - .L_1645)
.L_1645:
        /*00ec*/ 	.word	0x00000000
        /*00f0*/ 	.short	0x000a
        /*00f2*/ 	.short	0x0048
        /*00f4*/ 	.byte	0x00, 0xf0, 0x21, 0x00


	//----- nvinfo : EIATTR_KPARAM_INFO
	.align		4
.L_1646:
        /*00f8*/ 	.byte	0x04, 0x17
        /*00fa*/ 	.short	(.L_1648 - .L_1647)
.L_1647:
        /*00fc*/ 	.word	0x00000000
        /*0100*/ 	.short	0x0009
        /*0102*/ 	.short	0x0040
        /*0104*/ 	.byte	0x00, 0xf0, 0x21, 0x00


	//----- nvinfo : EIATTR_KPARAM_INFO
	.align		4
.L_1648:
        /*0108*/ 	.byte	0x04, 0x17
        /*010a*/ 	.short	(.L_1650 - .L_1649)
.L_1649:
        /*010c*/ 	.word	0x00000000
        /*0110*/ 	.short	0x0008
        /*0112*/ 	.short	0x0038
        /*0114*/ 	.byte	0x00, 0xf0, 0x21, 0x00


	//----- nvinfo : EIATTR_KPARAM_INFO
	.align		4
.L_1650:
        /*0118*/ 	.byte	0x04, 0x17
        /*011a*/ 	.short	(.L_1652 - .L_1651)
.L_1651:
        /*011c*/ 	.word	0x00000000
        /*0120*/ 	.short	0x0007
        /*0122*/ 	.short	0x0030
        /*0124*/ 	.byte	0x00, 0xf0, 0x21, 0x00


	//----- nvinfo : EIATTR_KPARAM_INFO
	.align		4
.L_1652:
        /*0128*/ 	.byte	0x04, 0x17
        /*012a*/ 	.short	(.L_1654 - .L_1653)
.L_1653:
        /*012c*/ 	.word	0x00000000
        /*0130*/ 	.short	0x0006
        /*0132*/ 	.short	0x0028
        /*0134*/ 	.byte	0x00, 0xf0, 0x21, 0x00


	//----- nvinfo : EIATTR_KPARAM_INFO
	.align		4
.L_1654:
        /*0138*/ 	.byte	0x04, 0x17
        /*013a*/ 	.short	(.L_1656 - .L_1655)
.L_1655:
        /*013c*/ 	.word	0x00000000
        /*0140*/ 	.short	0x0005
        /*0142*/ 	.short	0x0020
        /*0144*/ 	.byte	0x00, 0xf0, 0x21, 0x00


	//----- nvinfo : EIATTR_KPARAM_INFO
	.align		4
.L_1656:
        /*0148*/ 	.byte	0x04, 0x17
        /*014a*/ 	.short	(.L_1658 - .L_1657)
.L_1657:
        /*014c*/ 	.word	0x00000000
        /*0150*/ 	.short	0x0004
        /*0152*/ 	.short	0x0018
        /*0154*/ 	.byte	0x00, 0xf0, 0x21, 0x00


	//----- nvinfo : EIATTR_KPARAM_INFO
	.align		4
.L_1658:
        /*0158*/ 	.byte	0x04, 0x17
        /*015a*/ 	.short	(.L_1660 - .L_1659)
.L_1659:
        /*015c*/ 	.word	0x00000000
        /*0160*/ 	.short	0x0003
        /*0162*/ 	.short	0x0010
        /*0164*/ 	.byte	0x00, 0xf0, 0x21, 0x00


	//----- nvinfo : EIATTR_KPARAM_INFO
	.align		4
.L_1660:
        /*0168*/ 	.byte	0x04, 0x17
        /*016a*/ 	.short	(.L_1662 - .L_1661)
.L_1661:
        /*016c*/ 	.word	0x00000000
        /*0170*/ 	.short	0x0002
        /*0172*/ 	.short	0x0008
        /*0174*/ 	.byte	0x00, 0xf0, 0x21, 0x00


	//----- nvinfo : EIATTR_KPARAM_INFO
	.align		4
.L_1662:
        /*0178*/ 	.byte	0x04, 0x17
        /*017a*/ 	.short	(.L_1664 - .L_1663)
.L_1663:
        /*017c*/ 	.word	0x00000000
        /*0180*/ 	.short	0x0001
        /*0182*/ 	.short	0x0004
        /*0184*/ 	.byte	0x00, 0xf0, 0x11, 0x00


	//----- nvinfo : EIATTR_KPARAM_INFO
	.align		4
.L_1664:
        /*0188*/ 	.byte	0x04, 0x17
        /*018a*/ 	.short	(.L_1666 - .L_1665)
.L_1665:
        /*018c*/ 	.word	0x00000000
        /*0190*/ 	.short	0x0000
        /*0192*/ 	.short	0x0000
        /*0194*/ 	.byte	0x00, 0xf0, 0x11, 0x00


	//----- nvinfo : EIATTR_SPARSE_MMA_MASK
	.align		4
.L_1666:
        /*0198*/ 	.byte	0x03, 0x50
        /*019a*/ 	.short	0x0000


	//----- nvinfo : EIATTR_MAXREG_COUNT
	.align		4
        /*019c*/ 	.byte	0x03, 0x1b
        /*019e*/ 	.short	0x00ff


	//----- nvinfo : EIATTR_MERCURY_ISA_VERSION
	.align		4
        /*01a0*/ 	.byte	0x03, 0x5f
        /*01a2*/ 	.short	0x0101


	//----- nvinfo : EIATTR_VRC_CTA_INIT_COUNT
	.align		4
        /*01a4*/ 	.byte	0x02, 0x4a
	.zero		1
	.zero		1


	//----- nvinfo : EIATTR_EXIT_INSTR_OFFSETS
	.align		4
        /*01a8*/ 	.byte	0x04, 0x1c
        /*01aa*/ 	.short	(.L_1668 - .L_1667)


	//   ....[0]....
.L_1667:
        /*01ac*/ 	.word	0x000000a0


	//   ....[1]....
        /*01b0*/ 	.word	0x00001ea0


	//----- nvinfo : EIATTR_CRS_STACK_SIZE
	.align		4
.L_1668:
        /*01b4*/ 	.byte	0x04, 0x1e
        /*01b6*/ 	.short	(.L_1670 - .L_1669)
.L_1669:
        /*01b8*/ 	.word	0x00000000


	//----- nvinfo : EIATTR_CBANK_PARAM_SIZE
	.align		4
.L_1670:
        /*01bc*/ 	.byte	0x03, 0x19
        /*01be*/ 	.short	0x00c0


	//----- nvinfo : EIATTR_PARAM_CBANK
	.align		4
        /*01c0*/ 	.byte	0x04, 0x0a
        /*01c2*/ 	.short	(.L_1672 - .L_1671)
	.align		4
.L_1671:
        /*01c4*/ 	.word	index@(.nv.constant0._Z6ubnd1DiidddddddddPdS_S_S_S_S_S_S_S_S_S_S_S_S_)
        /*01c8*/ 	.short	0x0380
        /*01ca*/ 	.short	0x00c0


	//----- nvinfo : EIATTR_SW_WAR
	.align		4
.L_1672:
        /*01cc*/ 	.byte	0x04, 0x36
        /*01ce*/ 	.short	(.L_1674 - .L_1673)
.L_1673:
        /*01d0*/ 	.word	0x00000008
.L_1674:


//--------------------- .nv.info._Z4ubndiiddddddddddddPdS_S_S_S_S_S_S_S_S_S_S_S_S_ --------------------------
	.section	.nv.info._Z4ubndiiddddddddddddPdS_S_S_S_S_S_S_S_S_S_S_S_S_,"",@"SHT_CUDA_INFO"
	.sectionflags	@""
	.align	4


	//----- nvinfo : EIATTR_CUDA_API_VERSION
	.align		4
        /*0000*/ 	.byte	0x04, 0x37
        /*0002*/ 	.short	(.L_1676 - .L_1675)
.L_1675:
        /*0004*/ 	.word	0x00000082


	//----- nvinfo : EIATTR_KPARAM_INFO
	.align		4
.L_1676:
        /*0008*/ 	.byte	0x04, 0x17
        /*000a*/ 	.short	(.L_1678 - .L_1677)
.L_1677:
        /*000c*/ 	.word	0x00000000
        /*0010*/ 	.short	0x001b
        /*0012*/ 	.short	0x00d0
        /*0014*/ 	.byte	0x00, 0xf5, 0x21, 0x00


	//----- nvinfo : EIATTR_KPARAM_INFO
	.align		4
.L_1678:
        /*0018*/ 	.byte	0x04, 0x17
        /*001a*/ 	.short	(.L_1680 - .L_1679)
.L_1679:
        /*001c*/ 	.word	0x00000000
        /*0020*/ 	.short	0x001a
        /*0022*/ 	.short	0x00c8
        /*0024*/ 	.byte	0x00, 0xf5, 0x21, 0x00


	//----- nvinfo : EIATTR_KPARAM_INFO
	.align		4
.L_1680:
        /*0028*/ 	.byte	0x04, 0x17
        /*002a*/ 	.short	(.L_1682 - .L_1681)
.L_1681:
        /*002c*/ 	.word	0x00000000
        /*0030*/ 	.short	0x0019
        /*0032*/ 	.short	0x00c0
        /*0034*/ 	.byte	0x00, 0xf5, 0x21, 0x00


	//----- nvinfo : EIATTR_KPARAM_INFO
	.align		4
.L_1682:
        /*0038*/ 	.byte	0x04, 0x17
        /*003a*/ 	.short	(.L_1684 - .L_1683)
.L_1683:
        /*003c*/ 	.word	0x00000000
        /*0040*/ 	.short	0x0018
        /*0042*/ 	.short	0x00b8
        /*0044*/ 	.byte	0x00, 0xf5, 0x21, 0x00


	//----- nvinfo : EIATTR_KPARAM_INFO
	.align		4
.L_1684:
        /*0048*/ 	.byte	0x04, 0x17
        /*004a*/ 	.short	(.L_1686 - .L_1685)
.L_1685:
        /*004c*/ 	.word	0x00000000
        /*0050*/ 	.short	0x0017
        /*0052*/ 	.short	0x00b0
        /*0054*/ 	.byte	0x00, 0xf5, 0x21, 0x00


	//----- nvinfo : EIATTR_KPARAM_INFO
	.align		4
.L_1686:
        /*0058*/ 	.byte	0x04, 0x17
        /*005a*/ 	.short	(.L_1688 - .L_1687)
.L_1687:
        /*005c*/ 	.word	0x00000000
        /*0060*/ 	.short	0x0016
        /*0062*/ 	.short	0x00a8
        /*0064*/ 	.byte	0x00, 0xf5, 0x21, 0x00


	//----- nvinfo : EIATTR_KPARAM_INFO
	.align		4
.L_1688:
        /*0068*/ 	.byte	0x04, 0x17
        /*006a*/ 	.short	(.L_1690 - .L_1689)
.L_1689:
        /*006c*/ 	.word	0x00000000
        /*0070*/ 	.short	0x0015
        /*0072*/ 	.short	0x00a0
        /*0074*/ 	.byte	0x00, 0xf5, 0x21, 0x00


	//----- nvinfo : EIATTR_KPARAM_INFO
	.align		4
.L_1690:
        /*0078*/ 	.byte	0x04, 0x17
        /*007a*/ 	.short	(.L_1692 - .L_1691)
.L_1691:
        /*007c*/ 	.word	0x00000000
        /*0080*/ 	.short	0x0014
        /*0082*/ 	.short	0x0098
        /*0084*/ 	.byte	0x00, 0xf5, 0x21, 0x00


	//----- nvinfo : EIATTR_KPARAM_INFO
	.align		4
.L_1692:
        /*0088*/ 	.byte	0x04, 0x17
        /*008a*/ 	.short	(.L_1694 - .L_1693)
.L_1693:
        /*008c*/ 	.word	0x00000000
        /*0090*/ 	.short	0x0013
        /*0092*/ 	.short	0x0090
        /*0094*/ 	.byte	0x00, 0xf5, 0x21, 0x00


	//----- nvinfo : EIATTR_KPARAM_INFO
	.align		4
.L_1694:
        /*0098*/ 	.byte	0x04, 0x17
        /*009a*/ 	.short	(.L_1696 - .L_1695)
.L_1695:
        /*009c*/ 	.word	0x00000000
        /*00a0*/ 	.short	0x0012
        /*00a2*/ 	.short	0x0088
        /*00a4*/ 	.byte	0x00, 0xf5, 0x21, 0x00


	//----- nvinfo : EIATTR_KPARAM_INFO
	.align		4
.L_1696:
        /*00a8*/ 	.byte	0x04, 0x17
        /*00aa*/ 	.short	(.L_1698 - .L_1697)
.L_1697:
        /*00ac*/ 	.word	0x00000000
        /*00b0*/ 	.short	0x0011
        /*00b2*/ 	.short	0x0080
        /*00b4*/ 	.byte	0x00, 0xf5, 0x21, 0x00


	//----- nvinfo : EIATTR_KPARAM_INFO
	.align		4
.L_1698:
        /*00b8*/ 	.byte	0x04, 0x17
        /*00ba*/ 	.short	(.L_1700 - .L_1699)
.L_1699:
        /*00bc*/ 	.word	0x00000000
        /*00c0*/ 	.short	0x0010
        /*00c2*/ 	.short	0x0078
        /*00c4*/ 	.byte	0x00, 0xf5, 0x21, 0x00


	//----- nvinfo : EIATTR_KPARAM_INFO
	.align		4
.L_1700:
        /*00c8*/ 	.byte	0x04, 0x17
        /*00ca*/ 	.short	(.L_1702 - .L_1701)
.L_1701:
        /*00cc*/ 	.word	0x00000000
        /*00d0*/ 	.short	0x000f
        /*00d2*/ 	.short	0x0070
        /*00d4*/ 	.byte	0x00, 0xf5, 0x21, 0x00


	//----- nvinfo : EIATTR_KPARAM_INFO
	.align		4
.L_1702:
        /*00d8*/ 	.byte	0x04, 0x17
        /*00da*/ 	.short	(.L_1704 - .L_1703)
.L_1703:
        /*00dc*/ 	.word	0x00000000
        /*00e0*/ 	.short	0x000e
        /*00e2*/ 	.short	0x0068
        /*00e4*/ 	.byte	0x00, 0xf5, 0x21, 0x00


	//----- nvinfo : EIATTR_KPARAM_INFO
	.align		4
.L_1704:
        /*00e8*/ 	.byte	0x04, 0x17
        /*00ea*/ 	.short	(.L_1706 - .L_1705)
.L_1705:
        /*00ec*/ 	.word	0x00000000
        /*00f0*/ 	.short	0x000d
        /*00f2*/ 	.short	0x0060
        /*00f4*/ 	.byte	0x00, 0xf0, 0x21, 0x00


	//----- nvinfo : EIATTR_KPARAM_INFO
	.align		4
.L_1706:
        /*00f8*/ 	.byte	0x04, 0x17
        /*00fa*/ 	.short	(.L_1708 - .L_1707)
.L_1707:
        /*00fc*/ 	.word	0x00000000
        /*0100*/ 	.short	0x000c
        /*0102*/ 	.short	0x0058
        /*0104*/ 	.byte	0x00, 0xf0, 0x21, 0x00


	//----- nvinfo : EIATTR_KPARAM_INFO
	.align		4
.L_1708:
        /*0108*/ 	.byte	0x04, 0x17
        /*010a*/ 	.short	(.L_1710 - .L_1709)
.L_1709:
        /*010c*/ 	.word	0x00000000
        /*0110*/ 	.short	0x000b
        /*0112*/ 	.short	0x0050
        /*0114*/ 	.byte	0x00, 0xf0, 0x21, 0x00


	//----- nvinfo : EIATTR_KPARAM_INFO
	.align		4
.L_1710:
        /*0118*/ 	.byte	0x04, 0x17
        /*011a*/ 	.short	(.L_1712 - .L_1711)
.L_1711:
        /*011c*/ 	.word	0x00000000
        /*0120*/ 	.short	0x000a
        /*0122*/ 	.short	0x0048
        /*0124*/ 	.byte	0x00, 0xf0, 0x21, 0x00


	//----- nvinfo : EIATTR_KPARAM_INFO
	.align		4
.L_1712:
        /*0128*/ 	.byte	0x04, 0x17
        /*012a*/ 	.short	(.L_1714 - .L_1713)
.L_1713:
        /*012c*/ 	.word	0x00000000
        /*0130*/ 	.short	0x0009
        /*0132*/ 	.short	0x0040
        /*0134*/ 	.byte	0x00, 0xf0, 0x21, 0x00


	//----- nvinfo : EIATTR_KPARAM_INFO
	.align		4
.L_1714:
        /*0138*/ 	.byte	0x04, 0x17
        /*013a*/ 	.short	(.L_1716 - .L_1715)
.L_1715:
        /*013c*/ 	.word	0x00000000
        /*0140*/ 	.short	0x0008
        /*0142*/ 	.short	0x0038
        /*0144*/ 	.byte	0x00, 0xf0, 0x21, 0x00


	//----- nvinfo : EIATTR_KPARAM_INFO
	.align		4
.L_1716:
        /*0148*/ 	.byte	0x04, 0x17
        /*014a*/ 	.short	(.L_1718 - .L_1717)
.L_1717:
        /*014c*/ 	.word	0x00000000
        /*0150*/ 	.short	0x0007
        /*0152*/ 	.short	0x0030
        /*0154*/ 	.byte	0x00, 0xf0, 0x21, 0x00


	//----- nvinfo : EIATTR_KPARAM_INFO
	.align		4
.L_1718:
        /*0158*/ 	.byte	0x04, 0x17
        /*015a*/ 	.short	(.L_1720 - .L_1719)
.L_1719:
        /*015c*/ 	.word	0x00000000
        /*0160*/ 	.short	0x0006
        /*0162*/ 	.short	0x0028
        /*0164*/ 	.byte	0x00, 0xf0, 0x21, 0x00


	//----- nvinfo : EIATTR_KPARAM_INFO
	.align		4
.L_1720:
        /*0168*/ 	.byte	0x04, 0x17
        /*016a*/ 	.short	(.L_1722 - .L_1721)
.L_1721:
        /*016c*/ 	.word	0x00000000
        /*0170*/ 	.short	0x0005
        /*0172*/ 	.short	0x0020
        /*0174*/ 	.byte	0x00, 0xf0, 0x21, 0x00


	//----- nvinfo : EIATTR_KPARAM_INFO
	.align		4
.L_1722:
        /*0178*/ 	.byte	0x04, 0x17
        /*017a*/ 	.short	(.L_1724 - .L_1723)
.L_1723:
        /*017c*/ 	.word	0x00000000
        /*0180*/ 	.short	0x0004
        /*0182*/ 	.short	0x0018
        /*0184*/ 	.byte	0x00, 0xf0, 0x21, 0x00


	//----- nvinfo : EIATTR_KPARAM_INFO
	.align		4
.L_1724:
        /*0188*/ 	.byte	0x04, 0x17
        /*018a*/ 	.short	(.L_1726 - .L_1725)
.L_1725:
        /*018c*/ 	.word	0x00000000
        /*0190*/ 	.short	0x0003
        /*0192*/ 	.short	0x0010
        /*0194*/ 	.byte	0x00, 0xf0, 0x21, 0x00


	//----- nvinfo : EIATTR_KPARAM_INFO
	.align		4
.L_1726:
        /*0198*/ 	.byte	0x04, 0x17
        /*019a*/ 	.short	(.L_1728 - .L_1727)
.L_1727:
        /*019c*/ 	.word	0x00000000
        /*01a0*/ 	.short	0x0002
        /*01a2*/ 	.short	0x0008
        /*01a4*/ 	.byte	0x00, 0xf0, 0x21, 0x00


	//----- nvinfo : EIATTR_KPARAM_INFO
	.align		4
.L_1728:
        /*01a8*/ 	.byte	0x04, 0x17
        /*01aa*/ 	.short	(.L_1730 - .L_1729)
.L_1729:
        /*01ac*/ 	.word	0x00000000
        /*01b0*/ 	.short	0x0001
        /*01b2*/ 	.short	0x0004
        /*01b4*/ 	.byte	0x00, 0xf0, 0x11, 0x00


	//----- nvinfo : EIATTR_KPARAM_INFO
	.align		4
.L_1730:
        /*01b8*/ 	.byte	0x04, 0x17
        /*01ba*/ 	.short	(.L_1732 - .L_1731)
.L_1731:
        /*01bc*/ 	.word	0x00000000
        /*01c0*/ 	.short	0x0000
        /*01c2*/ 	.short	0x0000
        /*01c4*/ 	.byte	0x00, 0xf0, 0x11, 0x00


	//----- nvinfo : EIATTR_SPARSE_MMA_MASK
	.align		4
.L_1732:
        /*01c8*/ 	.byte	0x03, 0x50
        /*01ca*/ 	.short	0x0000


	//----- nvinfo : EIATTR_MAXREG_COUNT
	.align		4
        /*01cc*/ 	.byte	0x03, 0x1b
        /*01ce*/ 	.short	0x00ff


	//----- nvinfo : EIATTR_MERCURY_ISA_VERSION
	.align		4
        /*01d0*/ 	.byte	0x03, 0x5f
        /*01d2*/ 	.short	0x0101


	//----- nvinfo : EIATTR_VRC_CTA_INIT_COUNT
	.align		4
        /*01d4*/ 	.byte	0x02, 0x4a
	.zero		1
	.zero		1


	//----- nvinfo : EIATTR_EXIT_INSTR_OFFSETS
	.align		4
        /*01d8*/ 	.byte	0x04, 0x1c
        /*01da*/ 	.short	(.L_1734 - .L_1733)


	//   ....[0]....
.L_1733:
        /*01dc*/ 	.word	0x000000d0


	//   ....[1]....
        /*01e0*/ 	.word	0x000000f0


	//   ....[2]....
        /*01e4*/ 	.word	0x00004860


	//----- nvinfo : EIATTR_CRS_STACK_SIZE
	.align		4
.L_1734:
        /*01e8*/ 	.byte	0x04, 0x1e
        /*01ea*/ 	.short	(.L_1736 - .L_1735)
.L_1735:
        /*01ec*/ 	.word	0x00000000


	//----- nvinfo : EIATTR_CBANK_PARAM_SIZE
	.align		4
.L_1736:
        /*01f0*/ 	.byte	0x03, 0x19
        /*01f2*/ 	.short	0x00d8


	//----- nvinfo : EIATTR_PARAM_CBANK
	.align		4
        /*01f4*/ 	.byte	0x04, 0x0a
        /*01f6*/ 	.short	(.L_1738 - .L_1737)
	.align		4
.L_1737:
        /*01f8*/ 	.word	index@(.nv.constant0._Z4ubndiiddddddddddddPdS_S_S_S_S_S_S_S_S_S_S_S_S_)
        /*01fc*/ 	.short	0x0380
        /*01fe*/ 	.short	0x00d8


	//----- nvinfo : EIATTR_SW_WAR
	.align		4
.L_1738:
        /*0200*/ 	.byte	0x04, 0x36
        /*0202*/ 	.short	(.L_1740 - .L_1739)
.L_1739:
        /*0204*/ 	.word	0x00000008
.L_1740:


//--------------------- .nv.info._Z12adv_stvenantiiddPdS_S_S_S_S_S_S_ --------------------------
	.section	.nv.info._Z12adv_stvenantiiddPdS_S_S_S_S_S_S_,"",@"SHT_CUDA_INFO"
	.sectionflags	@""
	.align	4


	//----- nvinfo : EIATTR_CUDA_API_VERSION
	.align		4
        /*0000*/ 	.byte	0x04, 0x37
        /*0002*/ 	.short	(.L_1742 - .L_1741)
.L_1741:
        /*0004*/ 	.word	0x00000082


	//----- nvinfo : EIATTR_KPARAM_INFO
	.align		4
.L_1742:
        /*0008*/ 	.byte	0x04, 0x17
        /*000a*/ 	.short	(.L_1744 - .L_1743)
.L_1743:
        /*000c*/ 	.word	0x00000000
        /*0010*/ 	.short	0x000b
        /*0012*/ 	.short	0x0050
        /*0014*/ 	.byte	0x00, 0xf5, 0x21, 0x00


	//----- nvinfo : EIATTR_KPARAM_INFO
	.align		4
.L_1744:
        /*0018*/ 	.byte	0x04, 0x17
        /*001a*/ 	.short	(.L_1746 - .L_1745)
.L_1745:
        /*001c*/ 	.word	0x00000000
        /*0020*/ 	.short	0x000a
        /*0022*/ 	.short	0x0048
        /*0024*/ 	.byte	0x00, 0xf5, 0x21, 0x00


	//----- nvinfo : EIATTR_KPARAM_INFO
	.align		4
.L_1746:
        /*0028*/ 	.byte	0x04, 0x17
        /*002a*/ 	.short	(.L_1748 - .L_1747)
.L_1747:
        /*002c*/ 	.word	0x00000000
        /*0030*/ 	.short	0x0009
        /*0032*/ 	.short	0x0040
        /*0034*/ 	.byte	0x00, 0xf5, 0x21, 0x00


	//----- nvinfo : EIATTR_KPARAM_INFO
	.align		4
.L_1748:
        /*0038*/ 	.byte	0x04, 0x17
        /*003a*/ 	.short	(.L_1750 - .L_1749)
.L_1749:
        /*003c*/ 	.word	0x00000000
        /*0040*/ 	.short	0x0008
        /*0042*/ 	.short	0x0038
        /*0044*/ 	.byte	0x00, 0xf5, 0x21, 0x00


	//----- nvinfo : EIATTR_KPARAM_INFO
	.align		4
.L_1750:
        /*0048*/ 	.byte	0x04, 0x17
        /*004a*/ 	.short	(.L_1752 - .L_1751)
.L_1751:
        /*004c*/ 	.word	0x00000000
        /*0050*/ 	.short	0x0007
        /*0052*/ 	.short	0x0030
        /*0054*/ 	.byte	0x00, 0xf5, 0x21, 0x00


	//----- nvinfo : EIATTR_KPARAM_INFO
	.align		4
.L_1752:
        /*0058*/ 	.byte	0x04, 0x17
        /*005a*/ 	.short	(.L_1754 - .L_1753)
.L_1753:
        /*005c*/ 	.word	0x00000000
        /*0060*/ 	.short	0x0006
        /*0062*/ 	.short	0x0028
        /*0064*/ 	.byte	0x00, 0xf5, 0x21, 0x00


	//----- nvinfo : EIATTR_KPARAM_INFO
	.align		4
.L_1754:
        /*0068*/ 	.byte	0x04, 0x17
        /*006a*/ 	.short	(.L_1756 - .L_1755)
.L_1755:
        /*006c*/ 	.word	0x00000000
        /*0070*/ 	.short	0x0005
        /*0072*/ 	.short	0x0020
        /*0074*/ 	.byte	0x00, 0xf5, 0x21, 0x00


	//----- nvinfo : EIATTR_KPARAM_INFO
	.align		4
.L_1756:
        /*0078*/ 	.byte	0x04, 0x17
        /*007a*/ 	.short	(.L_1758 - .L_1757)
.L_1757:
        /*007c*/ 	.word	0x00000000
        /*0080*/ 	.short	0x0004
        /*0082*/ 	.short	0x0018
        /*0084*/ 	.byte	0x00, 0xf5, 0x21, 0x00


	//----- nvinfo : EIATTR_KPARAM_INFO
	.align		4
.L_1758:
        /*0088*/ 	.byte	0x04, 0x17
        /*008a*/ 	.short	(.L_1760 - .L_1759)
.L_1759:
        /*008c*/ 	.word	0x00000000
        /*0090*/ 	.short	0x0003
        /*0092*/ 	.short	0x0010
        /*0094*/ 	.byte	0x00, 0xf0, 0x21, 0x00


	//----- nvinfo : EIATTR_KPARAM_INFO
	.align		4
.L_1760:
        /*0098*/ 	.byte	0x04, 0x17
        /*009a*/ 	.short	(.L_1762 - .L_1761)
.L_1761:
        /*009c*/ 	.word	0x00000000
        /*00a0*/ 	.short	0x0002
        /*00a2*/ 	.short	0x0008
        /*00a4*/ 	.byte	0x00, 0xf0, 0x21, 0x00


	//----- nvinfo : EIATTR_KPARAM_INFO
	.align		4
.L_1762:
        /*00a8*/ 	.byte	0x04, 0x17
        /*00aa*/ 	.short	(.L_1764 - .L_1763)
.L_1763:
        /*00ac*/ 	.word	0x00000000
        /*00b0*/ 	.short	0x0001
        /*00b2*/ 	.short	0x0004
        /*00b4*/ 	.byte	0x00, 0xf0, 0x11, 0x00


	//----- nvinfo : EIATTR_KPARAM_INFO
	.align		4
.L_1764:
        /*00b8*/ 	.byte	0x04, 0x17
        /*00ba*/ 	.short	(.L_1766 - .L_1765)
.L_1765:
        /*00bc*/ 	.word	0x00000000
        /*00c0*/ 	.short	0x0000
        /*00c2*/ 	.short	0x0000
        /*00c4*/ 	.byte	0x00, 0xf0, 0x11, 0x00


	//----- nvinfo : EIATTR_SPARSE_MMA_MASK
	.align		4
.L_1766:
        /*00c8*/ 	.byte	0x03, 0x50
        /*00ca*/ 	.short	0x0000


	//----- nvinfo : EIATTR_MAXREG_COUNT
	.align		4
        /*00cc*/ 	.byte	0x03, 0x1b
        /*00ce*/ 	.short	0x00ff


	//----- nvinfo : EIATTR_MERCURY_ISA_VERSION
	.align		4
        /*00d0*/ 	.byte	0x03, 0x5f
        /*00d2*/ 	.short	0x0101


	//----- nvinfo : EIATTR_VRC_CTA_INIT_COUNT
	.align		4
        /*00d4*/ 	.byte	0x02, 0x4a
	.zero		1
	.zero		1


	//----- nvinfo : EIATTR_EXIT_INSTR_OFFSETS
	.align		4
        /*00d8*/ 	.byte	0x04, 0x1c
        /*00da*/ 	.short	(.L_1768 - .L_1767)


	//   ....[0]....
.L_1767:
        /*00dc*/ 	.word	0x000000d0


	//   ....[1]....
        /*00e0*/ 	.word	0x000006c0


	//----- nvinfo : EIATTR_CRS_STACK_SIZE
	.align		4
.L_1768:
        /*00e4*/ 	.byte	0x04, 0x1e
        /*00e6*/ 	.short	(.L_1770 - .L_1769)
.L_1769:
        /*00e8*/ 	.word	0x00000000


	//----- nvinfo : EIATTR_CBANK_PARAM_SIZE
	.align		4
.L_1770:
        /*00ec*/ 	.byte	0x03, 0x19
        /*00ee*/ 	.short	0x0058


	//----- nvinfo : EIATTR_PARAM_CBANK
	.align		4
        /*00f0*/ 	.byte	0x04, 0x0a
        /*00f2*/ 	.short	(.L_1772 - .L_1771)
	.align		4
.L_1771:
        /*00f4*/ 	.word	index@(.nv.constant0._Z12adv_stvenantiiddPdS_S_S_S_S_S_S_)
        /*00f8*/ 	.short	0x0380
        /*00fa*/ 	.short	0x0058


	//----- nvinfo : EIATTR_SW_WAR
	.align		4
.L_1772:
        /*00fc*/ 	.byte	0x04, 0x36
        /*00fe*/ 	.short	(.L_1774 - .L_1773)
.L_1773:
        /*0100*/ 	.word	0x00000008
.L_1774:


//--------------------- .nv.info._Z10MetricTermiiddPdS_S_S_S_S_S_S_S_S_S_S_S_ --------------------------
	.section	.nv.info._Z10MetricTermiiddPdS_S_S_S_S_S_S_S_S_S_S_S_,"",@"SHT_CUDA_INFO"
	.sectionflags	@""
	.align	4


	//----- nvinfo : EIATTR_CUDA_API_VERSION
	.align		4
        /*0000*/ 	.byte	0x04, 0x37
        /*0002*/ 	.short	(.L_1776 - .L_1775)
.L_1775:
        /*0004*/ 	.word	0x00000082


	//----- nvinfo : EIATTR_KPARAM_INFO
	.align		4
.L_1776:
        /*0008*/ 	.byte	0x04, 0x17
        /*000a*/ 	.short	(.L_1778 - .L_1777)
.L_1777:
        /*000c*/ 	.word	0x00000000
        /*0010*/ 	.short	0x0010
        /*0012*/ 	.short	0x0078
        /*0014*/ 	.byte	0x00, 0xf5, 0x21, 0x00


	//----- nvinfo : EIATTR_KPARAM_INFO
	.align		4
.L_1778:
        /*0018*/ 	.byte	0x04, 0x17
        /*001a*/ 	.short	(.L_1780 - .L_1779)
.L_1779:
        /*001c*/ 	.word	0x00000000
        /*0020*/ 	.short	0x000f
        /*0022*/ 	.short	0x0070
        /*0024*/ 	.byte	0x00, 0xf5, 0x21, 0x00


	//----- nvinfo : EIATTR_KPARAM_INFO
	.align		4
.L_1780:
        /*0028*/ 	.byte	0x04, 0x17
        /*002a*/ 	.short	(.L_1782 - .L_1781)
.L_1781:
        /*002c*/ 	.word	0x00000000
        /*0030*/ 	.short	0x000e
        /*0032*/ 	.short	0x0068
        /*0034*/ 	.byte	0x00, 0xf5, 0x21, 0x00


	//----- nvinfo : EIATTR_KPARAM_INFO
	.align		4
.L_1782:
        /*0038*/ 	.byte	0x04, 0x17
        /*003a*/ 	.short	(.L_1784 - .L_1783)
.L_1783:
        /*003c*/ 	.word	0x00000000
        /*0040*/ 	.short	0x000d
        /*0042*/ 	.short	0x0060
        /*0044*/ 	.byte	0x00, 0xf5, 0x21, 0x00


	//----- nvinfo : EIATTR_KPARAM_INFO
	.align		4
.L_1784:
        /*0048*/ 	.byte	0x04, 0x17
        /*004a*/ 	.short	(.L_1786 - .L_1785)
.L_1785:
        /*004c*/ 	.word	0x00000000
        /*0050*/ 	.short	0x000c
        /*0052*/ 	.short	0x0058
        /*0054*/ 	.byte	0x00, 0xf5, 0x21, 0x00


	//----- nvinfo : EIATTR_KPARAM_INFO
	.align		4
.L_1786:
        /*0058*/ 	.byte	0x04, 0x17
        /*005a*/ 	.short	(.L_1788 - .L_1787)
.L_1787:
        /*005c*/ 	.word	0x00000000
        /*0060*/ 	.short	0x000b
        /*0062*/ 	.short	0x0050
        /*0064*/ 	.byte	0x00, 0xf5, 0x21, 0x00


	//----- nvinfo : EIATTR_KPARAM_INFO
	.align		4
.L_1788:
        /*0068*/ 	.byte	0x04, 0x17
        /*006a*/ 	.short	(.L_1790 - .L_1789)
.L_1789:
        /*006c*/ 	.word	0x00000000
        /*0070*/ 	.short	0x000a
        /*0072*/ 	.short	0x0048
        /*0074*/ 	.byte	0x00, 0xf5, 0x21, 0x00


	//----- nvinfo : EIATTR_KPARAM_INFO
	.align		4
.L_1790:
        /*0078*/ 	.byte	0x04, 0x17
        /*007a*/ 	.short	(.L_1792 - .L_1791)
.L_1791:
        /*007c*/ 	.word	0x00000000
        /*0080*/ 	.short	0x0009
        /*0082*/ 	.short	0x0040
        /*0084*/ 	.byte	0x00, 0xf5, 0x21, 0x00


	//----- nvinfo : EIATTR_KPARAM_INFO
	.align		4
.L_1792:
        /*0088*/ 	.byte	0x04, 0x17
        /*008a*/ 	.short	(.L_1794 - .L_1793)
.L_1793:
        /*008c*/ 	.word	0x00000000
        /*0090*/ 	.short	0x0008
        /*0092*/ 	.short	0x0038
        /*0094*/ 	.byte	0x00, 0xf5, 0x21, 0x00


	//----- nvinfo : EIATTR_KPARAM_INFO
	.align		4
.L_1794:
        /*0098*/ 	.byte	0x04, 0x17
        /*009a*/ 	.short	(.L_1796 - .L_1795)
.L_1795:
        /*009c*/ 	.word	0x00000000
        /*00a0*/ 	.short	0x0007
        /*00a2*/ 	.short	0x0030
        /*00a4*/ 	.byte	0x00, 0xf5, 0x21, 0x00


	//----- nvinfo : EIATTR_KPARAM_INFO
	.align		4
.L_1796:
        /*00a8*/ 	.byte	0x04, 0x17
        /*00aa*/ 	.short	(.L_1798 - .L_1797)
.L_1797:
        /*00ac*/ 	.word	0x00000000
        /*00b0*/ 	.short	0x0006
        /*00b2*/ 	.short	0x0028
        /*00b4*/ 	.byte	0x00, 0xf5, 0x21, 0x00


	//----- nvinfo : EIATTR_KPARAM_INFO
	.align		4
.L_1798:
        /*00b8*/ 	.byte	0x04, 0x17
        /*00ba*/ 	.short	(.L_1800 - .L_1799)
.L_1799:
        /*00bc*/ 	.word	0x00000000
        /*00c0*/ 	.short	0x0005
        /*00c2*/ 	.short	0x0020
        /*00c4*/ 	.byte	0x00, 0xf5, 0x21, 0x00


	//----- nvinfo : EIATTR_KPARAM_INFO
	.align		4
.L_1800:
        /*00c8*/ 	.byte	0x04, 0x17
        /*00ca*/ 	.short	(.L_1802 - .L_1801)
.L_1801:
        /*00cc*/ 	.word	0x00000000
        /*00d0*/ 	.short	0x0004
        /*00d2*/ 	.short	0x0018
        /*00d4*/ 	.byte	0x00, 0xf5, 0x21, 0x00


	//----- nvinfo : EIATTR_KPARAM_INFO
	.align		4
.L_1802:
        /*00d8*/ 	.byte	0x04, 0x17
        /*00da*/ 	.short	(.L_1804 - .L_1803)
.L_1803:
        /*00dc*/ 	.word	0x00000000
        /*00e0*/ 	.short	0x0003
        /*00e2*/ 	.short	0x0010
        /*00e4*/ 	.byte	0x00, 0xf0, 0x21, 0x00


	//----- nvinfo : EIATTR_KPARAM_INFO
	.align		4
.L_1804:
        /*00e8*/ 	.byte	0x04, 0x17
        /*00ea*/ 	.short	(.L_1806 - .L_1805)
.L_1805:
        /*00ec*/ 	.word	0x00000000
        /*00f0*/ 	.short	0x0002
        /*00f2*/ 	.short	0x0008
        /*00f4*/ 	.byte	0x00, 0xf0, 0x21, 0x00


	//----- nvinfo : EIATTR_KPARAM_INFO
	.align		4
.L_1806:
        /*00f8*/ 	.byte	0x04, 0x17
        /*00fa*/ 	.short	(.L_1808 - .L_1807)
.L_1807:
        /*00fc*/ 	.word	0x00000000
        /*0100*/ 	.short	0x0001
        /*0102*/ 	.short	0x0004
        /*0104*/ 	.byte	0x00, 0xf0, 0x11, 0x00


	//----- nvinfo : EIATTR_KPARAM_INFO
	.align		4
.L_1808:
        /*0108*/ 	.byte	0x04, 0x17
        /*010a*/ 	.short	(.L_1810 - .L_1809)
.L_1809:
        /*010c*/ 	.word	0x00000000
        /*0110*/ 	.short	0x0000
        /*0112*/ 	.short	0x0000
        /*0114*/ 	.byte	0x00, 0xf0, 0x11, 0x00


	//----- nvinfo : EIATTR_SPARSE_MMA_MASK
	.align		4
.L_1810:
        /*0118*/ 	.byte	0x03, 0x50
        /*011a*/ 	.short	0x0000


	//----- nvinfo : EIATTR_MAXREG_COUNT
	.align		4
        /*011c*/ 	.byte	0x03, 0x1b
        /*011e*/ 	.short	0x00ff


	//----- nvinfo : EIATTR_MERCURY_ISA_VERSION
	.align		4
        /*0120*/ 	.byte	0x03, 0x5f
        /*0122*/ 	.short	0x0101


	//----- nvinfo : EIATTR_VRC_CTA_INIT_COUNT
	.align		4
        /*0124*/ 	.byte	0x02, 0x4a
	.zero		1
	.zero		1


	//----- nvinfo : EIATTR_EXIT_INSTR_OFFSETS
	.align		4
        /*0128*/ 	.byte	0x04, 0x1c
        /*012a*/ 	.short	(.L_1812 - .L_1811)


	//   ....[0]....
.L_1811:
        /*012c*/ 	.word	0x000000c0


	//   ....[1]....
        /*0130*/ 	.word	0x00000bc0


	//----- nvinfo : EIATTR_CRS_STACK_SIZE
	.align		4
.L_1812:
        /*0134*/ 	.byte	0x04, 0x1e
        /*0136*/ 	.short	(.L_1814 - .L_1813)
.L_1813:
        /*0138*/ 	.word	0x00000000


	//----- nvinfo : EIATTR_CBANK_PARAM_SIZE
	.align		4
.L_1814:
        /*013c*/ 	.byte	0x03, 0x19
        /*013e*/ 	.short	0x0080


	//----- nvinfo : EIATTR_PARAM_CBANK
	.align		4
        /*0140*/ 	.byte	0x04, 0x0a
        /*0142*/ 	.short	(.L_1816 - .L_1815)
	.align		4
.L_1815:
        /*0144*/ 	.word	index@(.nv.constant0._Z10MetricTermiiddPdS_S_S_S_S_S_S_S_S_S_S_S_)
        /*0148*/ 	.short	0x0380
        /*014a*/ 	.short	0x0080


	//----- nvinfo : EIATTR_SW_WAR
	.align		4
.L_1816:
        /*014c*/ 	.byte	0x04, 0x36
        /*014e*/ 	.short	(.L_1818 - .L_1817)
.L_1817:
        /*0150*/ 	.word	0x00000008
.L_1818:


//--------------------- .nv.callgraph             --------------------------
	.section	.nv.callgraph,"",@"SHT_CUDA_CALLGRAPH"
	.align	4
	.sectionentsize	8
	.align		4
        /*0000*/ 	.word	0x00000000
	.align		4
        /*0004*/ 	.word	0xffffffff
	.align		4
        /*0008*/ 	.word	0x00000000
	.align		4
        /*000c*/ 	.word	0xfffffffe
	.align		4
        /*0010*/ 	.word	0x00000000
	.align		4
        /*0014*/ 	.word	0xfffffffd
	.align		4
        /*0018*/ 	.word	0x00000000
	.align		4
        /*001c*/ 	.word	0xfffffffc


//--------------------- .nv.constant4             --------------------------
	.section	.nv.constant4,"a",@progbits
	.align	8
	.align		8
.nv.constant4:
        /*0000*/ 	.dword	__cudart_i2opi_f


//--------------------- .text._Z8zs2OcorriiffPdS_S_S_S_ --------------------------
	.section	.text._Z8zs2OcorriiffPdS_S_S_S_,"ax",@progbits
	.align	128
        .global         _Z8zs2OcorriiffPdS_S_S_S_
        .type           _Z8zs2OcorriiffPdS_S_S_S_,@function
        .size           _Z8zs2OcorriiffPdS_S_S_S_,(.L_x_702 - _Z8zs2OcorriiffPdS_S_S_S_)
        .other          _Z8zs2OcorriiffPdS_S_S_S_,@"STO_CUDA_ENTRY STV_DEFAULT"
_Z8zs2OcorriiffPdS_S_S_S_:
.text._Z8zs2OcorriiffPdS_S_S_S_:
[----:B------:R-:W-:Y:S01]  /*0000*/  LDC R1, c[0x0][0x37c] ;  /* 0x0000df00ff017b82 */ /* 0x000fe20000000800 */
[----:B------:R-:W0:Y:S07]  /*0010*/  S2R R3, SR_TID.Y ;  /* 0x0000000000037919 */ /* 0x000e2e0000002200 */
[----:B------:R-:W1:Y:S01]  /*0020*/  LDC R7, c[0x0][0x360] ;  /* 0x0000d800ff077b82 */ /* 0x000e620000000800 */
[----:B------:R-:W2:Y:S01]  /*0030*/  LDCU.64 UR6, c[0x0][0x380] ;  /* 0x00007000ff0677ac */ /* 0x000ea20008000a00 */
[----:B------:R-:W1:Y:S06]  /*0040*/  S2R R0, SR_TID.X ;  /* 0x0000000000007919 */ /* 0x000e6c0000002100 */
[----:B------:R-:W0:Y:S08]  /*0050*/  S2UR UR5, SR_CTAID.Y ;  /* 0x00000000000579c3 */ /* 0x000e300000002600 */
[----:B------:R-:W0:Y:S08]  /*0060*/  LDC R30, c[0x0][0x364] ;  /* 0x0000d900ff1e7b82 */ /* 0x000e300000000800 */
[----:B------:R-:W1:Y:S01]  /*0070*/  S2UR UR4, SR_CTAID.X ;  /* 0x00000000000479c3 */ /* 0x000e620000002500 */
[----:B0-----:R-:W-:-:S05]  /*0080*/  IMAD R30, R30, UR5, R3 ;  /* 0x000000051e1e7c24 */ /* 0x001fca000f8e0203 */
[----:B------:R-:W-:Y:S01]  /*0090*/  ISETP.NE.AND P0, PT, R30, RZ, PT ;  /* 0x000000ff1e00720c */ /* 0x000fe20003f05270 */
[----:B-1----:R-:W-:-:S05]  /*00a0*/  IMAD R7, R7, UR4, R0 ;  /* 0x0000000407077c24 */ /* 0x002fca000f8e0200 */
[----:B------:R-:W-:-:S04]  /*00b0*/  ISETP.EQ.OR P0, PT, R7, RZ, !P0 ;  /* 0x000000ff0700720c */ /* 0x000fc80004702670 */
[----:B--2---:R-:W-:-:S04]  /*00c0*/  ISETP.GE.U32.OR P0, PT, R7, UR6, P0 ;  /* 0x0000000607007c0c */ /* 0x004fc80008706470 */
[----:B------:R-:W-:-:S13]  /*00d0*/  ISETP.GE.U32.OR P0, PT, R30, UR7, P0 ;  /* 0x000000071e007c0c */ /* 0x000fda0008706470 */
[----:B------:R-:W-:Y:S05]  /*00e0*/  @P0 EXIT ;  /* 0x000000000000094d */ /* 0x000fea0003800000 */
[----:B------:R-:W0:Y:S01]  /*00f0*/  LDC.64 R16, c[0x0][0x3a8] ;  /* 0x0000ea00ff107b82 */ /* 0x000e220000000a00 */
[----:B------:R-:W1:Y:S01]  /*0100*/  LDCU.64 UR4, c[0x0][0x358] ;  /* 0x00006b00ff0477ac */ /* 0x000e620008000a00 */
[----:B------:R-:W-:Y:S01]  /*0110*/  IMAD R4, R30, UR6, R7 ;  /* 0x000000061e047c24 */ /* 0x000fe2000f8e0207 */
[----:B------:R-:W2:Y:S03]  /*0120*/  LDCU UR6, c[0x0][0x388] ;  /* 0x00007100ff0677ac */ /* 0x000ea60008000800 */
[C---:B------:R-:W-:Y:S02]  /*0130*/  VIADD R3, R4.reuse, 0xffffffff ;  /* 0xffffffff04037836 */ /* 0x040fe40000000000 */
[----:B------:R-:W3:Y:S01]  /*0140*/  LDC.64 R12, c[0x0][0x390] ;  /* 0x0000e400ff0c7b82 */ /* 0x000ee20000000a00 */
[----:B0-----:R-:W-:-:S04]  /*0150*/  IMAD.WIDE.U32 R14, R4, 0x8, R16 ;  /* 0x00000008040e7825 */ /* 0x001fc800078e0010 */
[----:B------:R-:W-:Y:S02]  /*0160*/  IMAD.WIDE.U32 R16, R3, 0x8, R16 ;  /* 0x0000000803107825 */ /* 0x000fe400078e0010 */
[----:B-1----:R-:W4:Y:S04]  /*0170*/  LDG.E.64 R2, desc[UR4][R14.64] ;  /* 0x000000040e027981 */ /* 0x002f28000c1e1b00 */
[----:B------:R-:W4:Y:S01]  /*0180*/  LDG.E.64 R16, desc[UR4][R16.64] ;  /* 0x0000000410107981 */ /* 0x000f22000c1e1b00 */
[----:B---3--:R-:W-:-:S05]  /*0190*/  IMAD.WIDE.U32 R12, R4, 0x8, R12 ;  /* 0x00000008040c7825 */ /* 0x008fca00078e000c */
[----:B------:R0:W5:Y:S01]  /*01a0*/  LDG.E.64 R10, desc[UR4][R12.64] ;  /* 0x000000040c0a7981 */ /* 0x000162000c1e1b00 */
[----:B--2---:R-:W1:Y:S01]  /*01b0*/  F2F.F64.F32 R8, UR6 ;  /* 0x0000000600087d10 */ /* 0x004e620008201800 */
[----:B------:R-:W-:Y:S01]  /*01c0*/  IMAD.MOV.U32 R18, RZ, RZ, 0x1 ;  /* 0x00000001ff127424 */ /* 0x000fe200078e00ff */
[----:B------:R-:W-:Y:S06]  /*01d0*/  BSSY.RECONVERGENT B0, `(.L_x_0) ;  /* 0x0000017000007945 */ /* 0x000fec0003800200 */
[----:B-1----:R-:W1:Y:S02]  /*01e0*/  MUFU.RCP64H R19, R9 ;  /* 0x0000000900137308 */ /* 0x002e640000001800 */
[----:B-1----:R-:W-:-:S08]  /*01f0*/  DFMA R20, -R8, R18, 1 ;  /* 0x3ff000000814742b */ /* 0x002fd00000000112 */
[----:B------:R-:W-:-:S08]  /*0200*/  DFMA R20, R20, R20, R20 ;  /* 0x000000141414722b */ /* 0x000fd00000000014 */
[----:B------:R-:W-:-:S08]  /*0210*/  DFMA R20, R18, R20, R18 ;  /* 0x000000141214722b */ /* 0x000fd00000000012 */
[----:B------:R-:W-:-:S08]  /*0220*/  DFMA R18, -R8, R20, 1 ;  /* 0x3ff000000812742b */ /* 0x000fd00000000114 */
[----:B------:R-:W-:Y:S02]  /*0230*/  DFMA R18, R20, R18, R20 ;  /* 0x000000121412722b */ /* 0x000fe40000000014 */
[----:B----4-:R-:W-:-:S08]  /*0240*/  DADD R16, R2, -R16 ;  /* 0x0000000002107229 */ /* 0x010fd00000000810 */
[----:B------:R-:W-:Y:S02]  /*0250*/  DMUL R2, R16, R18 ;  /* 0x0000001210027228 */ /* 0x000fe40000000000 */
[----:B------:R-:W-:-:S06]  /*0260*/  FSETP.GEU.AND P1, PT, |R17|, 6.5827683646048100446e-37, PT ;  /* 0x036000001100780b */ /* 0x000fcc0003f2e200 */
[----:B------:R-:W-:-:S08]  /*0270*/  DFMA R20, -R8, R2, R16 ;  /* 0x000000020814722b */ /* 0x000fd00000000110 */
[----:B------:R-:W-:-:S10]  /*0280*/  DFMA R2, R18, R20, R2 ;  /* 0x000000141202722b */ /* 0x000fd40000000002 */
[----:B------:R-:W-:-:S05]  /*0290*/  FFMA R0, RZ, R9, R3 ;  /* 0x00000009ff007223 */ /* 0x000fca0000000003 */
[----:B------:R-:W-:-:S13]  /*02a0*/  FSETP.GT.AND P0, PT, |R0|, 1.469367938527859385e-39, PT ;  /* 0x001000000000780b */ /* 0x000fda0003f04200 */
[----:B0-----:R-:W-:Y:S05]  /*02b0*/  @P0 BRA P1, `(.L_x_1) ;  /* 0x0000000000200947 */ /* 0x001fea0000800000 */
[----:B------:R-:W-:Y:S01]  /*02c0*/  IMAD.MOV.U32 R20, RZ, RZ, R16 ;  /* 0x000000ffff147224 */ /* 0x000fe200078e0010 */
[----:B------:R-:W-:Y:S01]  /*02d0*/  MOV R0, 0x320 ;  /* 0x0000032000007802 */ /* 0x000fe20000000f00 */
[----:B------:R-:W-:Y:S02]  /*02e0*/  IMAD.MOV.U32 R21, RZ, RZ, R17 ;  /* 0x000000ffff157224 */ /* 0x000fe400078e0011 */
[----:B------:R-:W-:Y:S02]  /*02f0*/  IMAD.MOV.U32 R18, RZ, RZ, R8 ;  /* 0x000000ffff127224 */ /* 0x000fe400078e0008 */
[----:B------:R-:W-:-:S07]  /*0300*/  IMAD.MOV.U32 R19, RZ, RZ, R9 ;  /* 0x000000ffff137224 */ /* 0x000fce00078e0009 */
[----:B-----5:R-:W-:Y:S05]  /*0310*/  CALL.REL.NOINC `($__internal_0_$__cuda_sm20_div_rn_f64_full) ;  /* 0x0000000000d47944 */ /* 0x020fea0003c00000 */
[----:B------:R-:W-:Y:S02]  /*0320*/  IMAD.MOV.U32 R2, RZ, RZ, R6 ;  /* 0x000000ffff027224 */ /* 0x000fe400078e0006 */
[----:B------:R-:W-:-:S07]  /*0330*/  IMAD.MOV.U32 R3, RZ, RZ, R25 ;  /* 0x000000ffff037224 */ /* 0x000fce00078e0019 */
.L_x_1:
[----:B------:R-:W-:Y:S05]  /*0340*/  BSYNC.RECONVERGENT B0 ;  /* 0x0000000000007941 */ /* 0x000fea0003800200 */
.L_x_0:
[----:B------:R-:W0:Y:S08]  /*0350*/  LDC R5, c[0x0][0x380] ;  /* 0x0000e000ff057b82 */ /* 0x000e300000000800 */
[----:B------:R-:W1:Y:S01]  /*0360*/  LDC.64 R16, c[0x0][0x3b0] ;  /* 0x0000ec00ff107b82 */ /* 0x000e620000000a00 */
[----:B------:R-:W2:Y:S01]  /*0370*/  MUFU.RCP64H R19, R9 ;  /* 0x0000000900137308 */ /* 0x000ea20000001800 */
[----:B------:R-:W-:Y:S01]  /*0380*/  IMAD.MOV.U32 R18, RZ, RZ, 0x1 ;  /* 0x00000001ff127424 */ /* 0x000fe200078e00ff */
[----:B------:R-:W3:Y:S01]  /*0390*/  LDCU UR6, c[0x0][0x38c] ;  /* 0x00007180ff0677ac */ /* 0x000ee20008000800 */
[----:B0-----:R-:W-:-:S04]  /*03a0*/  IMAD R30, R30, R5, -R5 ;  /* 0x000000051e1e7224 */ /* 0x001fc800078e0a05 */
[----:B------:R-:W-:Y:S02]  /*03b0*/  IMAD.IADD R7, R7, 0x1, R30 ;  /* 0x0000000107077824 */ /* 0x000fe400078e021e */
[----:B-1----:R-:W-:-:S04]  /*03c0*/  IMAD.WIDE.U32 R30, R4, 0x8, R16 ;  /* 0x00000008041e7825 */ /* 0x002fc800078e0010 */
[----:B------:R-:W-:Y:S02]  /*03d0*/  IMAD.WIDE.U32 R16, R7, 0x8, R16 ;  /* 0x0000000807107825 */ /* 0x000fe400078e0010 */
[----:B------:R-:W4:Y:S04]  /*03e0*/  LDG.E.64 R6, desc[UR4][R30.64] ;  /* 0x000000041e067981 */ /* 0x000f28000c1e1b00 */
[----:B------:R-:W4:Y:S01]  /*03f0*/  LDG.E.64 R16, desc[UR4][R16.64] ;  /* 0x0000000410107981 */ /* 0x000f22000c1e1b00 */
[----:B--2---:R-:W-:Y:S01]  /*0400*/  DFMA R20, -R8, R18, 1 ;  /* 0x3ff000000814742b */ /* 0x004fe20000000112 */
[----:B---3--:R-:W0:Y:S01]  /*0410*/  F2F.F64.F32 R32, UR6 ;  /* 0x0000000600207d10 */ /* 0x008e220008201800 */
[----:B------:R-:W-:Y:S06]  /*0420*/  BSSY.RECONVERGENT B0, `(.L_x_2) ;  /* 0x0000014000007945 */ /* 0x000fec0003800200 */
        /* <DEDUP_REMOVED lines=18> */
[----:B------:R-:W-:-:S07]  /*0550*/  IMAD.MOV.U32 R7, RZ, RZ, R25 ;  /* 0x000000ffff077224 */ /* 0x000fce00078e0019 */
.L_x_3:
[----:B------:R-:W-:Y:S05]  /*0560*/  BSYNC.RECONVERGENT B0 ;  /* 0x0000000000007941 */ /* 0x000fea0003800200 */
.L_x_2:
[----:B------:R-:W0:Y:S01]  /*0570*/  LDC.64 R8, c[0x0][0x398] ;  /* 0x0000e600ff087b82 */ /* 0x000e220000000a00 */
[----:B------:R-:W-:-:S08]  /*0580*/  DADD R2, R6, R2 ;  /* 0x0000000006027229 */ /* 0x000fd00000000002 */
[----:B-----5:R-:W-:Y:S01]  /*0590*/  DFMA R2, -R2, R32, R10 ;  /* 0x000000200202722b */ /* 0x020fe2000000010a */
[----:B------:R-:W1:Y:S06]  /*05a0*/  LDC.64 R10, c[0x0][0x3a0] ;  /* 0x0000e800ff0a7b82 */ /* 0x000e6c0000000a00 */
[----:B------:R-:W-:Y:S04]  /*05b0*/  STG.E.64 desc[UR4][R12.64], R2 ;  /* 0x000000020c007986 */ /* 0x000fe8000c101b04 */
[----:B------:R-:W2:Y:S01]  /*05c0*/  LDG.E.64 R14, desc[UR4][R14.64] ;  /* 0x000000040e0e7981 */ /* 0x000ea2000c1e1b00 */
[----:B0-----:R-:W-:-:S05]  /*05d0*/  IMAD.WIDE.U32 R6, R4, 0x8, R8 ;  /* 0x0000000804067825 */ /* 0x001fca00078e0008 */
[----:B------:R-:W2:Y:S01]  /*05e0*/  LDG.E.64 R8, desc[UR4][R6.64] ;  /* 0x0000000406087981 */ /* 0x000ea2000c1e1b00 */
[----:B-1----:R-:W-:Y:S01]  /*05f0*/  IMAD.WIDE.U32 R4, R4, 0x8, R10 ;  /* 0x0000000804047825 */ /* 0x002fe200078e000a */
[----:B--2---:R-:W-:-:S07]  /*0600*/  DADD R8, R8, R14 ;  /* 0x0000000008087229 */ /* 0x004fce000000000e */
[----:B------:R-:W-:Y:S04]  /*0610*/  STG.E.64 desc[UR4][R6.64], R8 ;  /* 0x0000000806007986 */ /* 0x000fe8000c101b04 */
[----:B------:R-:W2:Y:S04]  /*0620*/  LDG.E.64 R30, desc[UR4][R30.64] ;  /* 0x000000041e1e7981 */ /* 0x000ea8000c1e1b00 */
[----:B------:R-:W2:Y:S02]  /*0630*/  LDG.E.64 R10, desc[UR4][R4.64] ;  /* 0x00000004040a7981 */ /* 0x000ea4000c1e1b00 */
[----:B--2---:R-:W-:-:S07]  /*0640*/  DADD R10, R10, R30 ;  /* 0x000000000a0a7229 */ /* 0x004fce000000001e */
[----:B------:R-:W-:Y:S01]  /*0650*/  STG.E.64 desc[UR4][R4.64], R10 ;  /* 0x0000000a04007986 */ /* 0x000fe2000c101b04 */
[----:B------:R-:W-:Y:S05]  /*0660*/  EXIT ;  /* 0x000000000000794d */ /* 0x000fea0003800000 */
        .weak           $__internal_0_$__cuda_sm20_div_rn_f64_full
        .type           $__internal_0_$__cuda_sm20_div_rn_f64_full,@function
        .size           $__internal_0_$__cuda_sm20_div_rn_f64_full,(.L_x_702 - $__internal_0_$__cuda_sm20_div_rn_f64_full)
$__internal_0_$__cuda_sm20_div_rn_f64_full:
[C---:B------:R-:W-:Y:S01]  /*0670*/  FSETP.GEU.AND P0, PT, |R19|.reuse, 1.469367938527859385e-39, PT ;  /* 0x001000001300780b */ /* 0x040fe20003f0e200 */
[----:B------:R-:W-:Y:S01]  /*0680*/  IMAD.MOV.U32 R22, RZ, RZ, 0x1 ;  /* 0x00000001ff167424 */ /* 0x000fe200078e00ff */
[----:B------:R-:W-:Y:S01]  /*0690*/  LOP3.LUT R16, R19, 0x800fffff, RZ, 0xc0, !PT ;  /* 0x800fffff13107812 */ /* 0x000fe200078ec0ff */
[----:B------:R-:W-:Y:S01]  /*06a0*/  BSSY.RECONVERGENT B1, `(.L_x_4) ;  /* 0x0000054000017945 */ /* 0x000fe20003800200 */
[C---:B------:R-:W-:Y:S02]  /*06b0*/  FSETP.GEU.AND P2, PT, |R21|.reuse, 1.469367938527859385e-39, PT ;  /* 0x001000001500780b */ /* 0x040fe40003f4e200 */
[----:B------:R-:W-:Y:S01]  /*06c0*/  LOP3.LUT R17, R16, 0x3ff00000, RZ, 0xfc, !PT ;  /* 0x3ff0000010117812 */ /* 0x000fe200078efcff */
[----:B------:R-:W-:Y:S01]  /*06d0*/  IMAD.MOV.U32 R16, RZ, RZ, R18 ;  /* 0x000000ffff107224 */ /* 0x000fe200078e0012 */
[----:B------:R-:W-:Y:S02]  /*06e0*/  LOP3.LUT R34, R21, 0x7ff00000, RZ, 0xc0, !PT ;  /* 0x7ff0000015227812 */ /* 0x000fe400078ec0ff */
[----:B------:R-:W-:-:S03]  /*06f0*/  LOP3.LUT R6, R19, 0x7ff00000, RZ, 0xc0, !PT ;  /* 0x7ff0000013067812 */ /* 0x000fc600078ec0ff */
[----:B------:R-:W-:Y:S01]  /*0700*/  @!P0 DMUL R16, R18, 8.98846567431157953865e+307 ;  /* 0x7fe0000012108828 */ /* 0x000fe20000000000 */
[----:B------:R-:W-:-:S03]  /*0710*/  ISETP.GE.U32.AND P1, PT, R34, R6, PT ;  /* 0x000000062200720c */ /* 0x000fc60003f26070 */
[----:B------:R-:W-:Y:S02]  /*0720*/  @!P2 LOP3.LUT R5, R19, 0x7ff00000, RZ, 0xc0, !PT ;  /* 0x7ff000001305a812 */ /* 0x000fe400078ec0ff */
[----:B------:R-:W0:Y:S02]  /*0730*/  MUFU.RCP64H R23, R17 ;  /* 0x0000001100177308 */ /* 0x000e240000001800 */
[----:B------:R-:W-:Y:S01]  /*0740*/  @!P2 ISETP.GE.U32.AND P3, PT, R34, R5, PT ;  /* 0x000000052200a20c */ /* 0x000fe20003f66070 */
[----:B------:R-:W-:Y:S01]  /*0750*/  IMAD.MOV.U32 R5, RZ, RZ, 0x1ca00000 ;  /* 0x1ca00000ff057424 */ /* 0x000fe200078e00ff */
[----:B------:R-:W-:-:S04]  /*0760*/  @!P0 LOP3.LUT R6, R17, 0x7ff00000, RZ, 0xc0, !PT ;  /* 0x7ff0000011068812 */ /* 0x000fc800078ec0ff */
[----:B------:R-:W-:-:S04]  /*0770*/  @!P2 SEL R27, R5, 0x63400000, !P3 ;  /* 0x63400000051ba807 */ /* 0x000fc80005800000 */
[----:B------:R-:W-:-:S04]  /*0780*/  @!P2 LOP3.LUT R28, R27, 0x80000000, R21, 0xf8, !PT ;  /* 0x800000001b1ca812 */ /* 0x000fc800078ef815 */
[----:B------:R-:W-:Y:S01]  /*0790*/  @!P2 LOP3.LUT R29, R28, 0x100000, RZ, 0xfc, !PT ;  /* 0x001000001c1da812 */ /* 0x000fe200078efcff */
[----:B0-----:R-:W-:Y:S01]  /*07a0*/  DFMA R24, R22, -R16, 1 ;  /* 0x3ff000001618742b */ /* 0x001fe20000000810 */
[----:B------:R-:W-:-:S07]  /*07b0*/  @!P2 MOV R28, RZ ;  /* 0x000000ff001ca202 */ /* 0x000fce0000000f00 */
[----:B------:R-:W-:-:S08]  /*07c0*/  DFMA R24, R24, R24, R24 ;  /* 0x000000181818722b */ /* 0x000fd00000000018 */
[----:B------:R-:W-:Y:S01]  /*07d0*/  DFMA R24, R22, R24, R22 ;  /* 0x000000181618722b */ /* 0x000fe20000000016 */
[----:B------:R-:W-:Y:S01]  /*07e0*/  SEL R23, R5, 0x63400000, !P1 ;  /* 0x6340000005177807 */ /* 0x000fe20004800000 */
[----:B------:R-:W-:-:S03]  /*07f0*/  IMAD.MOV.U32 R22, RZ, RZ, R20 ;  /* 0x000000ffff167224 */ /* 0x000fc600078e0014 */
[----:B------:R-:W-:-:S03]  /*0800*/  LOP3.LUT R23, R23, 0x800fffff, R21, 0xf8, !PT ;  /* 0x800fffff17177812 */ /* 0x000fc600078ef815 */
[----:B------:R-:W-:-:S03]  /*0810*/  DFMA R26, R24, -R16, 1 ;  /* 0x3ff00000181a742b */ /* 0x000fc60000000810 */
[----:B------:R-:W-:-:S05]  /*0820*/  @!P2 DFMA R22, R22, 2, -R28 ;  /* 0x400000001616a82b */ /* 0x000fca000000081c */
[----:B------:R-:W-:-:S05]  /*0830*/  DFMA R26, R24, R26, R24 ;  /* 0x0000001a181a722b */ /* 0x000fca0000000018 */
[----:B------:R-:W-:-:S03]  /*0840*/  @!P2 LOP3.LUT R34, R23, 0x7ff00000, RZ, 0xc0, !PT ;  /* 0x7ff000001722a812 */ /* 0x000fc600078ec0ff */
[----:B------:R-:W-:Y:S02]  /*0850*/  DMUL R24, R26, R22 ;  /* 0x000000161a187228 */ /* 0x000fe40000000000 */
[----:B------:R-:W-:-:S05]  /*0860*/  VIADD R35, R34, 0xffffffff ;  /* 0xffffffff22237836 */ /* 0x000fca0000000000 */
[----:B------:R-:W-:Y:S01]  /*0870*/  ISETP.GT.U32.AND P0, PT, R35, 0x7feffffe, PT ;  /* 0x7feffffe2300780c */ /* 0x000fe20003f04070 */
[----:B------:R-:W-:Y:S01]  /*0880*/  VIADD R35, R6, 0xffffffff ;  /* 0xffffffff06237836 */ /* 0x000fe20000000000 */
[----:B------:R-:W-:-:S04]  /*0890*/  DFMA R28, R24, -R16, R22 ;  /* 0x80000010181c722b */ /* 0x000fc80000000016 */
[----:B------:R-:W-:-:S04]  /*08a0*/  ISETP.GT.U32.OR P0, PT, R35, 0x7feffffe, P0 ;  /* 0x7feffffe2300780c */ /* 0x000fc80000704470 */
[----:B------:R-:W-:-:S09]  /*08b0*/  DFMA R28, R26, R28, R24 ;  /* 0x0000001c1a1c722b */ /* 0x000fd20000000018 */
[----:B------:R-:W-:Y:S05]  /*08c0*/  @P0 BRA `(.L_x_5) ;  /* 0x0000000000700947 */ /* 0x000fea0003800000 */
[----:B------:R-:W-:Y:S02]  /*08d0*/  LOP3.LUT R21, R21, 0x7ff00000, RZ, 0xc0, !PT ;  /* 0x7ff0000015157812 */ /* 0x000fe400078ec0ff */
[----:B------:R-:W-:-:S04]  /*08e0*/  LOP3.LUT R20, R19, 0x7ff00000, RZ, 0xc0, !PT ;  /* 0x7ff0000013147812 */ /* 0x000fc800078ec0ff */
[CC--:B------:R-:W-:Y:S02]  /*08f0*/  VIADDMNMX R6, R21.reuse, -R20.reuse, 0xb9600000, !PT ;  /* 0xb960000015067446 */ /* 0x0c0fe40007800914 */
[----:B------:R-:W-:Y:S01]  /*0900*/  ISETP.GE.U32.AND P0, PT, R21, R20, PT ;  /* 0x000000141500720c */ /* 0x000fe20003f06070 */
[----:B------:R-:W-:Y:S01]  /*0910*/  IMAD.MOV.U32 R20, RZ, RZ, RZ ;  /* 0x000000ffff147224 */ /* 0x000fe200078e00ff */
[----:B------:R-:W-:Y:S02]  /*0920*/  VIMNMX R6, PT, PT, R6, 0x46a00000, PT ;  /* 0x46a0000006067848 */ /* 0x000fe40003fe0100 */
[----:B------:R-:W-:-:S05]  /*0930*/  SEL R5, R5, 0x63400000, !P0 ;  /* 0x6340000005057807 */ /* 0x000fca0004000000 */
[----:B------:R-:W-:-:S04]  /*0940*/  IMAD.IADD R5, R6, 0x1, -R5 ;  /* 0x0000000106057824 */ /* 0x000fc800078e0a05 */
[----:B------:R-:W-:-:S06]  /*0950*/  VIADD R21, R5, 0x7fe00000 ;  /* 0x7fe0000005157836 */ /* 0x000fcc0000000000 */
[----:B------:R-:W-:-:S10]  /*0960*/  DMUL R24, R28, R20 ;  /* 0x000000141c187228 */ /* 0x000fd40000000000 */
[----:B------:R-:W-:-:S13]  /*0970*/  FSETP.GTU.AND P0, PT, |R25|, 1.469367938527859385e-39, PT ;  /* 0x001000001900780b */ /* 0x000fda0003f0c200 */
[----:B------:R-:W-:Y:S05]  /*0980*/  @P0 BRA `(.L_x_6) ;  /* 0x0000000000940947 */ /* 0x000fea0003800000 */
[----:B------:R-:W-:Y:S01]  /*0990*/  DFMA R16, R28, -R16, R22 ;  /* 0x800000101c10722b */ /* 0x000fe20000000016 */
[----:B------:R-:W-:-:S09]  /*09a0*/  IMAD.MOV.U32 R20, RZ, RZ, RZ ;  /* 0x000000ffff147224 */ /* 0x000fd200078e00ff */
[C---:B------:R-:W-:Y:S02]  /*09b0*/  FSETP.NEU.AND P0, PT, R17.reuse, RZ, PT ;  /* 0x000000ff1100720b */ /* 0x040fe40003f0d000 */
[----:B------:R-:W-:-:S04]  /*09c0*/  LOP3.LUT R19, R17, 0x80000000, R19, 0x48, !PT ;  /* 0x8000000011137812 */ /* 0x000fc800078e4813 */
[----:B------:R-:W-:-:S07]  /*09d0*/  LOP3.LUT R21, R19, R21, RZ, 0xfc, !PT ;  /* 0x0000001513157212 */ /* 0x000fce00078efcff */
[----:B------:R-:W-:Y:S05]  /*09e0*/  @!P0 BRA `(.L_x_6) ;  /* 0x00000000007c8947 */ /* 0x000fea0003800000 */
[----:B------:R-:W-:Y:S01]  /*09f0*/  IMAD.MOV R17, RZ, RZ, -R5 ;  /* 0x000000ffff117224 */ /* 0x000fe200078e0a05 */
[----:B------:R-:W-:Y:S01]  /*0a00*/  DMUL.RP R20, R28, R20 ;  /* 0x000000141c147228 */ /* 0x000fe20000008000 */
[----:B------:R-:W-:Y:S01]  /*0a10*/  IMAD.MOV.U32 R16, RZ, RZ, RZ ;  /* 0x000000ffff107224 */ /* 0x000fe200078e00ff */
[----:B------:R-:W-:-:S05]  /*0a20*/  IADD3 R5, PT, PT, -R5, -0x43300000, RZ ;  /* 0xbcd0000005057810 */ /* 0x000fca0007ffe1ff */
[----:B------:R-:W-:-:S03]  /*0a30*/  DFMA R16, R24, -R16, R28 ;  /* 0x800000101810722b */ /* 0x000fc6000000001c */
[----:B------:R-:W-:-:S07]  /*0a40*/  LOP3.LUT R19, R21, R19, RZ, 0x3c, !PT ;  /* 0x0000001315137212 */ /* 0x000fce00078e3cff */
[----:B------:R-:W-:-:S04]  /*0a50*/  FSETP.NEU.AND P0, PT, |R17|, R5, PT ;  /* 0x000000051100720b */ /* 0x000fc80003f0d200 */
[----:B------:R-:W-:Y:S02]  /*0a60*/  FSEL R24, R20, R24, !P0 ;  /* 0x0000001814187208 */ /* 0x000fe40004000000 */
[----:B------:R-:W-:Y:S01]  /*0a70*/  FSEL R25, R19, R25, !P0 ;  /* 0x0000001913197208 */ /* 0x000fe20004000000 */
[----:B------:R-:W-:Y:S06]  /*0a80*/  BRA `(.L_x_6) ;  /* 0x0000000000547947 */ /* 0x000fec0003800000 */
.L_x_5:
[----:B------:R-:W-:-:S14]  /*0a90*/  DSETP.NAN.AND P0, PT, R20, R20, PT ;  /* 0x000000141400722a */ /* 0x000fdc0003f08000 */
[----:B------:R-:W-:Y:S05]  /*0aa0*/  @P0 BRA `(.L_x_7) ;  /* 0x0000000000440947 */ /* 0x000fea0003800000 */
[----:B------:R-:W-:-:S14]  /*0ab0*/  DSETP.NAN.AND P0, PT, R18, R18, PT ;  /* 0x000000121200722a */ /* 0x000fdc0003f08000 */
[----:B------:R-:W-:Y:S05]  /*0ac0*/  @P0 BRA `(.L_x_8) ;  /* 0x0000000000300947 */ /* 0x000fea0003800000 */
[----:B------:R-:W-:Y:S01]  /*0ad0*/  ISETP.NE.AND P0, PT, R34, R6, PT ;  /* 0x000000062200720c */ /* 0x000fe20003f05270 */
[----:B------:R-:W-:Y:S01]  /*0ae0*/  IMAD.MOV.U32 R24, RZ, RZ, 0x0 ;  /* 0x00000000ff187424 */ /* 0x000fe200078e00ff */
[----:B------:R-:W-:-:S11]  /*0af0*/  MOV R25, 0xfff80000 ;  /* 0xfff8000000197802 */ /* 0x000fd60000000f00 */
[----:B------:R-:W-:Y:S05]  /*0b00*/  @!P0 BRA `(.L_x_6) ;  /* 0x0000000000348947 */ /* 0x000fea0003800000 */
[----:B------:R-:W-:Y:S02]  /*0b10*/  ISETP.NE.AND P0, PT, R34, 0x7ff00000, PT ;  /* 0x7ff000002200780c */ /* 0x000fe40003f05270 */
[----:B------:R-:W-:Y:S02]  /*0b20*/  LOP3.LUT R25, R21, 0x80000000, R19, 0x48, !PT ;  /* 0x8000000015197812 */ /* 0x000fe400078e4813 */
[----:B------:R-:W-:-:S13]  /*0b30*/  ISETP.EQ.OR P0, PT, R6, RZ, !P0 ;  /* 0x000000ff0600720c */ /* 0x000fda0004702670 */
[----:B------:R-:W-:Y:S01]  /*0b40*/  @P0 LOP3.LUT R5, R25, 0x7ff00000, RZ, 0xfc, !PT ;  /* 0x7ff0000019050812 */ /* 0x000fe200078efcff */
[----:B------:R-:W-:Y:S02]  /*0b50*/  @!P0 IMAD.MOV.U32 R24, RZ, RZ, RZ ;  /* 0x000000ffff188224 */ /* 0x000fe400078e00ff */
[----:B------:R-:W-:Y:S02]  /*0b60*/  @P0 IMAD.MOV.U32 R24, RZ, RZ, RZ ;  /* 0x000000ffff180224 */ /* 0x000fe400078e00ff */
[----:B------:R-:W-:Y:S01]  /*0b70*/  @P0 IMAD.MOV.U32 R25, RZ, RZ, R5 ;  /* 0x000000ffff190224 */ /* 0x000fe200078e0005 */
[----:B------:R-:W-:Y:S06]  /*0b80*/  BRA `(.L_x_6) ;  /* 0x0000000000147947 */ /* 0x000fec0003800000 */
.L_x_8:
[----:B------:R-:W-:Y:S01]  /*0b90*/  LOP3.LUT R25, R19, 0x80000, RZ, 0xfc, !PT ;  /* 0x0008000013197812 */ /* 0x000fe200078efcff */
[----:B------:R-:W-:Y:S01]  /*0ba0*/  IMAD.MOV.U32 R24, RZ, RZ, R18 ;  /* 0x000000ffff187224 */ /* 0x000fe200078e0012 */
[----:B------:R-:W-:Y:S06]  /*0bb0*/  BRA `(.L_x_6) ;  /* 0x0000000000087947 */ /* 0x000fec0003800000 */
.L_x_7:
[----:B------:R-:W-:Y:S01]  /*0bc0*/  LOP3.LUT R25, R21, 0x80000, RZ, 0xfc, !PT ;  /* 0x0008000015197812 */ /* 0x000fe200078efcff */
[----:B------:R-:W-:-:S07]  /*0bd0*/  IMAD.MOV.U32 R24, RZ, RZ, R20 ;  /* 0x000000ffff187224 */ /* 0x000fce00078e0014 */
.L_x_6:
[----:B------:R-:W-:Y:S05]  /*0be0*/  BSYNC.RECONVERGENT B1 ;  /* 0x0000000000017941 */ /* 0x000fea0003800200 */
.L_x_4:
[----:B------:R-:W-:Y:S02]  /*0bf0*/  IMAD.MOV.U32 R16, RZ, RZ, R0 ;  /* 0x000000ffff107224 */ /* 0x000fe400078e0000 */
[----:B------:R-:W-:Y:S02]  /*0c00*/  IMAD.MOV.U32 R17, RZ, RZ, 0x0 ;  /* 0x00000000ff117424 */ /* 0x000fe400078e00ff */
[----:B------:R-:W-:Y:S02]  /*0c10*/  IMAD.MOV.U32 R6, RZ, RZ, R24 ;  /* 0x000000ffff067224 */ /* 0x000fe400078e0018 */
[----:B------:R-:W-:Y:S05]  /*0c20*/  RET.REL.NODEC R16 `(_Z8zs2OcorriiffPdS_S_S_S_) ;  /* 0xfffffff010f47950 */ /* 0x000fea0003c3ffff */
.L_x_9:
[----:B------:R-:W-:-:S00]  /*0c30*/  BRA `(.L_x_9) ;  /* 0xfffffffc00fc7947 */ /* 0x000fc0000383ffff */
[----:B------:R-:W-:-:S00]  /*0c40*/  NOP ;  /* 0x0000000000007918 */ /* 0x000fc00000000000 */
        /* <DEDUP_REMOVED lines=11> */
.L_x_702:


//--------------------- .text._Z8vv2OcorriiffPdS_S_S_S_S_S_ --------------------------
	.section	.text._Z8vv2OcorriiffPdS_S_S_S_S_S_,"ax",@progbits
	.align	128
        .global         _Z8vv2OcorriiffPdS_S_S_S_S_S_
        .type           _Z8vv2OcorriiffPdS_S_S_S_S_S_,@function
        .size           _Z8vv2OcorriiffPdS_S_S_S_S_S_,(.L_x_703 - _Z8vv2OcorriiffPdS_S_S_S_S_S_)
        .other          _Z8vv2OcorriiffPdS_S_S_S_S_S_,@"STO_CUDA_ENTRY STV_DEFAULT"
_Z8vv2OcorriiffPdS_S_S_S_S_S_:
.text._Z8vv2OcorriiffPdS_S_S_S_S_S_:
[----:B------:R-:W-:Y:S01]  /*0000*/  LDC R1, c[0x0][0x37c] ;  /* 0x0000df00ff017b82 */ /* 0x000fe20000000800 */
[----:B------:R-:W0:Y:S07]  /*0010*/  S2R R2, SR_TID.Y ;  /* 0x0000000000027919 */ /* 0x000e2e0000002200 */
[----:B------:R-:W1:Y:S01]  /*0020*/  LDC R3, c[0x0][0x360] ;  /* 0x0000d800ff037b82 */ /* 0x000e620000000800 */
[----:B------:R-:W1:Y:S07]  /*0030*/  S2R R0, SR_TID.X ;  /* 0x0000000000007919 */ /* 0x000e6e0000002100 */
[----:B------:R-:W0:Y:S08]  /*0040*/  S2UR UR5, SR_CTAID.Y ;  /* 0x00000000000579c3 */ /* 0x000e300000002600 */
[----:B------:R-:W0:Y:S08]  /*0050*/  LDC R7, c[0x0][0x364] ;  /* 0x0000d900ff077b82 */ /* 0x000e300000000800 */
[----:B------:R-:W1:Y:S08]  /*0060*/  S2UR UR4, SR_CTAID.X ;  /* 0x00000000000479c3 */ /* 0x000e700000002500 */
[----:B------:R-:W2:Y:S01]  /*0070*/  LDC.64 R4, c[0x0][0x380] ;  /* 0x0000e000ff047b82 */ /* 0x000ea20000000a00 */
[----:B0-----:R-:W-:-:S05]  /*0080*/  IMAD R7, R7, UR5, R2 ;  /* 0x0000000507077c24 */ /* 0x001fca000f8e0202 */
[----:B------:R-:W-:Y:S01]  /*0090*/  ISETP.NE.AND P0, PT, R7, RZ, PT ;  /* 0x000000ff0700720c */ /* 0x000fe20003f05270 */
[----:B-1----:R-:W-:-:S05]  /*00a0*/  IMAD R3, R3, UR4, R0 ;  /* 0x0000000403037c24 */ /* 0x002fca000f8e0200 */
[----:B------:R-:W-:-:S04]  /*00b0*/  ISETP.EQ.OR P0, PT, R3, RZ, !P0 ;  /* 0x000000ff0300720c */ /* 0x000fc80004702670 */
[----:B--2---:R-:W-:-:S04]  /*00c0*/  ISETP.GE.U32.OR P0, PT, R3, R4, P0 ;  /* 0x000000040300720c */ /* 0x004fc80000706470 */
[----:B------:R-:W-:-:S13]  /*00d0*/  ISETP.GE.U32.OR P0, PT, R7, R5, P0 ;  /* 0x000000050700720c */ /* 0x000fda0000706470 */
[----:B------:R-:W-:Y:S05]  /*00e0*/  @P0 EXIT ;  /* 0x000000000000094d */ /* 0x000fea0003800000 */
[----:B------:R-:W0:Y:S01]  /*00f0*/  LDC.64 R10, c[0x0][0x3a0] ;  /* 0x0000e800ff0a7b82 */ /* 0x000e220000000a00 */
[----:B------:R-:W1:Y:S01]  /*0100*/  LDCU.64 UR4, c[0x0][0x358] ;  /* 0x00006b00ff0477ac */ /* 0x000e620008000a00 */
[----:B------:R-:W-:Y:S02]  /*0110*/  IMAD R6, R7, R4, R3 ;  /* 0x0000000407067224 */ /* 0x000fe400078e0203 */
[----:B------:R-:W-:Y:S01]  /*0120*/  VIADD R0, R5, 0xffffffff ;  /* 0xffffffff05007836 */ /* 0x000fe20000000000 */
[----:B------:R-:W2:Y:S03]  /*0130*/  LDCU UR6, c[0x0][0x38c] ;  /* 0x00007180ff0677ac */ /* 0x000ea60008000800 */
[----:B------:R-:W3:Y:S08]  /*0140*/  LDC.64 R24, c[0x0][0x3a8] ;  /* 0x0000ea00ff187b82 */ /* 0x000ef00000000a00 */
[----:B------:R-:W4:Y:S01]  /*0150*/  LDC.64 R14, c[0x0][0x3b0] ;  /* 0x0000ec00ff0e7b82 */ /* 0x000f220000000a00 */
[----:B0-----:R-:W-:-:S07]  /*0160*/  IMAD.WIDE.U32 R10, R6, 0x8, R10 ;  /* 0x00000008060a7825 */ /* 0x001fce00078e000a */
[----:B------:R-:W0:Y:S01]  /*0170*/  LDC.64 R28, c[0x0][0x390] ;  /* 0x0000e400ff1c7b82 */ /* 0x000e220000000a00 */
[----:B-1----:R-:W2:Y:S01]  /*0180*/  LDG.E.64 R10, desc[UR4][R10.64] ;  /* 0x000000040a0a7981 */ /* 0x002ea2000c1e1b00 */
[----:B------:R-:W-:Y:S01]  /*0190*/  ISETP.NE.AND P0, PT, R7, R0, PT ;  /* 0x000000000700720c */ /* 0x000fe20003f05270 */
[----:B---3--:R-:W-:-:S06]  /*01a0*/  IMAD.WIDE.U32 R12, R6, 0x8, R24 ;  /* 0x00000008060c7825 */ /* 0x008fcc00078e0018 */
[----:B------:R-:W3:Y:S06]  /*01b0*/  LDG.E.64 R12, desc[UR4][R12.64] ;  /* 0x000000040c0c7981 */ /* 0x000eec000c1e1b00 */
[----:B------:R-:W-:-:S04]  /*01c0*/  @P0 VIADD R0, R7, 0x1 ;  /* 0x0000000107000836 */ /* 0x000fc80000000000 */
[----:B------:R-:W-:-:S04]  /*01d0*/  IMAD R0, R0, R4, R3 ;  /* 0x0000000400007224 */ /* 0x000fc800078e0203 */
[----:B------:R-:W-:-:S06]  /*01e0*/  IMAD.WIDE.U32 R16, R0, 0x8, R24 ;  /* 0x0000000800107825 */ /* 0x000fcc00078e0018 */
[----:B------:R-:W3:Y:S01]  /*01f0*/  LDG.E.64 R16, desc[UR4][R16.64] ;  /* 0x0000000410107981 */ /* 0x000ee2000c1e1b00 */
[----:B------:R-:W-:Y:S02]  /*0200*/  VIADD R2, R6, 0xffffffff ;  /* 0xffffffff06027836 */ /* 0x000fe40000000000 */
[----:B------:R-:W-:Y:S02]  /*0210*/  VIADD R5, R0, 0xffffffff ;  /* 0xffffffff00057836 */ /* 0x000fe40000000000 */
[----:B------:R-:W-:-:S04]  /*0220*/  IMAD.WIDE.U32 R18, R2, 0x8, R24 ;  /* 0x0000000802127825 */ /* 0x000fc800078e0018 */
[----:B------:R-:W-:Y:S02]  /*0230*/  IMAD.WIDE.U32 R24, R5, 0x8, R24 ;  /* 0x0000000805187825 */ /* 0x000fe400078e0018 */
[----:B------:R-:W3:Y:S02]  /*0240*/  LDG.E.64 R18, desc[UR4][R18.64] ;  /* 0x0000000412127981 */ /* 0x000ee4000c1e1b00 */
[----:B------:R-:W-:Y:S02]  /*0250*/  IMAD R4, R7, R4, -R4 ;  /* 0x0000000407047224 */ /* 0x000fe400078e0a04 */
[----:B------:R-:W3:Y:S03]  /*0260*/  LDG.E.64 R24, desc[UR4][R24.64] ;  /* 0x0000000418187981 */ /* 0x000ee6000c1e1b00 */
[----:B------:R-:W-:Y:S01]  /*0270*/  IADD3 R9, PT, PT, R3, R4, RZ ;  /* 0x0000000403097210 */ /* 0x000fe20007ffe0ff */
[----:B----4-:R-:W-:-:S04]  /*0280*/  IMAD.WIDE.U32 R4, R6, 0x8, R14 ;  /* 0x0000000806047825 */ /* 0x010fc800078e000e */
[--C-:B------:R-:W-:Y:S02]  /*0290*/  IMAD.WIDE.U32 R8, R9, 0x8, R14.reuse ;  /* 0x0000000809087825 */ /* 0x100fe400078e000e */
[----:B------:R-:W4:Y:S02]  /*02a0*/  LDG.E.64 R4, desc[UR4][R4.64] ;  /* 0x0000000404047981 */ /* 0x000f24000c1e1b00 */
[----:B------:R-:W-:Y:S02]  /*02b0*/  IMAD.WIDE.U32 R14, R0, 0x8, R14 ;  /* 0x00000008000e7825 */ /* 0x000fe400078e000e */
[----:B------:R-:W4:Y:S04]  /*02c0*/  LDG.E.64 R8, desc[UR4][R8.64] ;  /* 0x0000000408087981 */ /* 0x000f28000c1e1b00 */
[----:B------:R-:W4:Y:S01]  /*02d0*/  LDG.E.64 R14, desc[UR4][R14.64] ;  /* 0x000000040e0e7981 */ /* 0x000f22000c1e1b00 */
[----:B------:R-:W-:Y:S01]  /*02e0*/  IMAD.MOV.U32 R20, RZ, RZ, 0x1 ;  /* 0x00000001ff147424 */ /* 0x000fe200078e00ff */
[----:B--2---:R-:W1:Y:S05]  /*02f0*/  MUFU.RCP64H R21, R11 ;  /* 0x0000000b00157308 */ /* 0x004e6a0000001800 */
[----:B-1----:R-:W-:-:S08]  /*0300*/  DFMA R22, -R10, R20, 1 ;  /* 0x3ff000000a16742b */ /* 0x002fd00000000114 */
[----:B------:R-:W-:Y:S01]  /*0310*/  DFMA R26, R22, R22, R22 ;  /* 0x00000016161a722b */ /* 0x000fe20000000016 */
[----:B0-----:R-:W-:-:S07]  /*0320*/  IMAD.WIDE.U32 R22, R6, 0x8, R28 ;  /* 0x0000000806167825 */ /* 0x001fce00078e001c */
[----:B------:R-:W-:Y:S01]  /*0330*/  DFMA R28, R20, R26, R20 ;  /* 0x0000001a141c722b */ /* 0x000fe20000000014 */
[----:B------:R0:W5:Y:S01]  /*0340*/  LDG.E.64 R20, desc[UR4][R22.64] ;  /* 0x0000000416147981 */ /* 0x000162000c1e1b00 */
[----:B---3--:R-:W-:Y:S01]  /*0350*/  DADD R26, R16, R12 ;  /* 0x00000000101a7229 */ /* 0x008fe2000000000c */
[----:B------:R-:W1:Y:S05]  /*0360*/  F2F.F64.F32 R12, UR6 ;  /* 0x00000006000c7d10 */ /* 0x000e6a0008201800 */
[----:B------:R-:W-:-:S08]  /*0370*/  DFMA R16, -R10, R28, 1 ;  /* 0x3ff000000a10742b */ /* 0x000fd0000000011c */
[----:B------:R-:W-:Y:S02]  /*0380*/  DFMA R16, R28, R16, R28 ;  /* 0x000000101c10722b */ /* 0x000fe4000000001c */
[----:B------:R-:W-:-:S06]  /*0390*/  DADD R24, R18, R24 ;  /* 0x0000000012187229 */ /* 0x000fcc0000000018 */
[----:B-1----:R-:W-:-:S08]  /*03a0*/  DMUL R18, R12, R16 ;  /* 0x000000100c127228 */ /* 0x002fd00000000000 */
[----:B------:R-:W-:Y:S02]  /*03b0*/  DFMA R30, -R10, R18, R12 ;  /* 0x000000120a1e722b */ /* 0x000fe4000000010c */
[C---:B----4-:R-:W-:Y:S02]  /*03c0*/  DADD R8, R4.reuse, R8 ;  /* 0x0000000004087229 */ /* 0x050fe40000000008 */
[----:B------:R-:W-:-:S04]  /*03d0*/  DADD R28, R4, R14 ;  /* 0x00000000041c7229 */ /* 0x000fc8000000000e */
[----:B------:R-:W-:Y:S02]  /*03e0*/  DFMA R4, R16, R30, R18 ;  /* 0x0000001e1004722b */ /* 0x000fe40000000012 */
[----:B------:R-:W-:Y:S02]  /*03f0*/  DMUL R26, R26, 0.5 ;  /* 0x3fe000001a1a7828 */ /* 0x000fe40000000000 */
[----:B------:R-:W-:Y:S02]  /*0400*/  DMUL R24, R24, 0.5 ;  /* 0x3fe0000018187828 */ /* 0x000fe40000000000 */
[----:B------:R-:W-:Y:S02]  /*0410*/  DMUL R14, R8, 0.5 ;  /* 0x3fe00000080e7828 */ /* 0x000fe40000000000 */
[----:B------:R-:W-:Y:S02]  /*0420*/  DMUL R28, R28, 0.5 ;  /* 0x3fe000001c1c7828 */ /* 0x000fe40000000000 */
[----:B------:R-:W-:Y:S01]  /*0430*/  FFMA R3, RZ, R11, R5 ;  /* 0x0000000bff037223 */ /* 0x000fe20000000005 */
[----:B------:R-:W-:Y:S01]  /*0440*/  FSETP.GEU.AND P1, PT, |R13|, 6.5827683646048100446e-37, PT ;  /* 0x036000000d00780b */ /* 0x000fe20003f2e200 */
[----:B------:R0:W1:Y:S03]  /*0450*/  F2F.F32.F64 R32, R26 ;  /* 0x0000001a00207310 */ /* 0x0000660000301000 */
[----:B------:R-:W-:-:S05]  /*0460*/  FSETP.GT.AND P0, PT, |R3|, 1.469367938527859385e-39, PT ;  /* 0x001000000300780b */ /* 0x000fca0003f04200 */
[----:B------:R0:W2:Y:S08]  /*0470*/  F2F.F32.F64 R34, R24 ;  /* 0x0000001800227310 */ /* 0x0000b00000301000 */
[----:B------:R0:W3:Y:S08]  /*0480*/  F2F.F32.F64 R7, R14 ;  /* 0x0000000e00077310 */ /* 0x0000f00000301000 */
[----:B------:R0:W4:Y:S01]  /*0490*/  F2F.F32.F64 R9, R28 ;  /* 0x0000001c00097310 */ /* 0x0001220000301000 */
[----:B------:R-:W-:Y:S04]  /*04a0*/  BSSY.RECONVERGENT B0, `(.L_x_10) ;  /* 0x000000a000007945 */ /* 0x000fe80003800200 */
[----:B-12---:R-:W-:Y:S05]  /*04b0*/  @P0 BRA P1, `(.L_x_11) ;  /* 0x0000000000200947 */ /* 0x006fea0000800000 */
[----:B------:R-:W-:Y:S01]  /*04c0*/  IMAD.MOV.U32 R16, RZ, RZ, R12 ;  /* 0x000000ffff107224 */ /* 0x000fe200078e000c */
[----:B------:R-:W-:Y:S01]  /*04d0*/  MOV R8, 0x520 ;  /* 0x0000052000087802 */ /* 0x000fe20000000f00 */
[----:B------:R-:W-:Y:S01]  /*04e0*/  IMAD.MOV.U32 R17, RZ, RZ, R13 ;  /* 0x000000ffff117224 */ /* 0x000fe200078e000d */
[----:B------:R-:W-:Y:S01]  /*04f0*/  MOV R13, R11 ;  /* 0x0000000b000d7202 */ /* 0x000fe20000000f00 */
[----:B------:R-:W-:-:S07]  /*0500*/  IMAD.MOV.U32 R12, RZ, RZ, R10 ;  /* 0x000000ffff0c7224 */ /* 0x000fce00078e000a */
[----:B0--345:R-:W-:Y:S05]  /*0510*/  CALL.REL.NOINC `($__internal_1_$__cuda_sm20_div_rn_f64_full) ;  /* 0x00000004002c7944 */ /* 0x039fea0003c00000 */
[----:B------:R-:W-:Y:S02]  /*0520*/  IMAD.MOV.U32 R4, RZ, RZ, R12 ;  /* 0x000000ffff047224 */ /* 0x000fe400078e000c */
[----:B------:R-:W-:-:S07]  /*0530*/  IMAD.MOV.U32 R5, RZ, RZ, R13 ;  /* 0x000000ffff057224 */ /* 0x000fce00078e000d */
.L_x_11:
[----:B------:R-:W-:Y:S05]  /*0540*/  BSYNC.RECONVERGENT B0 ;  /* 0x0000000000007941 */ /* 0x000fea0003800200 */
.L_x_10:
[----:B------:R-:W1:Y:S01]  /*0550*/  LDC.64 R12, c[0x0][0x3c0] ;  /* 0x0000f000ff0c7b82 */ /* 0x000e620000000a00 */
[----:B------:R-:W2:Y:S01]  /*0560*/  LDCU UR6, c[0x0][0x388] ;  /* 0x00007100ff0677ac */ /* 0x000ea20008000800 */
[----:B-1----:R-:W-:-:S04]  /*0570*/  IMAD.WIDE.U32 R10, R2, 0x8, R12 ;  /* 0x00000008020a7825 */ /* 0x002fc800078e000c */
[----:B------:R-:W-:Y:S02]  /*0580*/  IMAD.WIDE.U32 R2, R6, 0x8, R12 ;  /* 0x0000000806027825 */ /* 0x000fe400078e000c */
[----:B------:R-:W3:Y:S04]  /*0590*/  LDG.E.64 R10, desc[UR4][R10.64] ;  /* 0x000000040a0a7981 */ /* 0x000ee8000c1e1b00 */
[----:B------:R-:W4:Y:S01]  /*05a0*/  LDG.E.64 R2, desc[UR4][R2.64] ;  /* 0x0000000402027981 */ /* 0x000f22000c1e1b00 */
[----:B--2---:R-:W1:Y:S01]  /*05b0*/  F2F.F64.F32 R18, UR6 ;  /* 0x0000000600127d10 */ /* 0x004e620008201800 */
[----:B------:R-:W-:Y:S01]  /*05c0*/  IMAD.MOV.U32 R12, RZ, RZ, 0x1 ;  /* 0x00000001ff0c7424 */ /* 0x000fe200078e00ff */
[----:B------:R-:W-:Y:S06]  /*05d0*/  BSSY.RECONVERGENT B0, `(.L_x_12) ;  /* 0x000001a000007945 */ /* 0x000fec0003800200 */
[----:B------:R-:W3:Y:S08]  /*05e0*/  F2F.F64.F32 R34, R34 ;  /* 0x0000002200227310 */ /* 0x000ef00000201800 */
[----:B-1----:R-:W0:Y:S08]  /*05f0*/  MUFU.RCP64H R13, R19 ;  /* 0x00000013000d7308 */ /* 0x002e300000001800 */
[----:B------:R-:W4:Y:S01]  /*0600*/  F2F.F64.F32 R32, R32 ;  /* 0x0000002000207310 */ /* 0x000f220000201800 */
[----:B0-----:R-:W-:-:S08]  /*0610*/  DFMA R14, -R18, R12, 1 ;  /* 0x3ff00000120e742b */ /* 0x001fd0000000010c */
[----:B------:R-:W-:-:S08]  /*0620*/  DFMA R14, R14, R14, R14 ;  /* 0x0000000e0e0e722b */ /* 0x000fd0000000000e */
[----:B------:R-:W-:-:S08]  /*0630*/  DFMA R14, R12, R14, R12 ;  /* 0x0000000e0c0e722b */ /* 0x000fd0000000000c */
[----:B------:R-:W-:-:S08]  /*0640*/  DFMA R12, -R18, R14, 1 ;  /* 0x3ff00000120c742b */ /* 0x000fd0000000010e */
[----:B------:R-:W-:Y:S02]  /*0650*/  DFMA R12, R14, R12, R14 ;  /* 0x0000000c0e0c722b */ /* 0x000fe4000000000e */
[----:B---3--:R-:W-:-:S08]  /*0660*/  DMUL R10, R34, R10 ;  /* 0x0000000a220a7228 */ /* 0x008fd00000000000 */
[----:B----4-:R-:W-:-:S08]  /*0670*/  DFMA R10, R32, R2, -R10 ;  /* 0x00000002200a722b */ /* 0x010fd0000000080a */
[----:B------:R-:W-:Y:S02]  /*0680*/  DMUL R2, R10, R12 ;  /* 0x0000000c0a027228 */ /* 0x000fe40000000000 */
[----:B------:R-:W-:-:S06]  /*0690*/  FSETP.GEU.AND P1, PT, |R11|, 6.5827683646048100446e-37, PT ;  /* 0x036000000b00780b */ /* 0x000fcc0003f2e200 */
[----:B------:R-:W-:-:S08]  /*06a0*/  DFMA R14, -R18, R2, R10 ;  /* 0x00000002120e722b */ /* 0x000fd0000000010a */
[----:B------:R-:W-:-:S10]  /*06b0*/  DFMA R2, R12, R14, R2 ;  /* 0x0000000e0c02722b */ /* 0x000fd40000000002 */
[----:B------:R-:W-:-:S05]  /*06c0*/  FFMA R8, RZ, R19, R3 ;  /* 0x00000013ff087223 */ /* 0x000fca0000000003 */
[----:B------:R-:W-:-:S13]  /*06d0*/  FSETP.GT.AND P0, PT, |R8|, 1.469367938527859385e-39, PT ;  /* 0x001000000800780b */ /* 0x000fda0003f04200 */
[----:B------:R-:W-:Y:S05]  /*06e0*/  @P0 BRA P1, `(.L_x_13) ;  /* 0x0000000000200947 */ /* 0x000fea0000800000 */
[----:B------:R-:W-:Y:S01]  /*06f0*/  IMAD.MOV.U32 R16, RZ, RZ, R10 ;  /* 0x000000ffff107224 */ /* 0x000fe200078e000a */
[----:B------:R-:W-:Y:S01]  /*0700*/  MOV R17, R11 ;  /* 0x0000000b00117202 */ /* 0x000fe20000000f00 */
[----:B------:R-:W-:Y:S01]  /*0710*/  IMAD.MOV.U32 R12, RZ, RZ, R18 ;  /* 0x000000ffff0c7224 */ /* 0x000fe200078e0012 */
[----:B------:R-:W-:Y:S01]  /*0720*/  MOV R8, 0x750 ;  /* 0x0000075000087802 */ /* 0x000fe20000000f00 */
[----:B------:R-:W-:-:S07]  /*0730*/  IMAD.MOV.U32 R13, RZ, RZ, R19 ;  /* 0x000000ffff0d7224 */ /* 0x000fce00078e0013 */
[----:B-----5:R-:W-:Y:S05]  /*0740*/  CALL.REL.NOINC `($__internal_1_$__cuda_sm20_div_rn_f64_full) ;  /* 0x0000000000a07944 */ /* 0x020fea0003c00000 */
[----:B------:R-:W-:Y:S02]  /*0750*/  IMAD.MOV.U32 R2, RZ, RZ, R12 ;  /* 0x000000ffff027224 */ /* 0x000fe400078e000c */
[----:B------:R-:W-:-:S07]  /*0760*/  IMAD.MOV.U32 R3, RZ, RZ, R13 ;  /* 0x000000ffff037224 */ /* 0x000fce00078e000d */
.L_x_13:
[----:B------:R-:W-:Y:S05]  /*0770*/  BSYNC.RECONVERGENT B0 ;  /* 0x0000000000007941 */ /* 0x000fea0003800200 */
.L_x_12:
[----:B------:R-:W0:Y:S02]  /*0780*/  LDC.64 R10, c[0x0][0x3b8] ;  /* 0x0000ee00ff0a7b82 */ /* 0x000e240000000a00 */
[----:B0-----:R-:W-:-:S06]  /*0790*/  IMAD.WIDE.U32 R12, R6, 0x8, R10 ;  /* 0x00000008060c7825 */ /* 0x001fcc00078e000a */
[----:B------:R-:W2:Y:S01]  /*07a0*/  LDG.E.64 R12, desc[UR4][R12.64] ;  /* 0x000000040c0c7981 */ /* 0x000ea2000c1e1b00 */
[----:B------:R-:W-:-:S06]  /*07b0*/  IMAD.WIDE.U32 R10, R0, 0x8, R10 ;  /* 0x00000008000a7825 */ /* 0x000fcc00078e000a */
[----:B------:R-:W3:Y:S01]  /*07c0*/  LDG.E.64 R10, desc[UR4][R10.64] ;  /* 0x000000040a0a7981 */ /* 0x000ee2000c1e1b00 */
[----:B------:R-:W0:Y:S01]  /*07d0*/  MUFU.RCP64H R15, R19 ;  /* 0x00000013000f7308 */ /* 0x000e220000001800 */
[----:B------:R-:W-:Y:S01]  /*07e0*/  MOV R14, 0x1 ;  /* 0x00000001000e7802 */ /* 0x000fe20000000f00 */
[----:B------:R-:W-:Y:S06]  /*07f0*/  BSSY.RECONVERGENT B0, `(.L_x_14) ;  /* 0x0000019000007945 */ /* 0x000fec0003800200 */
[----:B------:R-:W2:Y:S08]  /*0800*/  F2F.F64.F32 R6, R7 ;  /* 0x0000000700067310 */ /* 0x000eb00000201800 */
[----:B------:R-:W3:Y:S01]  /*0810*/  F2F.F64.F32 R8, R9 ;  /* 0x0000000900087310 */ /* 0x000ee20000201800 */
[----:B0-----:R-:W-:-:S08]  /*0820*/  DFMA R16, -R18, R14, 1 ;  /* 0x3ff000001210742b */ /* 0x001fd0000000010e */
[----:B------:R-:W-:-:S08]  /*0830*/  DFMA R16, R16, R16, R16 ;  /* 0x000000101010722b */ /* 0x000fd00000000010 */
[----:B------:R-:W-:Y:S02]  /*0840*/  DFMA R16, R14, R16, R14 ;  /* 0x000000100e10722b */ /* 0x000fe4000000000e */
[----:B--2---:R-:W-:-:S06]  /*0850*/  DMUL R14, R6, R12 ;  /* 0x0000000c060e7228 */ /* 0x004fcc0000000000 */
[----:B------:R-:W-:Y:S02]  /*0860*/  DFMA R12, -R18, R16, 1 ;  /* 0x3ff00000120c742b */ /* 0x000fe40000000110 */
[----:B---3--:R-:W-:-:S06]  /*0870*/  DFMA R14, R8, R10, -R14 ;  /* 0x0000000a080e722b */ /* 0x008fcc000000080e */
[----:B------:R-:W-:-:S08]  /*0880*/  DFMA R16, R16, R12, R16 ;  /* 0x0000000c1010722b */ /* 0x000fd00000000010 */
[----:B------:R-:W-:Y:S01]  /*0890*/  DMUL R10, R16, R14 ;  /* 0x0000000e100a7228 */ /* 0x000fe20000000000 */
[----:B------:R-:W-:-:S07]  /*08a0*/  FSETP.GEU.AND P1, PT, |R15|, 6.5827683646048100446e-37, PT ;  /* 0x036000000f00780b */ /* 0x000fce0003f2e200 */
[----:B------:R-:W-:-:S08]  /*08b0*/  DFMA R12, -R18, R10, R14 ;  /* 0x0000000a120c722b */ /* 0x000fd0000000010e */
[----:B------:R-:W-:-:S10]  /*08c0*/  DFMA R10, R16, R12, R10 ;  /* 0x0000000c100a722b */ /* 0x000fd4000000000a */
[----:B------:R-:W-:-:S05]  /*08d0*/  FFMA R0, RZ, R19, R11 ;  /* 0x00000013ff007223 */ /* 0x000fca000000000b */
[----:B------:R-:W-:-:S13]  /*08e0*/  FSETP.GT.AND P0, PT, |R0|, 1.469367938527859385e-39, PT ;  /* 0x001000000000780b */ /* 0x000fda0003f04200 */
[----:B------:R-:W-:Y:S05]  /*08f0*/  @P0 BRA P1, `(.L_x_15) ;  /* 0x0000000000200947 */ /* 0x000fea0000800000 */
[----:B------:R-:W-:Y:S01]  /*0900*/  IMAD.MOV.U32 R16, RZ, RZ, R14 ;  /* 0x000000ffff107224 */ /* 0x000fe200078e000e */
[----:B------:R-:W-:Y:S01]  /*0910*/  MOV R8, 0x960 ;  /* 0x0000096000087802 */ /* 0x000fe20000000f00 */
[----:B------:R-:W-:Y:S02]  /*0920*/  IMAD.MOV.U32 R17, RZ, RZ, R15 ;  /* 0x000000ffff117224 */ /* 0x000fe400078e000f */
[----:B------:R-:W-:Y:S02]  /*0930*/  IMAD.MOV.U32 R12, RZ, RZ, R18 ;  /* 0x000000ffff0c7224 */ /* 0x000fe400078e0012 */
[----:B------:R-:W-:-:S07]  /*0940*/  IMAD.MOV.U32 R13, RZ, RZ, R19 ;  /* 0x000000ffff0d7224 */ /* 0x000fce00078e0013 */
[----:B-----5:R-:W-:Y:S05]  /*0950*/  CALL.REL.NOINC `($__internal_1_$__cuda_sm20_div_rn_f64_full) ;  /* 0x00000000001c7944 */ /* 0x020fea0003c00000 */
[----:B------:R-:W-:Y:S01]  /*0960*/  MOV R10, R12 ;  /* 0x0000000c000a7202 */ /* 0x000fe20000000f00 */
[----:B------:R-:W-:-:S07]  /*0970*/  IMAD.MOV.U32 R11, RZ, RZ, R13 ;  /* 0x000000ffff0b7224 */ /* 0x000fce00078e000d */
.L_x_15:
[----:B------:R-:W-:Y:S05]  /*0980*/  BSYNC.RECONVERGENT B0 ;  /* 0x0000000000007941 */ /* 0x000fea0003800200 */
.L_x_14:
[----:B------:R-:W-:-:S08]  /*0990*/  DADD R2, R10, R2 ;  /* 0x000000000a027229 */ /* 0x000fd00000000002 */
[----:B-----5:R-:W-:-:S07]  /*09a0*/  DFMA R2, R2, -R4, R20 ;  /* 0x800000040202722b */ /* 0x020fce0000000014 */
[----:B------:R-:W-:Y:S01]  /*09b0*/  STG.E.64 desc[UR4][R22.64], R2 ;  /* 0x0000000216007986 */ /* 0x000fe2000c101b04 */
[----:B------:R-:W-:Y:S05]  /*09c0*/  EXIT ;  /* 0x000000000000794d */ /* 0x000fea0003800000 */
        .weak           $__internal_1_$__cuda_sm20_div_rn_f64_full
        .type           $__internal_1_$__cuda_sm20_div_rn_f64_full,@function
        .size           $__internal_1_$__cuda_sm20_div_rn_f64_full,(.L_x_703 - $__internal_1_$__cuda_sm20_div_rn_f64_full)
$__internal_1_$__cuda_sm20_div_rn_f64_full:
[----:B------:R-:W-:Y:S01]  /*09d0*/  FSETP.GEU.AND P2, PT, |R17|, 1.469367938527859385e-39, PT ;  /* 0x001000001100780b */ /* 0x000fe20003f4e200 */
[----:B------:R-:W-:Y:S01]  /*09e0*/  IMAD.MOV.U32 R28, RZ, RZ, 0x1 ;  /* 0x00000001ff1c7424 */ /* 0x000fe200078e00ff */
[C---:B------:R-:W-:Y:S01]  /*09f0*/  FSETP.GEU.AND P0, PT, |R13|.reuse, 1.469367938527859385e-39, PT ;  /* 0x001000000d00780b */ /* 0x040fe20003f0e200 */
[----:B------:R-:W-:Y:S01]  /*0a00*/  BSSY.RECONVERGENT B1, `(.L_x_16) ;  /* 0x0000054000017945 */ /* 0x000fe20003800200 */
[----:B------:R-:W-:Y:S02]  /*0a10*/  LOP3.LUT R14, R13, 0x800fffff, RZ, 0xc0, !PT ;  /* 0x800fffff0d0e7812 */ /* 0x000fe400078ec0ff */
[----:B------:R-:W-:Y:S02]  /*0a20*/  LOP3.LUT R10, R17, 0x7ff00000, RZ, 0xc0, !PT ;  /* 0x7ff00000110a7812 */ /* 0x000fe400078ec0ff */
[----:B------:R-:W-:Y:S01]  /*0a30*/  LOP3.LUT R15, R14, 0x3ff00000, RZ, 0xfc, !PT ;  /* 0x3ff000000e0f7812 */ /* 0x000fe200078efcff */
[----:B------:R-:W-:Y:S01]  /*0a40*/  IMAD.MOV.U32 R14, RZ, RZ, R12 ;  /* 0x000000ffff0e7224 */ /* 0x000fe200078e000c */
[----:B------:R-:W-:-:S02]  /*0a50*/  LOP3.LUT R33, R13, 0x7ff00000, RZ, 0xc0, !PT ;  /* 0x7ff000000d217812 */ /* 0x000fc400078ec0ff */
[----:B------:R-:W-:Y:S01]  /*0a60*/  MOV R24, R16 ;  /* 0x0000001000187202 */ /* 0x000fe20000000f00 */
[----:B------:R-:W-:Y:S01]  /*0a70*/  @!P2 IMAD.MOV.U32 R26, RZ, RZ, RZ ;  /* 0x000000ffff1aa224 */ /* 0x000fe200078e00ff */
[----:B------:R-:W-:Y:S01]  /*0a80*/  @!P2 LOP3.LUT R11, R13, 0x7ff00000, RZ, 0xc0, !PT ;  /* 0x7ff000000d0ba812 */ /* 0x000fe200078ec0ff */
[----:B------:R-:W-:Y:S01]  /*0a90*/  @!P0 DMUL R14, R12, 8.98846567431157953865e+307 ;  /* 0x7fe000000c0e8828 */ /* 0x000fe20000000000 */
[C---:B------:R-:W-:Y:S02]  /*0aa0*/  ISETP.GE.U32.AND P1, PT, R10.reuse, R33, PT ;  /* 0x000000210a00720c */ /* 0x040fe40003f26070 */
[----:B------:R-:W-:Y:S01]  /*0ab0*/  @!P2 ISETP.GE.U32.AND P3, PT, R10, R11, PT ;  /* 0x0000000b0a00a20c */ /* 0x000fe20003f66070 */
[----:B------:R-:W-:Y:S02]  /*0ac0*/  IMAD.MOV.U32 R11, RZ, RZ, 0x1ca00000 ;  /* 0x1ca00000ff0b7424 */ /* 0x000fe400078e00ff */
[----:B------:R-:W0:Y:S03]  /*0ad0*/  MUFU.RCP64H R29, R15 ;  /* 0x0000000f001d7308 */ /* 0x000e260000001800 */
[----:B------:R-:W-:-:S02]  /*0ae0*/  @!P2 SEL R27, R11, 0x63400000, !P3 ;  /* 0x634000000b1ba807 */ /* 0x000fc40005800000 */
[----:B------:R-:W-:Y:S02]  /*0af0*/  SEL R25, R11, 0x63400000, !P1 ;  /* 0x634000000b197807 */ /* 0x000fe40004800000 */
[--C-:B------:R-:W-:Y:S02]  /*0b00*/  @!P2 LOP3.LUT R27, R27, 0x80000000, R17.reuse, 0xf8, !PT ;  /* 0x800000001b1ba812 */ /* 0x100fe400078ef811 */
[----:B------:R-:W-:Y:S02]  /*0b10*/  LOP3.LUT R25, R25, 0x800fffff, R17, 0xf8, !PT ;  /* 0x800fffff19197812 */ /* 0x000fe400078ef811 */
[----:B------:R-:W-:Y:S02]  /*0b20*/  @!P2 LOP3.LUT R27, R27, 0x100000, RZ, 0xfc, !PT ;  /* 0x001000001b1ba812 */ /* 0x000fe400078efcff */
[----:B------:R-:W-:-:S04]  /*0b30*/  @!P0 LOP3.LUT R33, R15, 0x7ff00000, RZ, 0xc0, !PT ;  /* 0x7ff000000f218812 */ /* 0x000fc800078ec0ff */
[----:B------:R-:W-:Y:S02]  /*0b40*/  @!P2 DFMA R24, R24, 2, -R26 ;  /* 0x400000001818a82b */ /* 0x000fe4000000081a */
[----:B0-----:R-:W-:-:S08]  /*0b50*/  DFMA R26, R28, -R14, 1 ;  /* 0x3ff000001c1a742b */ /* 0x001fd0000000080e */
[----:B------:R-:W-:-:S08]  /*0b60*/  DFMA R26, R26, R26, R26 ;  /* 0x0000001a1a1a722b */ /* 0x000fd0000000001a */
[----:B------:R-:W-:-:S08]  /*0b70*/  DFMA R26, R28, R26, R28 ;  /* 0x0000001a1c1a722b */ /* 0x000fd0000000001c */
[----:B------:R-:W-:-:S08]  /*0b80*/  DFMA R28, R26, -R14, 1 ;  /* 0x3ff000001a1c742b */ /* 0x000fd0000000080e */
[----:B------:R-:W-:-:S08]  /*0b90*/  DFMA R26, R26, R28, R26 ;  /* 0x0000001c1a1a722b */ /* 0x000fd0000000001a */
[----:B------:R-:W-:-:S08]  /*0ba0*/  DMUL R28, R26, R24 ;  /* 0x000000181a1c7228 */ /* 0x000fd00000000000 */
[----:B------:R-:W-:-:S08]  /*0bb0*/  DFMA R30, R28, -R14, R24 ;  /* 0x8000000e1c1e722b */ /* 0x000fd00000000018 */
[----:B------:R-:W-:Y:S01]  /*0bc0*/  DFMA R30, R26, R30, R28 ;  /* 0x0000001e1a1e722b */ /* 0x000fe2000000001c */
[----:B------:R-:W-:Y:S01]  /*0bd0*/  IMAD.MOV.U32 R26, RZ, RZ, R10 ;  /* 0x000000ffff1a7224 */ /* 0x000fe200078e000a */
[----:B------:R-:W-:-:S04]  /*0be0*/  @!P2 LOP3.LUT R26, R25, 0x7ff00000, RZ, 0xc0, !PT ;  /* 0x7ff00000191aa812 */ /* 0x000fc800078ec0ff */
[----:B------:R-:W-:-:S04]  /*0bf0*/  IADD3 R27, PT, PT, R26, -0x1, RZ ;  /* 0xffffffff1a1b7810 */ /* 0x000fc80007ffe0ff */
[----:B------:R-:W-:Y:S01]  /*0c00*/  ISETP.GT.U32.AND P0, PT, R27, 0x7feffffe, PT ;  /* 0x7feffffe1b00780c */ /* 0x000fe20003f04070 */
[----:B------:R-:W-:-:S05]  /*0c10*/  VIADD R27, R33, 0xffffffff ;  /* 0xffffffff211b7836 */ /* 0x000fca0000000000 */
[----:B------:R-:W-:-:S13]  /*0c20*/  ISETP.GT.U32.OR P0, PT, R27, 0x7feffffe, P0 ;  /* 0x7feffffe1b00780c */ /* 0x000fda0000704470 */
[----:B------:R-:W-:Y:S05]  /*0c30*/  @P0 BRA `(.L_x_17) ;  /* 0x00000000006c0947 */ /* 0x000fea0003800000 */
[----:B------:R-:W-:-:S04]  /*0c40*/  LOP3.LUT R17, R13, 0x7ff00000, RZ, 0xc0, !PT ;  /* 0x7ff000000d117812 */ /* 0x000fc800078ec0ff */
[CC--:B------:R-:W-:Y:S02]  /*0c50*/  VIADDMNMX R16, R10.reuse, -R17.reuse, 0xb9600000, !PT ;  /* 0xb96000000a107446 */ /* 0x0c0fe40007800911 */
[----:B------:R-:W-:Y:S02]  /*0c60*/  ISETP.GE.U32.AND P0, PT, R10, R17, PT ;  /* 0x000000110a00720c */ /* 0x000fe40003f06070 */
[----:B------:R-:W-:Y:S02]  /*0c70*/  VIMNMX R16, PT, PT, R16, 0x46a00000, PT ;  /* 0x46a0000010107848 */ /* 0x000fe40003fe0100 */
[----:B------:R-:W-:-:S05]  /*0c80*/  SEL R11, R11, 0x63400000, !P0 ;  /* 0x634000000b0b7807 */ /* 0x000fca0004000000 */
[----:B------:R-:W-:Y:S01]  /*0c90*/  IMAD.IADD R26, R16, 0x1, -R11 ;  /* 0x00000001101a7824 */ /* 0x000fe200078e0a0b */
[----:B------:R-:W-:-:S03]  /*0ca0*/  MOV R16, RZ ;  /* 0x000000ff00107202 */ /* 0x000fc60000000f00 */
        /* <DEDUP_REMOVED lines=12> */
[----:B------:R-:W-:-:S06]  /*0d70*/  IMAD.MOV.U32 R12, RZ, RZ, RZ ;  /* 0x000000ffff0c7224 */ /* 0x000fcc00078e00ff */
[----:B------:R-:W-:-:S03]  /*0d80*/  DFMA R12, R10, -R12, R30 ;  /* 0x8000000c0a0c722b */ /* 0x000fc6000000001e */
[----:B------:R-:W-:-:S03]  /*0d90*/  LOP3.LUT R25, R17, R25, RZ, 0x3c, !PT ;  /* 0x0000001911197212 */ /* 0x000fc600078e3cff */
[----:B------:R-:W-:-:S04]  /*0da0*/  IADD3 R12, PT, PT, -R26, -0x43300000, RZ ;  /* 0xbcd000001a0c7810 */ /* 0x000fc80007ffe1ff */
[----:B------:R-:W-:-:S04]  /*0db0*/  FSETP.NEU.AND P0, PT, |R13|, R12, PT ;  /* 0x0000000c0d00720b */ /* 0x000fc80003f0d200 */
[----:B------:R-:W-:Y:S02]  /*0dc0*/  FSEL R10, R16, R10, !P0 ;  /* 0x0000000a100a7208 */ /* 0x000fe40004000000 */
[----:B------:R-:W-:Y:S01]  /*0dd0*/  FSEL R11, R25, R11, !P0 ;  /* 0x0000000b190b7208 */ /* 0x000fe20004000000 */
[----:B------:R-:W-:Y:S06]  /*0de0*/  BRA `(.L_x_18) ;  /* 0x0000000000547947 */ /* 0x000fec0003800000 */
.L_x_17:
[----:B------:R-:W-:-:S14]  /*0df0*/  DSETP.NAN.AND P0, PT, R16, R16, PT ;  /* 0x000000101000722a */ /* 0x000fdc0003f08000 */
[----:B------:R-:W-:Y:S05]  /*0e00*/  @P0 BRA `(.L_x_19) ;  /* 0x0000000000440947 */ /* 0x000fea0003800000 */
[----:B------:R-:W-:-:S14]  /*0e10*/  DSETP.NAN.AND P0, PT, R12, R12, PT ;  /* 0x0000000c0c00722a */ /* 0x000fdc0003f08000 */
[----:B------:R-:W-:Y:S05]  /*0e20*/  @P0 BRA `(.L_x_20) ;  /* 0x0000000000300947 */ /* 0x000fea0003800000 */
[----:B------:R-:W-:Y:S01]  /*0e30*/  ISETP.NE.AND P0, PT, R26, R33, PT ;  /* 0x000000211a00720c */ /* 0x000fe20003f05270 */
[----:B------:R-:W-:Y:S01]  /*0e40*/  IMAD.MOV.U32 R11, RZ, RZ, -0x80000 ;  /* 0xfff80000ff0b7424 */ /* 0x000fe200078e00ff */
[----:B------:R-:W-:-:S11]  /*0e50*/  MOV R10, 0x0 ;  /* 0x00000000000a7802 */ /* 0x000fd60000000f00 */
[----:B------:R-:W-:Y:S05]  /*0e60*/  @!P0 BRA `(.L_x_18) ;  /* 0x0000000000348947 */ /* 0x000fea0003800000 */
[----:B------:R-:W-:Y:S02]  /*0e70*/  ISETP.NE.AND P0, PT, R26, 0x7ff00000, PT ;  /* 0x7ff000001a00780c */ /* 0x000fe40003f05270 */
[----:B------:R-:W-:Y:S02]  /*0e80*/  LOP3.LUT R11, R17, 0x80000000, R13, 0x48, !PT ;  /* 0x80000000110b7812 */ /* 0x000fe400078e480d */
[----:B------:R-:W-:-:S13]  /*0e90*/  ISETP.EQ.OR P0, PT, R33, RZ, !P0 ;  /* 0x000000ff2100720c */ /* 0x000fda0004702670 */
[----:B------:R-:W-:Y:S01]  /*0ea0*/  @P0 LOP3.LUT R12, R11, 0x7ff00000, RZ, 0xfc, !PT ;  /* 0x7ff000000b0c0812 */ /* 0x000fe200078efcff */
[----:B------:R-:W-:Y:S02]  /*0eb0*/  @!P0 IMAD.MOV.U32 R10, RZ, RZ, RZ ;  /* 0x000000ffff0a8224 */ /* 0x000fe400078e00ff */
[----:B------:R-:W-:Y:S01]  /*0ec0*/  @P0 IMAD.MOV.U32 R10, RZ, RZ, RZ ;  /* 0x000000ffff0a0224 */ /* 0x000fe200078e00ff */
[----:B------:R-:W-:Y:S01]  /*0ed0*/  @P0 MOV R11, R12 ;  /* 0x0000000c000b0202 */ /* 0x000fe20000000f00 */
[----:B------:R-:W-:Y:S06]  /*0ee0*/  BRA `(.L_x_18) ;  /* 0x0000000000147947 */ /* 0x000fec0003800000 */
.L_x_20:
[----:B------:R-:W-:Y:S01]  /*0ef0*/  LOP3.LUT R11, R13, 0x80000, RZ, 0xfc, !PT ;  /* 0x000800000d0b7812 */ /* 0x000fe200078efcff */
[----:B------:R-:W-:Y:S01]  /*0f00*/  IMAD.MOV.U32 R10, RZ, RZ, R12 ;  /* 0x000000ffff0a7224 */ /* 0x000fe200078e000c */
[----:B------:R-:W-:Y:S06]  /*0f10*/  BRA `(.L_x_18) ;  /* 0x0000000000087947 */ /* 0x000fec0003800000 */
.L_x_19:
[----:B------:R-:W-:Y:S01]  /*0f20*/  LOP3.LUT R11, R17, 0x80000, RZ, 0xfc, !PT ;  /* 0x00080000110b7812 */ /* 0x000fe200078efcff */
[----:B------:R-:W-:-:S07]  /*0f30*/  IMAD.MOV.U32 R10, RZ, RZ, R16 ;  /* 0x000000ffff0a7224 */ /* 0x000fce00078e0010 */
.L_x_18:
[----:B------:R-:W-:Y:S05]  /*0f40*/  BSYNC.RECONVERGENT B1 ;  /* 0x0000000000017941 */ /* 0x000fea0003800200 */
.L_x_16:
[----:B------:R-:W-:Y:S01]  /*0f50*/  IMAD.MOV.U32 R12, RZ, RZ, R10 ;  /* 0x000000ffff0c7224 */ /* 0x000fe200078e000a */
[----:B------:R-:W-:Y:S01]  /*0f60*/  MOV R13, R11 ;  /* 0x0000000b000d7202 */ /* 0x000fe20000000f00 */
[----:B------:R-:W-:Y:S02]  /*0f70*/  IMAD.MOV.U32 R10, RZ, RZ, R8 ;  /* 0x000000ffff0a7224 */ /* 0x000fe400078e0008 */
[----:B------:R-:W-:-:S04]  /*0f80*/  IMAD.MOV.U32 R11, RZ, RZ, 0x0 ;  /* 0x00000000ff0b7424 */ /* 0x000fc800078e00ff */
[----:B------:R-:W-:Y:S05]  /*0f90*/  RET.REL.NODEC R10 `(_Z8vv2OcorriiffPdS_S_S_S_S_S_) ;  /* 0xfffffff00a187950 */ /* 0x000fea0003c3ffff */
.L_x_21:
        /* <DEDUP_REMOVED lines=14> */
.L_x_703:


//--------------------- .text._Z8uu2OcorriiffPdS_S_S_S_S_S_ --------------------------
	.section	.text._Z8uu2OcorriiffPdS_S_S_S_S_S_,"ax",@progbits
	.align	128
        .global         _Z8uu2OcorriiffPdS_S_S_S_S_S_
        .type           _Z8uu2OcorriiffPdS_S_S_S_S_S_,@function
        .size           _Z8uu2OcorriiffPdS_S_S_S_S_S_,(.L_x_704 - _Z8uu2OcorriiffPdS_S_S_S_S_S_)
        .other          _Z8uu2OcorriiffPdS_S_S_S_S_S_,@"STO_CUDA_ENTRY STV_DEFAULT"
_Z8uu2OcorriiffPdS_S_S_S_S_S_:
.text._Z8uu2OcorriiffPdS_S_S_S_S_S_:
        /* <DEDUP_REMOVED lines=26> */
[C---:B------:R-:W-:Y:S02]  /*01a0*/  VIADD R3, R6.reuse, 0xffffffff ;  /* 0xffffffff06037836 */ /* 0x040fe40000000000 */
[----:B---3--:R-:W-:-:S06]  /*01b0*/  IMAD.WIDE.U32 R12, R6, 0x8, R24 ;  /* 0x00000008060c7825 */ /* 0x008fcc00078e0018 */
[----:B------:R-:W3:Y:S04]  /*01c0*/  LDG.E.64 R12, desc[UR4][R12.64] ;  /* 0x000000040c0c7981 */ /* 0x000ee8000c1e1b00 */
[----:B------:R-:W-:-:S04]  /*01d0*/  @P0 VIADD R14, R7, 0x1 ;  /* 0x00000001070e0836 */ /* 0x000fc80000000000 */
[----:B------:R-:W-:-:S04]  /*01e0*/  IMAD R2, R15, R8, R14 ;  /* 0x000000080f027224 */ /* 0x000fc800078e020e */
[----:B------:R-:W-:-:S04]  /*01f0*/  IMAD.WIDE.U32 R18, R2, 0x8, R24 ;  /* 0x0000000802127825 */ /* 0x000fc800078e0018 */
[----:B------:R-:W-:Y:S02]  /*0200*/  IMAD.WIDE.U32 R24, R3, 0x8, R24 ;  /* 0x0000000803187825 */ /* 0x000fe400078e0018 */
[----:B------:R-:W3:Y:S02]  /*0210*/  LDG.E.64 R18, desc[UR4][R18.64] ;  /* 0x0000000412127981 */ /* 0x000ee4000c1e1b00 */
[----:B------:R-:W-:Y:S02]  /*0220*/  IMAD R8, R15, R8, -R8 ;  /* 0x000000080f087224 */ /* 0x000fe400078e0a08 */
[----:B------:R-:W3:Y:S02]  /*0230*/  LDG.E.64 R24, desc[UR4][R24.64] ;  /* 0x0000000418187981 */ /* 0x000ee4000c1e1b00 */
[----:B------:R-:W-:Y:S01]  /*0240*/  IMAD.IADD R0, R7, 0x1, R8 ;  /* 0x0000000107007824 */ /* 0x000fe200078e0208 */
[----:B------:R-:W-:-:S03]  /*0250*/  IADD3 R17, PT, PT, R14, R8, RZ ;  /* 0x000000080e117210 */ /* 0x000fc60007ffe0ff */
[----:B----4-:R-:W-:-:S04]  /*0260*/  IMAD.WIDE.U32 R14, R0, 0x8, R4 ;  /* 0x00000008000e7825 */ /* 0x010fc800078e0004 */
[--C-:B------:R-:W-:Y:S02]  /*0270*/  IMAD.WIDE.U32 R16, R17, 0x8, R4.reuse ;  /* 0x0000000811107825 */ /* 0x100fe400078e0004 */
[----:B------:R-:W4:Y:S04]  /*0280*/  LDG.E.64 R14, desc[UR4][R14.64] ;  /* 0x000000040e0e7981 */ /* 0x000f28000c1e1b00 */
[----:B------:R-:W4:Y:S01]  /*0290*/  LDG.E.64 R16, desc[UR4][R16.64] ;  /* 0x0000000410107981 */ /* 0x000f22000c1e1b00 */
[----:B------:R-:W-:-:S04]  /*02a0*/  IMAD.WIDE.U32 R8, R6, 0x8, R4 ;  /* 0x0000000806087825 */ /* 0x000fc800078e0004 */
        /* <DEDUP_REMOVED lines=10> */
[----:B---3--:R-:W-:Y:S02]  /*0350*/  DADD R26, R18, R12 ;  /* 0x00000000121a7229 */ /* 0x008fe4000000000c */
[----:B------:R-:W-:Y:S01]  /*0360*/  DADD R24, R12, R24 ;  /* 0x000000000c187229 */ /* 0x000fe20000000018 */
[----:B------:R-:W1:Y:S03]  /*0370*/  F2F.F64.F32 R12, UR6 ;  /* 0x00000006000c7d10 */ /* 0x000e660008201800 */
[----:B------:R-:W-:-:S08]  /*0380*/  DFMA R18, -R10, R28, 1 ;  /* 0x3ff000000a12742b */ /* 0x000fd0000000011c */
[----:B------:R-:W-:Y:S02]  /*0390*/  DFMA R18, R28, R18, R28 ;  /* 0x000000121c12722b */ /* 0x000fe4000000001c */
[----:B----4-:R-:W-:-:S06]  /*03a0*/  DADD R14, R14, R16 ;  /* 0x000000000e0e7229 */ /* 0x010fcc0000000010 */
[----:B-1----:R-:W-:-:S08]  /*03b0*/  DMUL R16, R12, R18 ;  /* 0x000000120c107228 */ /* 0x002fd00000000000 */
[----:B------:R-:W-:Y:S02]  /*03c0*/  DFMA R28, -R10, R16, R12 ;  /* 0x000000100a1c722b */ /* 0x000fe4000000010c */
[----:B------:R-:W-:-:S06]  /*03d0*/  DADD R8, R8, R4 ;  /* 0x0000000008087229 */ /* 0x000fcc0000000004 */
        /* <DEDUP_REMOVED lines=15> */
[----:B0-----:R-:W-:Y:S01]  /*04d0*/  MOV R8, 0x520 ;  /* 0x0000052000087802 */ /* 0x001fe20000000f00 */
[----:B------:R-:W-:Y:S01]  /*04e0*/  IMAD.MOV.U32 R17, RZ, RZ, R13 ;  /* 0x000000ffff117224 */ /* 0x000fe200078e000d */
[----:B------:R-:W-:Y:S01]  /*04f0*/  MOV R13, R11 ;  /* 0x0000000b000d7202 */ /* 0x000fe20000000f00 */
[----:B------:R-:W-:-:S07]  /*0500*/  IMAD.MOV.U32 R12, RZ, RZ, R10 ;  /* 0x000000ffff0c7224 */ /* 0x000fce00078e000a */
[----:B---345:R-:W-:Y:S05]  /*0510*/  CALL.REL.NOINC `($__internal_2_$__cuda_sm20_div_rn_f64_full) ;  /* 0x00000004002c7944 */ /* 0x038fea0003c00000 */
[----:B------:R-:W-:Y:S02]  /*0520*/  IMAD.MOV.U32 R4, RZ, RZ, R12 ;  /* 0x000000ffff047224 */ /* 0x000fe400078e000c */
[----:B------:R-:W-:-:S07]  /*0530*/  IMAD.MOV.U32 R5, RZ, RZ, R13 ;  /* 0x000000ffff057224 */ /* 0x000fce00078e000d */
.L_x_23:
[----:B------:R-:W-:Y:S05]  /*0540*/  BSYNC.RECONVERGENT B0 ;  /* 0x0000000000007941 */ /* 0x000fea0003800200 */
.L_x_22:
        /* <DEDUP_REMOVED lines=31> */
[----:B-----5:R-:W-:Y:S05]  /*0740*/  CALL.REL.NOINC `($__internal_2_$__cuda_sm20_div_rn_f64_full) ;  /* 0x0000000000a07944 */ /* 0x020fea0003c00000 */
[----:B------:R-:W-:Y:S02]  /*0750*/  IMAD.MOV.U32 R2, RZ, RZ, R12 ;  /* 0x000000ffff027224 */ /* 0x000fe400078e000c */
[----:B------:R-:W-:-:S07]  /*0760*/  IMAD.MOV.U32 R3, RZ, RZ, R13 ;  /* 0x000000ffff037224 */ /* 0x000fce00078e000d */
.L_x_25:
[----:B------:R-:W-:Y:S05]  /*0770*/  BSYNC.RECONVERGENT B0 ;  /* 0x0000000000007941 */ /* 0x000fea0003800200 */
.L_x_24:
        /* <DEDUP_REMOVED lines=29> */
[----:B-----5:R-:W-:Y:S05]  /*0950*/  CALL.REL.NOINC `($__internal_2_$__cuda_sm20_div_rn_f64_full) ;  /* 0x00000000001c7944 */ /* 0x020fea0003c00000 */
[----:B------:R-:W-:Y:S01]  /*0960*/  MOV R10, R12 ;  /* 0x0000000c000a7202 */ /* 0x000fe20000000f00 */
[----:B------:R-:W-:-:S07]  /*0970*/  IMAD.MOV.U32 R11, RZ, RZ, R13 ;  /* 0x000000ffff0b7224 */ /* 0x000fce00078e000d */
.L_x_27:
[----:B------:R-:W-:Y:S05]  /*0980*/  BSYNC.RECONVERGENT B0 ;  /* 0x0000000000007941 */ /* 0x000fea0003800200 */
.L_x_26:
[----:B------:R-:W-:-:S08]  /*0990*/  DADD R2, R10, R2 ;  /* 0x000000000a027229 */ /* 0x000fd00000000002 */
[----:B-----5:R-:W-:-:S07]  /*09a0*/  DFMA R2, R2, -R4, R20 ;  /* 0x800000040202722b */ /* 0x020fce0000000014 */
[----:B------:R-:W-:Y:S01]  /*09b0*/  STG.E.64 desc[UR4][R22.64], R2 ;  /* 0x0000000216007986 */ /* 0x000fe2000c101b04 */
[----:B------:R-:W-:Y:S05]  /*09c0*/  EXIT ;  /* 0x000000000000794d */ /* 0x000fea0003800000 */
        .weak           $__internal_2_$__cuda_sm20_div_rn_f64_full
        .type           $__internal_2_$__cuda_sm20_div_rn_f64_full,@function
        .size           $__internal_2_$__cuda_sm20_div_rn_f64_full,(.L_x_704 - $__internal_2_$__cuda_sm20_div_rn_f64_full)
$__internal_2_$__cuda_sm20_div_rn_f64_full:
        /* <DEDUP_REMOVED lines=66> */
.L_x_29:
        /* <DEDUP_REMOVED lines=16> */
.L_x_32:
[----:B------:R-:W-:Y:S01]  /*0ef0*/  LOP3.LUT R11, R13, 0x80000, RZ, 0xfc, !PT ;  /* 0x000800000d0b7812 */ /* 0x000fe200078efcff */
[----:B------:R-:W-:Y:S01]  /*0f00*/  IMAD.MOV.U32 R10, RZ, RZ, R12 ;  /* 0x000000ffff0a7224 */ /* 0x000fe200078e000c */
[----:B------:R-:W-:Y:S06]  /*0f10*/  BRA `(.L_x_30) ;  /* 0x0000000000087947 */ /* 0x000fec0003800000 */
.L_x_31:
[----:B------:R-:W-:Y:S01]  /*0f20*/  LOP3.LUT R11, R17, 0x80000, RZ, 0xfc, !PT ;  /* 0x00080000110b7812 */ /* 0x000fe200078efcff */
[----:B------:R-:W-:-:S07]  /*0f30*/  IMAD.MOV.U32 R10, RZ, RZ, R16 ;  /* 0x000000ffff0a7224 */ /* 0x000fce00078e0010 */
.L_x_30:
[----:B------:R-:W-:Y:S05]  /*0f40*/  BSYNC.RECONVERGENT B1 ;  /* 0x0000000000017941 */ /* 0x000fea0003800200 */
.L_x_28:
[----:B------:R-:W-:Y:S01]  /*0f50*/  IMAD.MOV.U32 R12, RZ, RZ, R10 ;  /* 0x000000ffff0c7224 */ /* 0x000fe200078e000a */
[----:B------:R-:W-:Y:S01]  /*0f60*/  MOV R13, R11 ;  /* 0x0000000b000d7202 */ /* 0x000fe20000000f00 */
[----:B------:R-:W-:Y:S02]  /*0f70*/  IMAD.MOV.U32 R10, RZ, RZ, R8 ;  /* 0x000000ffff0a7224 */ /* 0x000fe400078e0008 */
[----:B------:R-:W-:-:S04]  /*0f80*/  IMAD.MOV.U32 R11, RZ, RZ, 0x0 ;  /* 0x00000000ff0b7424 */ /* 0x000fc800078e00ff */
[----:B------:R-:W-:Y:S05]  /*0f90*/  RET.REL.NODEC R10 `(_Z8uu2OcorriiffPdS_S_S_S_S_S_) ;  /* 0xfffffff00a187950 */ /* 0x000fea0003c3ffff */
.L_x_33:
        /* <DEDUP_REMOVED lines=14> */
.L_x_704:


//--------------------- .text._Z11wrkzs2OcorriifffPdS_S_S_S_S_S_ --------------------------
	.section	.text._Z11wrkzs2OcorriifffPdS_S_S_S_S_S_,"ax",@progbits
	.align	128
        .global         _Z11wrkzs2OcorriifffPdS_S_S_S_S_S_
        .type           _Z11wrkzs2OcorriifffPdS_S_S_S_S_S_,@function
        .size           _Z11wrkzs2OcorriifffPdS_S_S_S_S_S_,(.L_x_750 - _Z11wrkzs2OcorriifffPdS_S_S_S_S_S_)
        .other          _Z11wrkzs2OcorriifffPdS_S_S_S_S_S_,@"STO_CUDA_ENTRY STV_DEFAULT"
_Z11wrkzs2OcorriifffPdS_S_S_S_S_S_:
.text._Z11wrkzs2OcorriifffPdS_S_S_S_S_S_:
        /* <DEDUP_REMOVED lines=8> */
[----:B0-----:R-:W-:-:S02]  /*0080*/  IMAD R7, R7, UR5, R2 ;  /* 0x0000000507077c24 */ /* 0x001fc4000f8e0202 */
[----:B-1----:R-:W-:-:S03]  /*0090*/  IMAD R5, R5, UR4, R0 ;  /* 0x0000000405057c24 */ /* 0x002fc6000f8e0200 */
[----:B--2---:R-:W-:-:S04]  /*00a0*/  ISETP.GE.U32.AND P0, PT, R7, R33, PT ;  /* 0x000000210700720c */ /* 0x004fc80003f06070 */
[----:B------:R-:W-:-:S13]  /*00b0*/  ISETP.GE.U32.OR P0, PT, R5, R32, P0 ;  /* 0x000000200500720c */ /* 0x000fda0000706470 */
[----:B------:R-:W-:Y:S05]  /*00c0*/  @P0 EXIT ;  /* 0x000000000000094d */ /* 0x000fea0003800000 */
[----:B------:R-:W0:Y:S01]  /*00d0*/  LDC.64 R22, c[0x0][0x3c0] ;  /* 0x0000f000ff167b82 */ /* 0x000e220000000a00 */
[----:B------:R-:W1:Y:S01]  /*00e0*/  LDCU.64 UR4, c[0x0][0x358] ;  /* 0x00006b00ff0477ac */ /* 0x000e620008000a00 */
[----:B------:R-:W-:Y:S01]  /*00f0*/  VIMNMX.U32 R0, PT, PT, R5, 0x1, !PT ;  /* 0x0000000105007848 */ /* 0x000fe20007fe0000 */
[----:B------:R-:W-:-:S04]  /*0100*/  IMAD R3, R7, R32, R5 ;  /* 0x0000002007037224 */ /* 0x000fc800078e0205 */
[----:B------:R-:W-:Y:S01]  /*0110*/  IMAD R0, R7, R32, R0 ;  /* 0x0000002007007224 */ /* 0x000fe200078e0200 */
[----:B------:R-:W2:Y:S03]  /*0120*/  LDC.64 R10, c[0x0][0x3c8] ;  /* 0x0000f200ff0a7b82 */ /* 0x000ea60000000a00 */
[----:B------:R-:W-:-:S05]  /*0130*/  VIADD R0, R0, 0xffffffff ;  /* 0xffffffff00007836 */ /* 0x000fca0000000000 */
[----:B------:R-:W3:Y:S01]  /*0140*/  LDC.64 R8, c[0x0][0x3b8] ;  /* 0x0000ee00ff087b82 */ /* 0x000ee20000000a00 */
[----:B0-----:R-:W-:-:S07]  /*0150*/  IMAD.WIDE.U32 R22, R3, 0x8, R22 ;  /* 0x0000000803167825 */ /* 0x001fce00078e0016 */
[----:B------:R-:W0:Y:S01]  /*0160*/  LDC.64 R12, c[0x0][0x398] ;  /* 0x0000e600ff0c7b82 */ /* 0x000e220000000a00 */
[----:B-1----:R1:W-:Y:S01]  /*0170*/  STG.E.64 desc[UR4][R22.64], RZ ;  /* 0x000000ff16007986 */ /* 0x0023e2000c101b04 */
[----:B--2---:R-:W-:-:S05]  /*0180*/  IMAD.WIDE.U32 R10, R3, 0x8, R10 ;  /* 0x00000008030a7825 */ /* 0x004fca00078e000a */
[----:B------:R1:W-:Y:S01]  /*0190*/  STG.E.64 desc[UR4][R10.64], RZ ;  /* 0x000000ff0a007986 */ /* 0x0003e2000c101b04 */
[----:B---3--:R-:W-:-:S04]  /*01a0*/  IMAD.WIDE.U32 R28, R0, 0x8, R8 ;  /* 0x00000008001c7825 */ /* 0x008fc800078e0008 */
[----:B------:R-:W-:Y:S02]  /*01b0*/  IMAD.WIDE.U32 R24, R3, 0x8, R8 ;  /* 0x0000000803187825 */ /* 0x000fe400078e0008 */
[----:B------:R-:W2:Y:S04]  /*01c0*/  LDG.E.64 R28, desc[UR4][R28.64] ;  /* 0x000000041c1c7981 */ /* 0x000ea8000c1e1b00 */
[----:B------:R-:W2:Y:S01]  /*01d0*/  LDG.E.64 R24, desc[UR4][R24.64] ;  /* 0x0000000418187981 */ /* 0x000ea2000c1e1b00 */
[----:B------:R-:W-:Y:S02]  /*01e0*/  VIADD R2, R32, 0xffffffff ;  /* 0xffffffff20027836 */ /* 0x000fe40000000000 */
[----:B0-----:R-:W-:-:S03]  /*01f0*/  IMAD.WIDE.U32 R18, R0, 0x8, R12 ;  /* 0x0000000800127825 */ /* 0x001fc600078e000c */
[----:B------:R-:W-:Y:S01]  /*0200*/  ISETP.NE.AND P0, PT, R5, R2, PT ;  /* 0x000000020500720c */ /* 0x000fe20003f05270 */
[----:B------:R-:W-:Y:S02]  /*0210*/  IMAD.WIDE.U32 R14, R3, 0x8, R12 ;  /* 0x00000008030e7825 */ /* 0x000fe400078e000c */
[----:B------:R-:W3:Y:S02]  /*0220*/  LDG.E.64 R18, desc[UR4][R18.64] ;  /* 0x0000000412127981 */ /* 0x000ee4000c1e1b00 */
[----:B------:R-:W-:Y:S02]  /*0230*/  VIADD R21, R5, 0x1 ;  /* 0x0000000105157836 */ /* 0x000fe40000000000 */
[----:B------:R-:W3:Y:S01]  /*0240*/  LDG.E.64 R16, desc[UR4][R14.64] ;  /* 0x000000040e107981 */ /* 0x000ee2000c1e1b00 */
[----:B------:R-:W-:Y:S02]  /*0250*/  VIADD R4, R32, 0xfffffffe ;  /* 0xfffffffe20047836 */ /* 0x000fe40000000000 */
[----:B------:R-:W-:-:S03]  /*0260*/  SEL R21, R2, R21, !P0 ;  /* 0x0000001502157207 */ /* 0x000fc60004000000 */
[----:B------:R-:W-:Y:S02]  /*0270*/  ISETP.GE.AND P0, PT, R5, R4, PT ;  /* 0x000000040500720c */ /* 0x000fe40003f06270 */
[----:B------:R-:W-:-:S04]  /*0280*/  IMAD R35, R7, R32, R21 ;  /* 0x0000002007237224 */ /* 0x000fc800078e0215 */
[----:B------:R-:W-:-:S04]  /*0290*/  IMAD.WIDE.U32 R20, R35, 0x8, R8 ;  /* 0x0000000823147825 */ /* 0x000fc800078e0008 */
[----:B------:R-:W-:Y:S02]  /*02a0*/  IMAD.WIDE.U32 R30, R35, 0x8, R12 ;  /* 0x00000008231e7825 */ /* 0x000fe400078e000c */
[----:B------:R-:W4:Y:S01]  /*02b0*/  LDG.E.64 R20, desc[UR4][R20.64] ;  /* 0x0000000414147981 */ /* 0x000f22000c1e1b00 */
[----:B------:R-:W-:-:S03]  /*02c0*/  @!P0 IADD3 R2, PT, PT, R5, 0x2, RZ ;  /* 0x0000000205028810 */ /* 0x000fc60007ffe0ff */
[----:B------:R-:W5:Y:S02]  /*02d0*/  LDG.E.64 R30, desc[UR4][R30.64] ;  /* 0x000000041e1e7981 */ /* 0x000f64000c1e1b00 */
[----:B------:R-:W-:-:S04]  /*02e0*/  IMAD R37, R7, R32, R2 ;  /* 0x0000002007257224 */ /* 0x000fc800078e0202 */
[----:B------:R-:W-:-:S06]  /*02f0*/  IMAD.WIDE.U32 R26, R37, 0x8, R8 ;  /* 0x00000008251a7825 */ /* 0x000fcc00078e0008 */
[----:B------:R-:W5:Y:S01]  /*0300*/  LDG.E.64 R26, desc[UR4][R26.64] ;  /* 0x000000041a1a7981 */ /* 0x000f62000c1e1b00 */
[----:B--2---:R-:W-:Y:S01]  /*0310*/  DSETP.MIN.AND P2, P3, R28, R24, PT ;  /* 0x000000181c00722a */ /* 0x004fe20003b40000 */
[----:B------:R-:W-:Y:S02]  /*0320*/  IMAD.MOV.U32 R4, RZ, RZ, R24 ;  /* 0x000000ffff047224 */ /* 0x000fe400078e0018 */
[----:B------:R-:W-:Y:S02]  /*0330*/  IMAD.MOV.U32 R6, RZ, RZ, R25 ;  /* 0x000000ffff067224 */ /* 0x000fe400078e0019 */
[----:B------:R-:W-:-:S06]  /*0340*/  IMAD.WIDE.U32 R24, R37, 0x8, R12 ;  /* 0x0000000825187825 */ /* 0x000fcc00078e000c */
[----:B------:R-:W2:Y:S01]  /*0350*/  LDG.E.64 R24, desc[UR4][R24.64] ;  /* 0x0000000418187981 */ /* 0x000ea2000c1e1b00 */
[----:B---3--:R-:W-:Y:S01]  /*0360*/  DSETP.MIN.AND P0, P1, R18, R16, PT ;  /* 0x000000101200722a */ /* 0x008fe20003900000 */
[----:B------:R-:W-:Y:S01]  /*0370*/  IMAD.MOV.U32 R2, RZ, RZ, R28 ;  /* 0x000000ffff027224 */ /* 0x000fe200078e001c */
[----:B------:R-:W-:-:S04]  /*0380*/  FSEL R29, R29, R6, P2 ;  /* 0x000000061d1d7208 */ /* 0x000fc80001000000 */
[----:B------:R-:W-:Y:S01]  /*0390*/  SEL R28, R2, R4, P2 ;  /* 0x00000004021c7207 */ /* 0x000fe20001000000 */
[----:B------:R-:W-:Y:S01]  /*03a0*/  IMAD.MOV.U32 R2, RZ, RZ, R19 ;  /* 0x000000ffff027224 */ /* 0x000fe200078e0013 */
[----:B------:R-:W-:Y:S01]  /*03b0*/  MOV R4, R17 ;  /* 0x0000001100047202 */ /* 0x000fe20000000f00 */
[----:B------:R-:W-:Y:S01]  /*03c0*/  IMAD.MOV.U32 R19, RZ, RZ, R16 ;  /* 0x000000ffff137224 */ /* 0x000fe200078e0010 */
[----:B------:R-:W-:Y:S02]  /*03d0*/  @P3 LOP3.LUT R29, R6, 0x80000, RZ, 0xfc, !PT ;  /* 0x00080000061d3812 */ /* 0x000fe400078efcff */
[----:B------:R-:W-:Y:S02]  /*03e0*/  FSEL R2, R2, R4, P0 ;  /* 0x0000000402027208 */ /* 0x000fe40000000000 */
[----:B------:R-:W-:Y:S02]  /*03f0*/  @P1 LOP3.LUT R2, R4, 0x80000, RZ, 0xfc, !PT ;  /* 0x0008000004021812 */ /* 0x000fe400078efcff */
[----:B------:R-:W-:Y:S01]  /*0400*/  SEL R18, R18, R19, P0 ;  /* 0x0000001312127207 */ /* 0x000fe20000000000 */
[----:B----4-:R-:W-:Y:S01]  /*0410*/  DSETP.MIN.AND P2, P3, R28, R20, PT ;  /* 0x000000141c00722a */ /* 0x010fe20003b40000 */
[----:B------:R-:W-:Y:S01]  /*0420*/  MOV R19, R2 ;  /* 0x0000000200137202 */ /* 0x000fe20000000f00 */
[----:B------:R-:W-:-:S02]  /*0430*/  IMAD.MOV.U32 R4, RZ, RZ, R28 ;  /* 0x000000ffff047224 */ /* 0x000fc400078e001c */
[----:B------:R-:W-:-:S03]  /*0440*/  IMAD.MOV.U32 R28, RZ, RZ, R21 ;  /* 0x000000ffff1c7224 */ /* 0x000fc600078e0015 */
[----:B-----5:R-:W-:Y:S01]  /*0450*/  DSETP.MIN.AND P0, P1, R18, R30, PT ;  /* 0x0000001e1200722a */ /* 0x020fe20003900000 */
[----:B------:R-:W-:Y:S01]  /*0460*/  IMAD.MOV.U32 R6, RZ, RZ, R20 ;  /* 0x000000ffff067224 */ /* 0x000fe200078e0014 */
[----:B------:R-:W-:Y:S01]  /*0470*/  FSEL R21, R29, R28, P2 ;  /* 0x0000001c1d157208 */ /* 0x000fe20001000000 */
[----:B------:R-:W-:-:S03]  /*0480*/  IMAD.MOV.U32 R2, RZ, RZ, R18 ;  /* 0x000000ffff027224 */ /* 0x000fc600078e0012 */
[----:B------:R-:W-:Y:S01]  /*0490*/  SEL R20, R4, R6, P2 ;  /* 0x0000000604147207 */ /* 0x000fe20001000000 */
[----:B------:R-:W-:Y:S01]  /*04a0*/  IMAD.MOV.U32 R4, RZ, RZ, R31 ;  /* 0x000000ffff047224 */ /* 0x000fe200078e001f */
[----:B------:R-:W-:Y:S01]  /*04b0*/  @P3 LOP3.LUT R21, R28, 0x80000, RZ, 0xfc, !PT ;  /* 0x000800001c153812 */ /* 0x000fe200078efcff */
[----:B------:R-:W-:-:S03]  /*04c0*/  IMAD.MOV.U32 R29, RZ, RZ, R30 ;  /* 0x000000ffff1d7224 */ /* 0x000fc600078e001e */
[----:B------:R-:W-:Y:S02]  /*04d0*/  FSEL R19, R19, R4, P0 ;  /* 0x0000000413137208 */ /* 0x000fe40000000000 */
[----:B------:R-:W-:Y:S01]  /*04e0*/  DSETP.MIN.AND P3, P2, R20, R26, PT ;  /* 0x0000001a1400722a */ /* 0x000fe20003a60000 */
[----:B------:R-:W-:Y:S02]  /*04f0*/  SEL R18, R2, R29, P0 ;  /* 0x0000001d02127207 */ /* 0x000fe40000000000 */
[----:B------:R-:W-:Y:S02]  /*0500*/  @P1 LOP3.LUT R19, R4, 0x80000, RZ, 0xfc, !PT ;  /* 0x0008000004131812 */ /* 0x000fe400078efcff */
[----:B------:R-:W-:-:S04]  /*0510*/  MOV R4, R27 ;  /* 0x0000001b00047202 */ /* 0x000fc80000000f00 */
[----:B------:R-:W-:Y:S01]  /*0520*/  FSEL R21, R21, R4, P3 ;  /* 0x0000000415157208 */ /* 0x000fe20001800000 */
[----:B------:R-:W-:-:S04]  /*0530*/  IMAD.MOV.U32 R27, RZ, RZ, R19 ;  /* 0x000000ffff1b7224 */ /* 0x000fc800078e0013 */
[----:B------:R-:W-:Y:S01]  /*0540*/  @P2 LOP3.LUT R21, R4, 0x80000, RZ, 0xfc, !PT ;  /* 0x0008000004152812 */ /* 0x000fe200078efcff */
[----:B------:R-:W-:-:S05]  /*0550*/  IMAD.MOV.U32 R2, RZ, RZ, R20 ;  /* 0x000000ffff027224 */ /* 0x000fca00078e0014 */
[----:B------:R-:W-:Y:S02]  /*0560*/  SEL R20, R2, R26, P3 ;  /* 0x0000001a02147207 */ /* 0x000fe40001800000 */
[----:B------:R-:W0:Y:S04]  /*0570*/  LDC R2, c[0x0][0x390] ;  /* 0x0000e400ff027b82 */ /* 0x000e280000000800 */
[----:B------:R-:W-:Y:S01]  /*0580*/  F2F.F32.F64 R20, R20 ;  /* 0x0000001400147310 */ /* 0x000fe20000301000 */
[----:B0-----:R-:W-:Y:S01]  /*0590*/  FADD R2, R2, R2 ;  /* 0x0000000202027221 */ /* 0x001fe20000000000 */
[----:B------:R-:W-:Y:S01]  /*05a0*/  BSSY.RECONVERGENT B0, `(.L_x_34) ;  /* 0x000004a000007945 */ /* 0x000fe20003800200 */
[----:B--2---:R-:W-:Y:S01]  /*05b0*/  DSETP.MIN.AND P0, P1, R18, R24, PT ;  /* 0x000000181200722a */ /* 0x004fe20003900000 */
[----:B------:R-:W-:-:S05]  /*05c0*/  IMAD.MOV.U32 R4, RZ, RZ, R25 ;  /* 0x000000ffff047224 */ /* 0x000fca00078e0019 */
[----:B------:R-:W-:-:S08]  /*05d0*/  FSEL R27, R27, R4, P0 ;  /* 0x000000041b1b7208 */ /* 0x000fd00000000000 */
[----:B------:R-:W-:Y:S02]  /*05e0*/  @P1 LOP3.LUT R27, R4, 0x80000, RZ, 0xfc, !PT ;  /* 0x00080000041b1812 */ /* 0x000fe400078efcff */
[----:B------:R-:W-:Y:S02]  /*05f0*/  SEL R24, R18, R24, P0 ;  /* 0x0000001812187207 */ /* 0x000fe40000000000 */
[----:B------:R-:W0:Y:S01]  /*0600*/  LDC.64 R18, c[0x0][0x3a0] ;  /* 0x0000e800ff127b82 */ /* 0x000e220000000a00 */
[----:B------:R-:W-:-:S06]  /*0610*/  IMAD.MOV.U32 R25, RZ, RZ, R27 ;  /* 0x000000ffff197224 */ /* 0x000fcc00078e001b */
[----:B------:R-:W2:Y:S02]  /*0620*/  F2F.F32.F64 R25, R24 ;  /* 0x0000001800197310 */ /* 0x000ea40000301000 */
[----:B--2---:R-:W-:-:S05]  /*0630*/  FADD R27, R25, R20 ;  /* 0x00000014191b7221 */ /* 0x004fca0000000000 */
[----:B------:R-:W-:-:S04]  /*0640*/  FSETP.GT.AND P0, PT, R27, R2, PT ;  /* 0x000000021b00720b */ /* 0x000fc80003f04000 */
[----:B------:R-:W-:Y:S01]  /*0650*/  ISETP.EQ.OR P0, PT, R5, RZ, !P0 ;  /* 0x000000ff0500720c */ /* 0x000fe20004702670 */
[----:B------:R-:W-:Y:S02]  /*0660*/  VIADD R4, R33, 0xffffffff ;  /* 0xffffffff21047836 */ /* 0x000fe40000000000 */
[----:B0-----:R-:W-:-:S10]  /*0670*/  IMAD.WIDE.U32 R20, R3, 0x8, R18 ;  /* 0x0000000803147825 */ /* 0x001fd400078e0012 */
[----:B-1----:R-:W-:Y:S05]  /*0680*/  @P0 BRA `(.L_x_35) ;  /* 0x0000000000ec0947 */ /* 0x002fea0003800000 */
[----:B------:R-:W0:Y:S02]  /*0690*/  LDC.64 R24, c[0x0][0x3a8] ;  /* 0x0000ea00ff187b82 */ /* 0x000e240000000a00 */
[----:B0-----:R-:W-:-:S05]  /*06a0*/  IMAD.WIDE.U32 R24, R3, 0x8, R24 ;  /* 0x0000000803187825 */ /* 0x001fca00078e0018 */
[----:B------:R-:W2:Y:S01]  /*06b0*/  LDG.E.64 R26, desc[UR4][R24.64] ;  /* 0x00000004181a7981 */ /* 0x000ea2000c1e1b00 */
[----:B------:R-:W-:Y:S01]  /*06c0*/  BSSY.RECONVERGENT B1, `(.L_x_36) ;  /* 0x000001b000017945 */ /* 0x000fe20003800200 */
[----:B--2---:R-:W-:-:S14]  /*06d0*/  DSETP.GT.AND P0, PT, R26, RZ, PT ;  /* 0x000000ff1a00722a */ /* 0x004fdc0003f04000 */
[----:B------:R-:W-:Y:S05]  /*06e0*/  @!P0 BRA `(.L_x_37) ;  /* 0x0000000000608947 */ /* 0x000fea0003800000 */
[----:B------:R-:W2:Y:S02]  /*06f0*/  LDG.E.64 R28, desc[UR4][R20.64] ;  /* 0x00000004141c7981 */ /* 0x000ea4000c1e1b00 */
[----:B--2---:R-:W-:Y:S01]  /*0700*/  DADD R28, R30, -R28 ;  /* 0x000000001e1c7229 */ /* 0x004fe2000000081c */
[----:B------:R-:W-:-:S06]  /*0710*/  IMAD.WIDE.U32 R30, R0, 0x8, R18 ;  /* 0x00000008001e7825 */ /* 0x000fcc00078e0012 */
[----:B------:R-:W2:Y:S01]  /*0720*/  LDG.E.64 R30, desc[UR4][R30.64] ;  /* 0x000000041e1e7981 */ /* 0x000ea2000c1e1b00 */
[----:B------:R-:W-:Y:S02]  /*0730*/  BSSY.RECONVERGENT B2, `(.L_x_38) ;  /* 0x000000d000027945 */ /* 0x000fe40003800200 */
[----:B------:R-:W-:Y:S01]  /*0740*/  F2F.F32.F64 R28, R28 ;  /* 0x0000001c001c7310 */ /* 0x000fe20000301000 */
[----:B--2---:R-:W-:-:S10]  /*0750*/  DADD R16, R16, -R30 ;  /* 0x0000000010107229 */ /* 0x004fd4000000081e */
[----:B------:R-:W0:Y:S02]  /*0760*/  F2F.F32.F64 R17, R16 ;  /* 0x0000001000117310 */ /* 0x000e240000301000 */
[----:B0-----:R-:W-:-:S05]  /*0770*/  FMUL R0, R28, R17 ;  /* 0x000000111c007220 */ /* 0x001fca0000400000 */
[----:B------:R-:W-:Y:S02]  /*0780*/  FSETP.GT.AND P0, PT, R0, RZ, PT ;  /* 0x000000ff0000720b */ /* 0x000fe40003f04000 */
[----:B------:R-:W-:-:S11]  /*0790*/  MOV R0, RZ ;  /* 0x000000ff00007202 */ /* 0x000fd60000000f00 */
[----:B------:R-:W-:Y:S05]  /*07a0*/  @!P0 BRA `(.L_x_39) ;  /* 0x0000000000148947 */ /* 0x000fea0003800000 */
[C---:B------:R-:W-:Y:S02]  /*07b0*/  FSETP.GEU.AND P1, PT, R28.reuse, RZ, PT ;  /* 0x000000ff1c00720b */ /* 0x040fe40003f2e000 */
[C---:B------:R-:W-:Y:S02]  /*07c0*/  FSETP.GT.AND P0, PT, R28.reuse, RZ, PT ;  /* 0x000000ff1c00720b */ /* 0x040fe40003f04000 */
[----:B------:R-:W-:-:S04]  /*07d0*/  FMNMX R0, R28, R17, PT ;  /* 0x000000111c007209 */ /* 0x000fc80003800000 */
[----:B------:R-:W-:-:S05]  /*07e0*/  FSEL R0, R0, RZ, P0 ;  /* 0x000000ff00007208 */ /* 0x000fca0000000000 */
[----:B------:R-:W-:-:S07]  /*07f0*/  @!P1 FMNMX R0, R28, R17, !PT ;  /* 0x000000111c009209 */ /* 0x000fce0007800000 */
.L_x_39:
[----:B------:R-:W-:Y:S05]  /*0800*/  BSYNC.RECONVERGENT B2 ;  /* 0x0000000000027941 */ /* 0x000fea0003800200 */
.L_x_38:
[----:B------:R-:W0:Y:S01]  /*0810*/  F2F.F64.F32 R16, R0 ;  /* 0x0000000000107310 */ /* 0x000e220000201800 */
[----:B------:R-:W-:-:S08]  /*0820*/  DMUL R26, R26, 0.5 ;  /* 0x3fe000001a1a7828 */ /* 0x000fd00000000000 */
[----:B0-----:R-:W-:-:S07]  /*0830*/  DMUL R28, R16, R26 ;  /* 0x0000001a101c7228 */ /* 0x001fce0000000000 */
[----:B------:R0:W-:Y:S04]  /*0840*/  STG.E.64 desc[UR4][R22.64], R28 ;  /* 0x0000001c16007986 */ /* 0x0001e8000c101b04 */
[----:B------:R0:W5:Y:S04]  /*0850*/  LDG.E.64 R26, desc[UR4][R24.64] ;  /* 0x00000004181a7981 */ /* 0x000168000c1e1b00 */
[----:B------:R0:W5:Y:S02]  /*0860*/  LDG.E.64 R16, desc[UR4][R14.64] ;  /* 0x000000040e107981 */ /* 0x000164000c1e1b00 */
.L_x_37:
[----:B------:R-:W-:Y:S05]  /*0870*/  BSYNC.RECONVERGENT B1 ;  /* 0x0000000000017941 */ /* 0x000fea0003800200 */
.L_x_36:
[----:B-----5:R-:W-:-:S14]  /*0880*/  DSETP.GEU.AND P0, PT, R26, RZ, PT ;  /* 0x000000ff1a00722a */ /* 0x020fdc0003f0e000 */
[----:B------:R-:W-:Y:S05]  /*0890*/  @P0 BRA `(.L_x_35) ;  /* 0x0000000000680947 */ /* 0x000fea0003800000 */
[----:B0-----:R-:W-:-:S04]  /*08a0*/  IMAD.WIDE.U32 R24, R37, 0x8, R18 ;  /* 0x0000000825187825 */ /* 0x001fc800078e0012 */
[C---:B------:R-:W-:Y:S02]  /*08b0*/  IMAD.WIDE.U32 R28, R35.reuse, 0x8, R12 ;  /* 0x00000008231c7825 */ /* 0x040fe400078e000c */
[----:B------:R-:W2:Y:S02]  /*08c0*/  LDG.E.64 R24, desc[UR4][R24.64] ;  /* 0x0000000418187981 */ /* 0x000ea4000c1e1b00 */
[----:B------:R-:W-:Y:S02]  /*08d0*/  IMAD.WIDE.U32 R30, R35, 0x8, R18 ;  /* 0x00000008231e7825 */ /* 0x000fe400078e0012 */
[----:B------:R-:W2:Y:S04]  /*08e0*/  LDG.E.64 R28, desc[UR4][R28.64] ;  /* 0x000000041c1c7981 */ /* 0x000ea8000c1e1b00 */
[----:B------:R-:W3:Y:S01]  /*08f0*/  LDG.E.64 R30, desc[UR4][R30.64] ;  /* 0x000000041e1e7981 */ /* 0x000ee2000c1e1b00 */
[----:B------:R-:W-:Y:S01]  /*0900*/  BSSY.RECONVERGENT B1, `(.L_x_40) ;  /* 0x000000e000017945 */ /* 0x000fe20003800200 */
[----:B--2---:R-:W-:-:S02]  /*0910*/  DADD R34, R24, -R28 ;  /* 0x0000000018227229 */ /* 0x004fc4000000081c */
[----:B---3--:R-:W-:-:S08]  /*0920*/  DADD R16, -R16, R30 ;  /* 0x0000000010107229 */ /* 0x008fd0000000011e */
[----:B------:R-:W-:Y:S08]  /*0930*/  F2F.F32.F64 R34, R34 ;  /* 0x0000002200227310 */ /* 0x000ff00000301000 */
[----:B------:R-:W0:Y:S02]  /*0940*/  F2F.F32.F64 R17, R16 ;  /* 0x0000001000117310 */ /* 0x000e240000301000 */
[----:B0-----:R-:W-:-:S05]  /*0950*/  FMUL R0, R34, R17 ;  /* 0x0000001122007220 */ /* 0x001fca0000400000 */
[----:B------:R-:W-:Y:S01]  /*0960*/  FSETP.GT.AND P0, PT, R0, RZ, PT ;  /* 0x000000ff0000720b */ /* 0x000fe20003f04000 */
[----:B------:R-:W-:-:S12]  /*0970*/  IMAD.MOV.U32 R0, RZ, RZ, RZ ;  /* 0x000000ffff007224 */ /* 0x000fd800078e00ff */
[----:B------:R-:W-:Y:S05]  /*0980*/  @!P0 BRA `(.L_x_41) ;  /* 0x0000000000148947 */ /* 0x000fea0003800000 */
[C---:B------:R-:W-:Y:S02]  /*0990*/  FSETP.GEU.AND P1, PT, R34.reuse, RZ, PT ;  /* 0x000000ff2200720b */ /* 0x040fe40003f2e000 */
[C---:B------:R-:W-:Y:S02]  /*09a0*/  FSETP.GT.AND P0, PT, R34.reuse, RZ, PT ;  /* 0x000000ff2200720b */ /* 0x040fe40003f04000 */
[----:B------:R-:W-:-:S04]  /*09b0*/  FMNMX R0, R34, R17, PT ;  /* 0x0000001122007209 */ /* 0x000fc80003800000 */
[----:B------:R-:W-:-:S05]  /*09c0*/  FSEL R0, R0, RZ, P0 ;  /* 0x000000ff00007208 */ /* 0x000fca0000000000 */
[----:B------:R-:W-:-:S07]  /*09d0*/  @!P1 FMNMX R0, R34, R17, !PT ;  /* 0x0000001122009209 */ /* 0x000fce0007800000 */
.L_x_41:
[----:B------:R-:W-:Y:S05]  /*09e0*/  BSYNC.RECONVERGENT B1 ;  /* 0x0000000000017941 */ /* 0x000fea0003800200 */
.L_x_40:
[----:B------:R-:W0:Y:S01]  /*09f0*/  F2F.F64.F32 R16, R0 ;  /* 0x0000000000107310 */ /* 0x000e220000201800 */
[----:B------:R-:W-:-:S08]  /*0a00*/  DMUL R26, R26, -0.5 ;  /* 0xbfe000001a1a7828 */ /* 0x000fd00000000000 */
[----:B0-----:R-:W-:-:S07]  /*0a10*/  DMUL R26, R16, R26 ;  /* 0x0000001a101a7228 */ /* 0x001fce0000000000 */
[----:B------:R1:W-:Y:S04]  /*0a20*/  STG.E.64 desc[UR4][R22.64], R26 ;  /* 0x0000001a16007986 */ /* 0x0003e8000c101b04 */
[----:B------:R1:W5:Y:S02]  /*0a30*/  LDG.E.64 R16, desc[UR4][R14.64] ;  /* 0x000000040e107981 */ /* 0x000364000c1e1b00 */
.L_x_35:
[----:B------:R-:W-:Y:S05]  /*0a40*/  BSYNC.RECONVERGENT B0 ;  /* 0x0000000000007941 */ /* 0x000fea0003800200 */
.L_x_34:
[----:B------:R-:W-:Y:S01]  /*0a50*/  VIMNMX.U32 R0, PT, PT, R7, 0x1, !PT ;  /* 0x0000000107007848 */ /* 0x000fe20007fe0000 */
[----:B0-----:R-:W-:-:S04]  /*0a60*/  IMAD.WIDE.U32 R24, R3, 0x8, R8 ;  /* 0x0000000803187825 */ /* 0x001fc800078e0008 */
[----:B------:R-:W-:Y:S01]  /*0a70*/  VIADD R0, R0, 0xffffffff ;  /* 0xffffffff00007836 */ /* 0x000fe20000000000 */
[----:B------:R-:W-:Y:S01]  /*0a80*/  ISETP.NE.AND P0, PT, R7, R4, PT ;  /* 0x000000040700720c */ /* 0x000fe20003f05270 */
[----:B------:R-:W2:Y:S02]  /*0a90*/  LDG.E.64 R24, desc[UR4][R24.64] ;  /* 0x0000000418187981 */ /* 0x000ea4000c1e1b00 */
[----:B------:R-:W-:-:S04]  /*0aa0*/  IMAD R0, R0, R32, R5 ;  /* 0x0000002000007224 */ /* 0x000fc800078e0205 */
[----:B-1----:R-:W-:-:S04]  /*0ab0*/  IMAD.WIDE.U32 R26, R0, 0x8, R8 ;  /* 0x00000008001a7825 */ /* 0x002fc800078e0008 */
[----:B------:R-:W-:Y:S02]  /*0ac0*/  VIADD R23, R7, 0x1 ;  /* 0x0000000107177836 */ /* 0x000fe40000000000 */
[----:B------:R-:W3:Y:S01]  /*0ad0*/  LDG.E.64 R26, desc[UR4][R26.64] ;  /* 0x000000041a1a7981 */ /* 0x000ee2000c1e1b00 */
[----:B------:R-:W-:Y:S02]  /*0ae0*/  IMAD.WIDE.U32 R28, R0, 0x8, R12 ;  /* 0x00000008001c7825 */ /* 0x000fe400078e000c */
[----:B------:R-:W-:Y:S02]  /*0af0*/  SEL R23, R4, R23, !P0 ;  /* 0x0000001704177207 */ /* 0x000fe40004000000 */
[----:B------:R-:W-:Y:S02]  /*0b00*/  VIADD R6, R33, 0xfffffffe ;  /* 0xfffffffe21067836 */ /* 0x000fe40000000000 */
[----:B------:R-:W4:Y:S01]  /*0b10*/  LDG.E.64 R28, desc[UR4][R28.64] ;  /* 0x000000041c1c7981 */ /* 0x000f22000c1e1b00 */
[----:B------:R-:W-:-:S02]  /*0b20*/  IMAD R35, R23, R32, R5 ;  /* 0x0000002017237224 */ /* 0x000fc400078e0205 */
[----:B------:R-:W-:Y:S02]  /*0b30*/  ISETP.GE.AND P0, PT, R7, R6, PT ;  /* 0x000000060700720c */ /* 0x000fe40003f06270 */
[----:B------:R-:W-:-:S04]  /*0b40*/  IMAD.WIDE.U32 R30, R35, 0x8, R8 ;  /* 0x00000008231e7825 */ /* 0x000fc800078e0008 */
[----:B------:R-:W-:Y:S02]  /*0b50*/  IMAD.WIDE.U32 R22, R35, 0x8, R12 ;  /* 0x0000000823167825 */ /* 0x000fe400078e000c */
[----:B------:R-:W4:Y:S05]  /*0b60*/  LDG.E.64 R30, desc[UR4][R30.64] ;  /* 0x000000041e1e7981 */ /* 0x000f2a000c1e1b00 */
[----:B------:R-:W-:-:S05]  /*0b70*/  @!P0 IADD3 R4, PT, PT, R7, 0x2, RZ ;  /* 0x0000000207048810 */ /* 0x000fca0007ffe0ff */
[----:B------:R-:W-:Y:S02]  /*0b80*/  IMAD R37, R4, R32, R5 ;  /* 0x0000002004257224 */ /* 0x000fe400078e0205 */
[----:B------:R-:W4:Y:S02]  /*0b90*/  LDG.E.64 R32, desc[UR4][R22.64] ;  /* 0x0000000416207981 */ /* 0x000f24000c1e1b00 */
[----:B------:R-:W-:-:S04]  /*0ba0*/  IMAD.WIDE.U32 R8, R37, 0x8, R8 ;  /* 0x0000000825087825 */ /* 0x000fc800078e0008 */
[----:B------:R-:W-:Y:S02]  /*0bb0*/  IMAD.WIDE.U32 R12, R37, 0x8, R12 ;  /* 0x00000008250c7825 */ /* 0x000fe400078e000c */
[----:B------:R-:W4:Y:S04]  /*0bc0*/  LDG.E.64 R8, desc[UR4][R8.64] ;  /* 0x0000000408087981 */ /* 0x000f28000c1e1b00 */
[----:B------:R-:W4:Y:S01]  /*0bd0*/  LDG.E.64 R12, desc[UR4][R12.64] ;  /* 0x000000040c0c7981 */ /* 0x000f22000c1e1b00 */
[----:B--2---:R-:W-:Y:S01]  /*0be0*/  IMAD.MOV.U32 R6, RZ, RZ, R24 ;  /* 0x000000ffff067224 */ /* 0x004fe200078e0018 */
[----:B---3--:R-:W-:Y:S01]  /*0bf0*/  DSETP.MIN.AND P2, P3, R26, R24, PT ;  /* 0x000000181a00722a */ /* 0x008fe20003b40000 */
[----:B------:R-:W-:Y:S02]  /*0c00*/  IMAD.MOV.U32 R4, RZ, RZ, R26 ;  /* 0x000000ffff047224 */ /* 0x000fe400078e001a */
[----:B------:R-:W-:Y:S01]  /*0c10*/  IMAD.MOV.U32 R26, RZ, RZ, R25 ;  /* 0x000000ffff1a7224 */ /* 0x000fe200078e0019 */
[----:B----45:R-:W-:-:S04]  /*0c20*/  DSETP.MIN.AND P0, P1, R28, R16, PT ;  /* 0x000000101c00722a */ /* 0x030fc80003900000 */
[----:B------:R-:W-:Y:S02]  /*0c30*/  FSEL R25, R27, R26, P2 ;  /* 0x0000001a1b197208 */ /* 0x000fe40001000000 */
[----:B------:R-:W-:Y:S01]  /*0c40*/  SEL R24, R4, R6, P2 ;  /* 0x0000000604187207 */ /* 0x000fe20001000000 */
[----:B------:R-:W-:Y:S01]  /*0c50*/  IMAD.MOV.U32 R6, RZ, RZ, R17 ;  /* 0x000000ffff067224 */ /* 0x000fe200078e0011 */
[----:B------:R-:W-:Y:S02]  /*0c60*/  MOV R4, R29 ;  /* 0x0000001d00047202 */ /* 0x000fe40000000f00 */
[----:B------:R-:W-:Y:S01]  /*0c70*/  @P3 LOP3.LUT R25, R26, 0x80000, RZ, 0xfc, !PT ;  /* 0x000800001a193812 */ /* 0x000fe200078efcff */
[----:B------:R-:W-:Y:S01]  /*0c80*/  IMAD.MOV.U32 R29, RZ, RZ, R16 ;  /* 0x000000ffff1d7224 */ /* 0x000fe200078e0010 */
[----:B------:R-:W-:-:S04]  /*0c90*/  FSEL R27, R4, R6, P0 ;  /* 0x00000006041b7208 */ /* 0x000fc80000000000 */
[----:B------:R-:W-:Y:S01]  /*0ca0*/  DSETP.MIN.AND P2, P3, R24, R30, PT ;  /* 0x0000001e1800722a */ /* 0x000fe20003b40000 */
[----:B------:R-:W-:Y:S02]  /*0cb0*/  @P1 LOP3.LUT R27, R6, 0x80000, RZ, 0xfc, !PT ;  /* 0x00080000061b1812 */ /* 0x000fe400078efcff */
[----:B------:R-:W-:Y:S01]  /*0cc0*/  SEL R26, R28, R29, P0 ;  /* 0x0000001d1c1a7207 */ /* 0x000fe20000000000 */
[----:B------:R-:W-:Y:S02]  /*0cd0*/  IMAD.MOV.U32 R6, RZ, RZ, R31 ;  /* 0x000000ffff067224 */ /* 0x000fe400078e001f */
[----:B------:R-:W-:-:S03]  /*0ce0*/  IMAD.MOV.U32 R4, RZ, RZ, R24 ;  /* 0x000000ffff047224 */ /* 0x000fc600078e0018 */
[----:B------:R-:W-:Y:S01]  /*0cf0*/  DSETP.MIN.AND P0, P1, R26, R32, PT ;  /* 0x000000201a00722a */ /* 0x000fe20003900000 */
[----:B------:R-:W-:Y:S01]  /*0d00*/  FSEL R25, R25, R6, P2 ;  /* 0x0000000619197208 */ /* 0x000fe20001000000 */
[----:B------:R-:W-:-:S03]  /*0d10*/  IMAD.MOV.U32 R29, RZ, RZ, R32 ;  /* 0x000000ffff1d7224 */ /* 0x000fc600078e0020 */
[----:B------:R-:W-:Y:S01]  /*0d20*/  @P3 LOP3.LUT R25, R6, 0x80000, RZ, 0xfc, !PT ;  /* 0x0008000006193812 */ /* 0x000fe200078efcff */
[----:B------:R-:W-:Y:S01]  /*0d30*/  IMAD.MOV.U32 R6, RZ, RZ, R33 ;  /* 0x000000ffff067224 */ /* 0x000fe200078e0021 */
[----:B------:R-:W-:Y:S02]  /*0d40*/  SEL R24, R4, R30, P2 ;  /* 0x0000001e04187207 */ /* 0x000fe40001000000 */
[----:B------:R-:W-:Y:S02]  /*0d50*/  MOV R4, R26 ;  /* 0x0000001a00047202 */ /* 0x000fe40000000f00 */
[----:B------:R-:W-:Y:S02]  /*0d60*/  FSEL R27, R27, R6, P0 ;  /* 0x000000061b1b7208 */ /* 0x000fe40000000000 */
[----:B------:R-:W-:Y:S02]  /*0d70*/  SEL R26, R4, R29, P0 ;  /* 0x0000001d041a7207 */ /* 0x000fe40000000000 */
[----:B------:R-:W-:Y:S01]  /*0d80*/  @P1 LOP3.LUT R27, R6, 0x80000, RZ, 0xfc, !PT ;  /* 0x00080000061b1812 */ /* 0x000fe200078efcff */
[----:B------:R-:W-:Y:S01]  /*0d90*/  DSETP.MIN.AND P3, P2, R24, R8, PT ;  /* 0x000000081800722a */ /* 0x000fe20003a60000 */
[----:B------:R-:W-:Y:S01]  /*0da0*/  IMAD.MOV.U32 R31, RZ, RZ, R9 ;  /* 0x000000ffff1f7224 */ /* 0x000fe200078e0009 */
[----:B------:R-:W-:-:S03]  /*0db0*/  MOV R4, R25 ;  /* 0x0000001900047202 */ /* 0x000fc60000000f00 */
[----:B------:R-:W-:Y:S01]  /*0dc0*/  DSETP.MIN.AND P0, P1, R26, R12, PT ;  /* 0x0000000c1a00722a */ /* 0x000fe20003900000 */
[----:B------:R-:W-:Y:S01]  /*0dd0*/  FSEL R29, R4, R31, P3 ;  /* 0x0000001f041d7208 */ /* 0x000fe20001800000 */
[----:B------:R-:W-:Y:S02]  /*0de0*/  IMAD.MOV.U32 R4, RZ, RZ, R27 ;  /* 0x000000ffff047224 */ /* 0x000fe400078e001b */
[----:B------:R-:W-:-:S05]  /*0df0*/  IMAD.MOV.U32 R25, RZ, RZ, R12 ;  /* 0x000000ffff197224 */ /* 0x000fca00078e000c */
[----:B------:R-:W-:Y:S02]  /*0e00*/  @P2 LOP3.LUT R29, R31, 0x80000, RZ, 0xfc, !PT ;  /* 0x000800001f1d2812 */ /* 0x000fe400078efcff */
[----:B------:R-:W-:-:S03]  /*0e10*/  FSEL R31, R4, R13, P0 ;  /* 0x0000000d041f7208 */ /* 0x000fc60000000000 */
[----:B------:R-:W-:Y:S01]  /*0e20*/  @P1 LOP3.LUT R31, R13, 0x80000, RZ, 0xfc, !PT ;  /* 0x000800000d1f1812 */ /* 0x000fe200078efcff */
[----:B------:R-:W-:Y:S01]  /*0e30*/  IMAD.MOV.U32 R9, RZ, RZ, R29 ;  /* 0x000000ffff097224 */ /* 0x000fe200078e001d */
[----:B------:R-:W-:Y:S02]  /*0e40*/  SEL R12, R26, R25, P0 ;  /* 0x000000191a0c7207 */ /* 0x000fe40000000000 */
[----:B------:R-:W-:Y:S02]  /*0e50*/  SEL R8, R24, R8, P3 ;  /* 0x0000000818087207 */ /* 0x000fe40001800000 */
[----:B------:R-:W-:Y:S02]  /*0e60*/  MOV R13, R31 ;  /* 0x0000001f000d7202 */ /* 0x000fe40000000f00 */
[----:B------:R-:W-:Y:S08]  /*0e70*/  F2F.F32.F64 R9, R8 ;  /* 0x0000000800097310 */ /* 0x000ff00000301000 */
[----:B------:R-:W0:Y:S01]  /*0e80*/  F2F.F32.F64 R12, R12 ;  /* 0x0000000c000c7310 */ /* 0x000e220000301000 */
[----:B------:R-:W-:-:S04]  /*0e90*/  ISETP.NE.AND P0, PT, R7, RZ, PT ;  /* 0x000000ff0700720c */ /* 0x000fc80003f05270 */
[----:B------:R-:W-:Y:S01]  /*0ea0*/  ISETP.EQ.OR P0, PT, R5, RZ, !P0 ;  /* 0x000000ff0500720c */ /* 0x000fe20004702670 */
[----:B0-----:R-:W-:-:S05]  /*0eb0*/  FADD R7, R12, R9 ;  /* 0x000000090c077221 */ /* 0x001fca0000000000 */
[----:B------:R-:W-:-:S13]  /*0ec0*/  FSETP.LEU.OR P0, PT, R7, R2, P0 ;  /* 0x000000020700720b */ /* 0x000fda000070b400 */
[----:B------:R-:W-:Y:S05]  /*0ed0*/  @P0 EXIT ;  /* 0x000000000000094d */ /* 0x000fea0003800000 */
[----:B------:R-:W0:Y:S02]  /*0ee0*/  LDC.64 R4, c[0x0][0x3b0] ;  /* 0x0000ec00ff047b82 */ /* 0x000e240000000a00 */
[----:B0-----:R-:W-:-:S05]  /*0ef0*/  IMAD.WIDE.U32 R2, R3, 0x8, R4 ;  /* 0x0000000803027825 */ /* 0x001fca00078e0004 */
[----:B------:R-:W2:Y:S01]  /*0f00*/  LDG.E.64 R4, desc[UR4][R2.64] ;  /* 0x0000000402047981 */ /* 0x000ea2000c1e1b00 */
[----:B------:R-:W-:Y:S01]  /*0f10*/  BSSY.RECONVERGENT B0, `(.L_x_42) ;  /* 0x000001a000007945 */ /* 0x000fe20003800200 */
[----:B--2---:R-:W-:-:S14]  /*0f20*/  DSETP.GT.AND P0, PT, R4, RZ, PT ;  /* 0x000000ff0400722a */ /* 0x004fdc0003f04000 */
[----:B------:R-:W-:Y:S05]  /*0f30*/  @!P0 BRA `(.L_x_43) ;  /* 0x00000000005c8947 */ /* 0x000fea0003800000 */
[----:B------:R-:W-:Y:S01]  /*0f40*/  IMAD.WIDE.U32 R6, R0, 0x8, R18 ;  /* 0x0000000800067825 */ /* 0x000fe200078e0012 */
[----:B------:R-:W2:Y:S05]  /*0f50*/  LDG.E.64 R20, desc[UR4][R20.64] ;  /* 0x0000000414147981 */ /* 0x000eaa000c1e1b00 */
[----:B------:R-:W3:Y:S01]  /*0f60*/  LDG.E.64 R6, desc[UR4][R6.64] ;  /* 0x0000000406067981 */ /* 0x000ee2000c1e1b00 */
[----:B------:R-:W-:Y:S01]  /*0f70*/  BSSY.RECONVERGENT B1, `(.L_x_44) ;  /* 0x000000e000017945 */ /* 0x000fe20003800200 */
[----:B--2---:R-:W-:Y:S02]  /*0f80*/  DADD R32, R32, -R20 ;  /* 0x0000000020207229 */ /* 0x004fe40000000814 */
        /* <DEDUP_REMOVED lines=12> */
.L_x_45:
[----:B------:R-:W-:Y:S05]  /*1050*/  BSYNC.RECONVERGENT B1 ;  /* 0x0000000000017941 */ /* 0x000fea0003800200 */
.L_x_44:
[----:B------:R-:W0:Y:S01]  /*1060*/  F2F.F64.F32 R6, R0 ;  /* 0x0000000000067310 */ /* 0x000e220000201800 */
[----:B------:R-:W-:-:S08]  /*1070*/  DMUL R4, R4, 0.5 ;  /* 0x3fe0000004047828 */ /* 0x000fd00000000000 */
[----:B0-----:R-:W-:-:S07]  /*1080*/  DMUL R6, R6, R4 ;  /* 0x0000000406067228 */ /* 0x001fce0000000000 */
[----:B------:R0:W-:Y:S04]  /*1090*/  STG.E.64 desc[UR4][R10.64], R6 ;  /* 0x000000060a007986 */ /* 0x0001e8000c101b04 */
[----:B------:R0:W5:Y:S02]  /*10a0*/  LDG.E.64 R4, desc[UR4][R2.64] ;  /* 0x0000000402047981 */ /* 0x000164000c1e1b00 */
.L_x_43:
[----:B------:R-:W-:Y:S05]  /*10b0*/  BSYNC.RECONVERGENT B0 ;  /* 0x0000000000007941 */ /* 0x000fea0003800200 */
.L_x_42:
[----:B-----5:R-:W-:-:S14]  /*10c0*/  DSETP.GEU.AND P0, PT, R4, RZ, PT ;  /* 0x000000ff0400722a */ /* 0x020fdc0003f0e000 */
[----:B------:R-:W-:Y:S05]  /*10d0*/  @P0 EXIT ;  /* 0x000000000000094d */ /* 0x000fea0003800000 */
[--C-:B0-----:R-:W-:Y:S01]  /*10e0*/  IMAD.WIDE.U32 R2, R37, 0x8, R18.reuse ;  /* 0x0000000825027825 */ /* 0x101fe200078e0012 */
[----:B------:R-:W2:Y:S03]  /*10f0*/  LDG.E.64 R22, desc[UR4][R22.64] ;  /* 0x0000000416167981 */ /* 0x000ea6000c1e1b00 */
[----:B------:R-:W-:Y:S01]  /*1100*/  IMAD.WIDE.U32 R18, R35, 0x8, R18 ;  /* 0x0000000823127825 */ /* 0x000fe200078e0012 */
[----:B------:R-:W3:Y:S04]  /*1110*/  LDG.E.64 R14, desc[UR4][R14.64] ;  /* 0x000000040e0e7981 */ /* 0x000ee8000c1e1b00 */
[----:B------:R-:W2:Y:S04]  /*1120*/  LDG.E.64 R2, desc[UR4][R2.64] ;  /* 0x0000000402027981 */ /* 0x000ea8000c1e1b00 */
[----:B------:R-:W3:Y:S01]  /*1130*/  LDG.E.64 R18, desc[UR4][R18.64] ;  /* 0x0000000412127981 */ /* 0x000ee2000c1e1b00 */
[----:B------:R-:W-:Y:S01]  /*1140*/  BSSY.RECONVERGENT B0, `(.L_x_46) ;  /* 0x000000e000007945 */ /* 0x000fe20003800200 */
[----:B--2---:R-:W-:-:S02]  /*1150*/  DADD R6, R2, -R22 ;  /* 0x0000000002067229 */ /* 0x004fc40000000816 */
[----:B---3--:R-:W-:-:S08]  /*1160*/  DADD R8, R18, -R14 ;  /* 0x0000000012087229 */ /* 0x008fd0000000080e */
        /* <DEDUP_REMOVED lines=11> */
.L_x_47:
[----:B------:R-:W-:Y:S05]  /*1220*/  BSYNC.RECONVERGENT B0 ;  /* 0x0000000000007941 */ /* 0x000fea0003800200 */
.L_x_46:
[----:B------:R-:W0:Y:S01]  /*1230*/  F2F.F64.F32 R2, R0 ;  /* 0x0000000000027310 */ /* 0x000e220000201800 */
[----:B------:R-:W-:-:S08]  /*1240*/  DMUL R4, R4, 0.5 ;  /* 0x3fe0000004047828 */ /* 0x000fd00000000000 */
[----:B0-----:R-:W-:-:S07]  /*1250*/  DMUL R2, R2, R4 ;  /* 0x0000000402027228 */ /* 0x001fce0000000000 */
[----:B------:R-:W-:Y:S01]  /*1260*/  STG.E.64 desc[UR4][R10.64], R2 ;  /* 0x000000020a007986 */ /* 0x000fe2000c101b04 */
[----:B------:R-:W-:Y:S05]  /*1270*/  EXIT ;  /* 0x000000000000794d */ /* 0x000fea0003800000 */
.L_x_48:
        /* <DEDUP_REMOVED lines=16> */
.L_x_750:


//--------------------- .text._Z11wrkvv2OcorriifffPdS_S_S_S_S_S_S_S_ --------------------------
	.section	.text._Z11wrkvv2OcorriifffPdS_S_S_S_S_S_S_S_,"ax",@progbits
	.align	128
        .global         _Z11wrkvv2OcorriifffPdS_S_S_S_S_S_S_S_
        .type           _Z11wrkvv2OcorriifffPdS_S_S_S_S_S_S_S_,@function
        .size           _Z11wrkvv2OcorriifffPdS_S_S_S_S_S_S_S_,(.L_x_751 - _Z11wrkvv2OcorriifffPdS_S_S_S_S_S_S_S_)
        .other          _Z11wrkvv2OcorriifffPdS_S_S_S_S_S_S_S_,@"STO_CUDA_ENTRY STV_DEFAULT"
_Z11wrkvv2OcorriifffPdS_S_S_S_S_S_S_S_:
.text._Z11wrkvv2OcorriifffPdS_S_S_S_S_S_S_S_:
        /* <DEDUP_REMOVED lines=15> */
[C---:B------:R-:W-:Y:S02]  /*00f0*/  VIMNMX.U32 R2, PT, PT, R5.reuse, 0x2, !PT ;  /* 0x0000000205027848 */ /* 0x040fe40007fe0000 */
[----:B------:R-:W-:-:S03]  /*0100*/  VIMNMX.U32 R0, PT, PT, R5, 0x1, !PT ;  /* 0x0000000105007848 */ /* 0x000fc60007fe0000 */
[----:B------:R-:W-:Y:S01]  /*0110*/  VIADD R2, R2, 0xfffffffe ;  /* 0xfffffffe02027836 */ /* 0x000fe20000000000 */
[----:B------:R-:W2:Y:S01]  /*0120*/  LDC.64 R10, c[0x0][0x3d8] ;  /* 0x0000f600ff0a7b82 */ /* 0x000ea20000000a00 */
[----:B------:R-:W-:Y:S02]  /*0130*/  VIADD R35, R0, 0xffffffff ;  /* 0xffffffff00237836 */ /* 0x000fe40000000000 */
[-CC-:B------:R-:W-:Y:S02]  /*0140*/  IMAD R0, R5, R8.reuse, R19.reuse ;  /* 0x0000000805007224 */ /* 0x180fe400078e0213 */
[-CC-:B------:R-:W-:Y:S02]  /*0150*/  IMAD R3, R2, R8.reuse, R19.reuse ;  /* 0x0000000802037224 */ /* 0x180fe400078e0213 */
[----:B------:R-:W-:Y:S01]  /*0160*/  IMAD R35, R35, R8, R19 ;  /* 0x0000000823237224 */ /* 0x000fe200078e0213 */
[----:B------:R-:W3:Y:S08]  /*0170*/  LDC.64 R26, c[0x0][0x3b0] ;  /* 0x0000ec00ff1a7b82 */ /* 0x000ef00000000a00 */
[----:B------:R-:W4:Y:S01]  /*0180*/  LDC.64 R16, c[0x0][0x3b8] ;  /* 0x0000ee00ff107b82 */ /* 0x000f220000000a00 */
[----:B0-----:R-:W-:-:S05]  /*0190*/  IMAD.WIDE.U32 R20, R0, 0x8, R20 ;  /* 0x0000000800147825 */ /* 0x001fca00078e0014 */
[----:B-1----:R0:W-:Y:S01]  /*01a0*/  STG.E.64 desc[UR4][R20.64], RZ ;  /* 0x000000ff14007986 */ /* 0x0021e2000c101b04 */
[----:B--2---:R-:W-:-:S05]  /*01b0*/  IMAD.WIDE.U32 R10, R0, 0x8, R10 ;  /* 0x00000008000a7825 */ /* 0x004fca00078e000a */
[----:B------:R0:W-:Y:S01]  /*01c0*/  STG.E.64 desc[UR4][R10.64], RZ ;  /* 0x000000ff0a007986 */ /* 0x0001e2000c101b04 */
[----:B---3--:R-:W-:-:S04]  /*01d0*/  IMAD.WIDE.U32 R30, R3, 0x8, R26 ;  /* 0x00000008031e7825 */ /* 0x008fc800078e001a */
[----:B------:R-:W-:Y:S02]  /*01e0*/  IMAD.WIDE.U32 R22, R35, 0x8, R26 ;  /* 0x0000000823167825 */ /* 0x000fe400078e001a */
[----:B------:R-:W2:Y:S04]  /*01f0*/  LDG.E.64 R30, desc[UR4][R30.64] ;  /* 0x000000041e1e7981 */ /* 0x000ea8000c1e1b00 */
[----:B------:R-:W3:Y:S01]  /*0200*/  LDG.E.64 R22, desc[UR4][R22.64] ;  /* 0x0000000416167981 */ /* 0x000ee2000c1e1b00 */
[----:B----4-:R-:W-:-:S04]  /*0210*/  IMAD.WIDE.U32 R24, R3, 0x8, R16 ;  /* 0x0000000803187825 */ /* 0x010fc800078e0010 */
[--C-:B------:R-:W-:Y:S02]  /*0220*/  IMAD.WIDE.U32 R28, R35, 0x8, R16.reuse ;  /* 0x00000008231c7825 */ /* 0x100fe400078e0010 */
[----:B------:R-:W4:Y:S04]  /*0230*/  LDG.E.64 R24, desc[UR4][R24.64] ;  /* 0x0000000418187981 */ /* 0x000f28000c1e1b00 */
[----:B------:R-:W5:Y:S01]  /*0240*/  LDG.E.64 R28, desc[UR4][R28.64] ;  /* 0x000000041c1c7981 */ /* 0x000f62000c1e1b00 */
[----:B------:R-:W-:Y:S01]  /*0250*/  IMAD.WIDE.U32 R14, R0, 0x8, R16 ;  /* 0x00000008000e7825 */ /* 0x000fe200078e0010 */
[----:B------:R-:W-:-:S03]  /*0260*/  IADD3 R7, PT, PT, R5, 0x1, RZ ;  /* 0x0000000105077810 */ /* 0x000fc60007ffe0ff */
[----:B------:R-:W-:Y:S02]  /*0270*/  IMAD.WIDE.U32 R12, R0, 0x8, R26 ;  /* 0x00000008000c7825 */ /* 0x000fe400078e001a */
[----:B------:R-:W5:Y:S02]  /*0280*/  LDG.E.64 R14, desc[UR4][R14.64] ;  /* 0x000000040e0e7981 */ /* 0x000f64000c1e1b00 */
[----:B------:R-:W-:Y:S02]  /*0290*/  VIADD R6, R9, 0xffffffff ;  /* 0xffffffff09067836 */ /* 0x000fe40000000000 */
[----:B------:R-:W5:Y:S03]  /*02a0*/  LDG.E.64 R12, desc[UR4][R12.64] ;  /* 0x000000040c0c7981 */ /* 0x000f66000c1e1b00 */
[----:B------:R-:W-:Y:S01]  /*02b0*/  ISETP.NE.AND P0, PT, R5, R6, PT ;  /* 0x000000060500720c */ /* 0x000fe20003f05270 */
[----:B------:R-:W-:-:S03]  /*02c0*/  VIADD R4, R9, 0xfffffffe ;  /* 0xfffffffe09047836 */ /* 0x000fc60000000000 */
[----:B------:R-:W-:-:S05]  /*02d0*/  SEL R7, R6, R7, !P0 ;  /* 0x0000000706077207 */ /* 0x000fca0004000000 */
[----:B------:R-:W-:Y:S01]  /*02e0*/  IMAD R2, R7, R8, R19 ;  /* 0x0000000807027224 */ /* 0x000fe200078e0213 */
[----:B------:R-:W-:-:S13]  /*02f0*/  ISETP.GE.AND P0, PT, R5, R4, PT ;  /* 0x000000040500720c */ /* 0x000fda0003f06270 */
[----:B------:R-:W-:-:S04]  /*0300*/  @!P0 VIADD R6, R5, 0x2 ;  /* 0x0000000205068836 */ /* 0x000fc80000000000 */
[----:B------:R-:W-:Y:S02]  /*0310*/  IMAD R33, R6, R8, R19 ;  /* 0x0000000806217224 */ /* 0x000fe400078e0213 */
[----:B--2---:R-:W-:Y:S01]  /*0320*/  IMAD.MOV.U32 R36, RZ, RZ, R30 ;  /* 0x000000ffff247224 */ /* 0x004fe200078e001e */
[----:B---3--:R-:W-:Y:S01]  /*0330*/  DSETP.MIN.AND P1, P2, R30, R22, PT ;  /* 0x000000161e00722a */ /* 0x008fe20003a20000 */
[----:B------:R-:W-:Y:S01]  /*0340*/  IMAD.MOV.U32 R9, RZ, RZ, R22 ;  /* 0x000000ffff097224 */ /* 0x000fe200078e0016 */
[----:B------:R-:W-:Y:S01]  /*0350*/  MOV R18, R23 ;  /* 0x0000001700127202 */ /* 0x000fe20000000f00 */
[----:B------:R-:W-:-:S03]  /*0360*/  IMAD.WIDE.U32 R22, R2, 0x8, R26 ;  /* 0x0000000802167825 */ /* 0x000fc600078e001a */
[----:B------:R-:W-:Y:S01]  /*0370*/  FSEL R37, R31, R18, P1 ;  /* 0x000000121f257208 */ /* 0x000fe20000800000 */
[----:B----4-:R-:W-:Y:S01]  /*0380*/  IMAD.MOV.U32 R30, RZ, RZ, R24 ;  /* 0x000000ffff1e7224 */ /* 0x010fe200078e0018 */
[----:B------:R-:W-:Y:S01]  /*0390*/  SEL R36, R36, R9, P1 ;  /* 0x0000000924247207 */ /* 0x000fe20000800000 */
[----:B------:R-:W-:Y:S01]  /*03a0*/  IMAD.MOV.U32 R9, RZ, RZ, R25 ;  /* 0x000000ffff097224 */ /* 0x000fe200078e0019 */
[----:B------:R-:W2:Y:S04]  /*03b0*/  LDG.E.64 R22, desc[UR4][R22.64] ;  /* 0x0000000416167981 */ /* 0x000ea8000c1e1b00 */
[----:B------:R-:W-:Y:S01]  /*03c0*/  @P2 LOP3.LUT R37, R18, 0x80000, RZ, 0xfc, !PT ;  /* 0x0008000012252812 */ /* 0x000fe200078efcff */
[----:B-----5:R-:W-:Y:S01]  /*03d0*/  DSETP.MIN.AND P1, P2, R24, R28, PT ;  /* 0x0000001c1800722a */ /* 0x020fe20003a20000 */
[----:B------:R-:W-:-:S06]  /*03e0*/  IMAD.WIDE.U32 R24, R2, 0x8, R16 ;  /* 0x0000000802187825 */ /* 0x000fcc00078e0010 */
[----:B------:R-:W3:Y:S01]  /*03f0*/  LDG.E.64 R24, desc[UR4][R24.64] ;  /* 0x0000000418187981 */ /* 0x000ee2000c1e1b00 */
[----:B------:R-:W-:Y:S01]  /*0400*/  MOV R31, R28 ;  /* 0x0000001c001f7202 */ /* 0x000fe20000000f00 */
[----:B------:R-:W-:Y:S02]  /*0410*/  IMAD.MOV.U32 R6, RZ, RZ, R29 ;  /* 0x000000ffff067224 */ /* 0x000fe400078e001d */
[----:B------:R-:W-:-:S04]  /*0420*/  IMAD.WIDE.U32 R28, R33, 0x8, R26 ;  /* 0x00000008211c7825 */ /* 0x000fc800078e001a */
[----:B------:R-:W-:Y:S02]  /*0430*/  IMAD.WIDE.U32 R32, R33, 0x8, R16 ;  /* 0x0000000821207825 */ /* 0x000fe400078e0010 */
[----:B------:R-:W4:Y:S04]  /*0440*/  LDG.E.64 R28, desc[UR4][R28.64] ;  /* 0x000000041c1c7981 */ /* 0x000f28000c1e1b00 */
[----:B------:R-:W5:Y:S01]  /*0450*/  LDG.E.64 R32, desc[UR4][R32.64] ;  /* 0x0000000420207981 */ /* 0x000f62000c1e1b00 */
[----:B------:R-:W-:Y:S02]  /*0460*/  SEL R30, R30, R31, P1 ;  /* 0x0000001f1e1e7207 */ /* 0x000fe40000800000 */
[----:B------:R-:W-:Y:S02]  /*0470*/  FSEL R31, R9, R6, P1 ;  /* 0x00000006091f7208 */ /* 0x000fe40000800000 */
[----:B------:R-:W-:Y:S01]  /*0480*/  @P2 LOP3.LUT R31, R6, 0x80000, RZ, 0xfc, !PT ;  /* 0x00080000061f2812 */ /* 0x000fe200078efcff */
[----:B------:R-:W-:-:S05]  /*0490*/  DSETP.MIN.AND P0, P1, R36, R12, PT ;  /* 0x0000000c2400722a */ /* 0x000fca0003900000 */
[----:B------:R-:W-:Y:S01]  /*04a0*/  DSETP.MIN.AND P2, P3, R30, R14, PT ;  /* 0x0000000e1e00722a */ /* 0x000fe20003b40000 */
[----:B------:R-:W-:Y:S01]  /*04b0*/  IMAD.MOV.U32 R6, RZ, RZ, R36 ;  /* 0x000000ffff067224 */ /* 0x000fe200078e0024 */
[----:B------:R-:W-:Y:S01]  /*04c0*/  MOV R18, R13 ;  /* 0x0000000d00127202 */ /* 0x000fe20000000f00 */
[----:B------:R-:W-:-:S03]  /*04d0*/  IMAD.MOV.U32 R9, RZ, RZ, R12 ;  /* 0x000000ffff097224 */ /* 0x000fc600078e000c */
[----:B------:R-:W-:Y:S02]  /*04e0*/  FSEL R13, R37, R18, P0 ;  /* 0x00000012250d7208 */ /* 0x000fe40000000000 */
[----:B------:R-:W-:Y:S01]  /*04f0*/  SEL R12, R6, R9, P0 ;  /* 0x00000009060c7207 */ /* 0x000fe20000000000 */
[----:B------:R-:W-:Y:S01]  /*0500*/  IMAD.MOV.U32 R6, RZ, RZ, R30 ;  /* 0x000000ffff067224 */ /* 0x000fe200078e001e */
[----:B------:R-:W-:Y:S01]  /*0510*/  FSEL R37, R31, R15, P2 ;  /* 0x0000000f1f257208 */ /* 0x000fe20001000000 */
[----:B------:R-:W-:Y:S01]  /*0520*/  IMAD.MOV.U32 R9, RZ, RZ, R14 ;  /* 0x000000ffff097224 */ /* 0x000fe200078e000e */
[----:B------:R-:W-:Y:S02]  /*0530*/  @P1 LOP3.LUT R13, R18, 0x80000, RZ, 0xfc, !PT ;  /* 0x00080000120d1812 */ /* 0x000fe400078efcff */
[----:B------:R-:W-:Y:S02]  /*0540*/  @P3 LOP3.LUT R37, R15, 0x80000, RZ, 0xfc, !PT ;  /* 0x000800000f253812 */ /* 0x000fe400078efcff */
[----:B------:R-:W-:-:S02]  /*0550*/  SEL R14, R6, R9, P2 ;  /* 0x00000009060e7207 */ /* 0x000fc40001000000 */
[----:B------:R-:W-:Y:S01]  /*0560*/  MOV R15, R37 ;  /* 0x00000025000f7202 */ /* 0x000fe20000000f00 */
[----:B------:R-:W-:Y:S01]  /*0570*/  IMAD.MOV.U32 R6, RZ, RZ, R13 ;  /* 0x000000ffff067224 */ /* 0x000fe200078e000d */
[----:B------:R-:W-:Y:S01]  /*0580*/  BSSY.RECONVERGENT B0, `(.L_x_49) ;  /* 0x0000066000007945 */ /* 0x000fe20003800200 */
[----:B--2---:R-:W-:Y:S01]  /*0590*/  DSETP.MIN.AND P0, P1, R12, R22, PT ;  /* 0x000000160c00722a */ /* 0x004fe20003900000 */
[----:B------:R-:W-:Y:S02]  /*05a0*/  IMAD.MOV.U32 R31, RZ, RZ, R23 ;  /* 0x000000ffff1f7224 */ /* 0x000fe400078e0017 */
[----:B---3--:R-:W-:-:S03]  /*05b0*/  DSETP.MIN.AND P2, P3, R14, R24, PT ;  /* 0x000000180e00722a */ /* 0x008fc60003b40000 */
[----:B------:R-:W-:Y:S01]  /*05c0*/  FSEL R9, R6, R31, P0 ;  /* 0x0000001f06097208 */ /* 0x000fe20000000000 */
[----:B------:R-:W-:Y:S02]  /*05d0*/  IMAD.MOV.U32 R6, RZ, RZ, R14 ;  /* 0x000000ffff067224 */ /* 0x000fe400078e000e */
[----:B------:R-:W-:-:S05]  /*05e0*/  IMAD.MOV.U32 R23, RZ, RZ, R24 ;  /* 0x000000ffff177224 */ /* 0x000fca00078e0018 */
[----:B------:R-:W-:Y:S02]  /*05f0*/  @P1 LOP3.LUT R9, R31, 0x80000, RZ, 0xfc, !PT ;  /* 0x000800001f091812 */ /* 0x000fe400078efcff */
[----:B------:R-:W-:Y:S02]  /*0600*/  FSEL R15, R15, R25, P2 ;  /* 0x000000190f0f7208 */ /* 0x000fe40001000000 */
[----:B------:R-:W-:Y:S02]  /*0610*/  SEL R14, R6, R23, P2 ;  /* 0x00000017060e7207 */ /* 0x000fe40001000000 */
[----:B------:R-:W-:Y:S02]  /*0620*/  SEL R12, R12, R22, P0 ;  /* 0x000000160c0c7207 */ /* 0x000fe40000000000 */
[----:B------:R-:W-:Y:S02]  /*0630*/  @P3 LOP3.LUT R15, R25, 0x80000, RZ, 0xfc, !PT ;  /* 0x00080000190f3812 */ /* 0x000fe400078efcff */
[----:B------:R-:W-:-:S04]  /*0640*/  MOV R13, R9 ;  /* 0x00000009000d7202 */ /* 0x000fc80000000f00 */
[----:B-----5:R-:W-:Y:S02]  /*0650*/  DSETP.MIN.AND P2, P3, R14, R32, PT ;  /* 0x000000200e00722a */ /* 0x020fe40003b40000 */
[----:B----4-:R-:W-:Y:S01]  /*0660*/  DSETP.MIN.AND P0, P1, R12, R28, PT ;  /* 0x0000001c0c00722a */ /* 0x010fe20003900000 */
[----:B------:R-:W-:Y:S02]  /*0670*/  IMAD.MOV.U32 R9, RZ, RZ, R29 ;  /* 0x000000ffff097224 */ /* 0x000fe400078e001d */
[----:B------:R-:W-:-:S03]  /*0680*/  IMAD.MOV.U32 R6, RZ, RZ, R13 ;  /* 0x000000ffff067224 */ /* 0x000fc600078e000d */
[----:B------:R-:W-:Y:S02]  /*0690*/  SEL R22, R12, R28, P0 ;  /* 0x0000001c0c167207 */ /* 0x000fe40000000000 */
[----:B------:R-:W-:Y:S01]  /*06a0*/  MOV R12, R33 ;  /* 0x00000021000c7202 */ /* 0x000fe20000000f00 */
[----:B------:R-:W-:Y:S01]  /*06b0*/  IMAD.MOV.U32 R24, RZ, RZ, R14 ;  /* 0x000000ffff187224 */ /* 0x000fe200078e000e */
[----:B------:R-:W-:Y:S02]  /*06c0*/  FSEL R23, R6, R9, P0 ;  /* 0x0000000906177208 */ /* 0x000fe40000000000 */
[----:B------:R-:W1:Y:S01]  /*06d0*/  LDC R6, c[0x0][0x390] ;  /* 0x0000e400ff067b82 */ /* 0x000e620000000800 */
[----:B------:R-:W-:Y:S02]  /*06e0*/  FSEL R25, R15, R12, P2 ;  /* 0x0000000c0f197208 */ /* 0x000fe40001000000 */
[----:B------:R-:W-:Y:S02]  /*06f0*/  @P3 LOP3.LUT R25, R12, 0x80000, RZ, 0xfc, !PT ;  /* 0x000800000c193812 */ /* 0x000fe400078efcff */
[----:B------:R-:W-:-:S02]  /*0700*/  @P1 LOP3.LUT R23, R9, 0x80000, RZ, 0xfc, !PT ;  /* 0x0008000009171812 */ /* 0x000fc400078efcff */
[----:B------:R-:W-:Y:S01]  /*0710*/  SEL R24, R24, R32, P2 ;  /* 0x0000002018187207 */ /* 0x000fe20001000000 */
[----:B------:R-:W2:Y:S01]  /*0720*/  LDC.64 R12, c[0x0][0x3a0] ;  /* 0x0000e800ff0c7b82 */ /* 0x000ea20000000a00 */
[----:B------:R-:W-:Y:S08]  /*0730*/  F2F.F32.F64 R22, R22 ;  /* 0x0000001600167310 */ /* 0x000ff00000301000 */
[----:B------:R-:W3:Y:S01]  /*0740*/  F2F.F32.F64 R25, R24 ;  /* 0x0000001800197310 */ /* 0x000ee20000301000 */
[----:B------:R-:W-:-:S04]  /*0750*/  ISETP.NE.AND P0, PT, R19, RZ, PT ;  /* 0x000000ff1300720c */ /* 0x000fc80003f05270 */
[----:B------:R-:W-:Y:S01]  /*0760*/  ISETP.NE.AND P0, PT, R5, RZ, P0 ;  /* 0x000000ff0500720c */ /* 0x000fe20000705270 */
[----:B-1----:R-:W-:-:S03]  /*0770*/  FADD R6, R6, R6 ;  /* 0x0000000606067221 */ /* 0x002fc60000000000 */
[----:B------:R-:W-:Y:S01]  /*0780*/  ISETP.LT.U32.AND P0, PT, R5, R4, P0 ;  /* 0x000000040500720c */ /* 0x000fe20000701070 */
[----:B---3--:R-:W-:-:S05]  /*0790*/  FADD R9, R22, R25 ;  /* 0x0000001916097221 */ /* 0x008fca0000000000 */
[----:B------:R-:W-:Y:S01]  /*07a0*/  FSETP.LEU.OR P1, PT, R9, R6, !P0 ;  /* 0x000000060900720b */ /* 0x000fe2000472b400 */
[----:B--2---:R-:W-:-:S12]  /*07b0*/  IMAD.WIDE.U32 R14, R0, 0x8, R12 ;  /* 0x00000008000e7825 */ /* 0x004fd800078e000c */
[----:B0-----:R-:W-:Y:S05]  /*07c0*/  @P1 BRA `(.L_x_50) ;  /* 0x0000000400041947 */ /* 0x001fea0003800000 */
[----:B------:R-:W0:Y:S08]  /*07d0*/  LDC.64 R32, c[0x0][0x3c8] ;  /* 0x0000f200ff207b82 */ /* 0x000e300000000a00 */
[----:B------:R-:W1:Y:S01]  /*07e0*/  LDC.64 R28, c[0x0][0x398] ;  /* 0x0000e600ff1c7b82 */ /* 0x000e620000000a00 */
[----:B0-----:R-:W-:-:S04]  /*07f0*/  IMAD.WIDE.U32 R36, R0, 0x8, R32 ;  /* 0x0000000800247825 */ /* 0x001fc800078e0020 */
[----:B------:R-:W-:Y:S01]  /*0800*/  IMAD.WIDE.U32 R32, R35, 0x8, R32 ;  /* 0x0000000823207825 */ /* 0x000fe200078e0020 */
[----:B------:R-:W2:Y:S04]  /*0810*/  LDG.E.64 R24, desc[UR4][R36.64] ;  /* 0x0000000424187981 */ /* 0x000ea8000c1e1b00 */
[----:B------:R-:W2:Y:S01]  /*0820*/  LDG.E.64 R22, desc[UR4][R32.64] ;  /* 0x0000000420167981 */ /* 0x000ea2000c1e1b00 */
[----:B------:R-:W-:Y:S01]  /*0830*/  BSSY.RECONVERGENT B1, `(.L_x_51) ;  /* 0x0000020000017945 */ /* 0x000fe20003800200 */
[----:B--2---:R-:W-:-:S08]  /*0840*/  DADD R30, R24, R22 ;  /* 0x00000000181e7229 */ /* 0x004fd00000000016 */
[----:B------:R-:W-:Y:S01]  /*0850*/  DSETP.GT.AND P1, PT, R30, RZ, PT ;  /* 0x000000ff1e00722a */ /* 0x000fe20003f24000 */
[----:B-1----:R-:W-:-:S04]  /*0860*/  IMAD.WIDE.U32 R30, R0, 0x8, R28 ;  /* 0x00000008001e7825 */ /* 0x002fc800078e001c */
[----:B------:R-:W-:-:S09]  /*0870*/  IMAD.WIDE.U32 R28, R35, 0x8, R28 ;  /* 0x00000008231c7825 */ /* 0x000fd200078e001c */
[----:B------:R-:W-:Y:S05]  /*0880*/  @!P1 BRA `(.L_x_52) ;  /* 0x0000000000689947 */ /* 0x000fea0003800000 */
[--C-:B------:R-:W-:Y:S01]  /*0890*/  IMAD.WIDE.U32 R40, R35, 0x8, R12.reuse ;  /* 0x0000000823287825 */ /* 0x100fe200078e000c */
[----:B------:R-:W2:Y:S03]  /*08a0*/  LDG.E.64 R24, desc[UR4][R30.64] ;  /* 0x000000041e187981 */ /* 0x000ea6000c1e1b00 */
[----:B------:R-:W-:Y:S01]  /*08b0*/  IMAD.WIDE.U32 R34, R3, 0x8, R12 ;  /* 0x0000000803227825 */ /* 0x000fe200078e000c */
[----:B------:R-:W2:Y:S04]  /*08c0*/  LDG.E.64 R22, desc[UR4][R40.64] ;  /* 0x0000000428167981 */ /* 0x000ea8000c1e1b00 */
[----:B------:R-:W3:Y:S04]  /*08d0*/  LDG.E.64 R38, desc[UR4][R28.64] ;  /* 0x000000041c267981 */ /* 0x000ee8000c1e1b00 */
        /* <DEDUP_REMOVED lines=15> */
.L_x_54:
[----:B------:R-:W-:Y:S05]  /*09d0*/  BSYNC.RECONVERGENT B2 ;  /* 0x0000000000027941 */ /* 0x000fea0003800200 */
.L_x_53:
[----:B------:R-:W-:-:S04]  /*09e0*/  FMUL R3, R3, 0.5 ;  /* 0x3f00000003037820 */ /* 0x000fc80000400000 */
[----:B------:R-:W0:Y:S02]  /*09f0*/  F2F.F64.F32 R34, R3 ;  /* 0x0000000300227310 */ /* 0x000e240000201800 */
[----:B0-----:R0:W-:Y:S04]  /*0a00*/  STG.E.64 desc[UR4][R20.64], R34 ;  /* 0x0000002214007986 */ /* 0x0011e8000c101b04 */
[----:B------:R0:W5:Y:S04]  /*0a10*/  LDG.E.64 R24, desc[UR4][R36.64] ;  /* 0x0000000424187981 */ /* 0x000168000c1e1b00 */
[----:B------:R0:W5:Y:S02]  /*0a20*/  LDG.E.64 R22, desc[UR4][R32.64] ;  /* 0x0000000420167981 */ /* 0x000164000c1e1b00 */
.L_x_52:
[----:B------:R-:W-:Y:S05]  /*0a30*/  BSYNC.RECONVERGENT B1 ;  /* 0x0000000000017941 */ /* 0x000fea0003800200 */
.L_x_51:
[----:B-----5:R-:W-:-:S08]  /*0a40*/  DADD R22, R22, R24 ;  /* 0x0000000016167229 */ /* 0x020fd00000000018 */
[----:B------:R-:W-:-:S14]  /*0a50*/  DSETP.GEU.AND P1, PT, R22, RZ, PT ;  /* 0x000000ff1600722a */ /* 0x000fdc0003f2e000 */
[----:B------:R-:W-:Y:S05]  /*0a60*/  @P1 BRA `(.L_x_50) ;  /* 0x00000000005c1947 */ /* 0x000fea0003800000 */
[----:B------:R-:W-:Y:S01]  /*0a70*/  IMAD.WIDE.U32 R24, R2, 0x8, R12 ;  /* 0x0000000802187825 */ /* 0x000fe200078e000c */
[----:B------:R-:W2:Y:S04]  /*0a80*/  LDG.E.64 R28, desc[UR4][R28.64] ;  /* 0x000000041c1c7981 */ /* 0x000ea8000c1e1b00 */
[----:B------:R-:W2:Y:S04]  /*0a90*/  LDG.E.64 R22, desc[UR4][R14.64] ;  /* 0x000000040e167981 */ /* 0x000ea8000c1e1b00 */
[----:B------:R-:W0:Y:S04]  /*0aa0*/  LDG.E.64 R30, desc[UR4][R30.64] ;  /* 0x000000041e1e7981 */ /* 0x000e28000c1e1b00 */
[----:B------:R-:W0:Y:S01]  /*0ab0*/  LDG.E.64 R24, desc[UR4][R24.64] ;  /* 0x0000000418187981 */ /* 0x000e22000c1e1b00 */
[----:B------:R-:W-:Y:S01]  /*0ac0*/  BSSY.RECONVERGENT B1, `(.L_x_55) ;  /* 0x000000e000017945 */ /* 0x000fe20003800200 */
[----:B--2---:R-:W-:-:S02]  /*0ad0*/  DADD R22, R22, -R28 ;  /* 0x0000000016167229 */ /* 0x004fc4000000081c */
[----:B0-----:R-:W-:-:S08]  /*0ae0*/  DADD R32, R24, -R30 ;  /* 0x0000000018207229 */ /* 0x001fd0000000081e */
        /* <DEDUP_REMOVED lines=11> */
.L_x_56:
[----:B------:R-:W-:Y:S05]  /*0ba0*/  BSYNC.RECONVERGENT B1 ;  /* 0x0000000000017941 */ /* 0x000fea0003800200 */
.L_x_55:
[----:B------:R-:W-:-:S04]  /*0bb0*/  FMUL R3, R3, -0.5 ;  /* 0xbf00000003037820 */ /* 0x000fc80000400000 */
[----:B------:R-:W0:Y:S02]  /*0bc0*/  F2F.F64.F32 R22, R3 ;  /* 0x0000000300167310 */ /* 0x000e240000201800 */
[----:B0-----:R1:W-:Y:S02]  /*0bd0*/  STG.E.64 desc[UR4][R20.64], R22 ;  /* 0x0000001614007986 */ /* 0x0013e4000c101b04 */
.L_x_50:
[----:B------:R-:W-:Y:S05]  /*0be0*/  BSYNC.RECONVERGENT B0 ;  /* 0x0000000000007941 */ /* 0x000fea0003800200 */
.L_x_49:
[----:B0-----:R-:W-:Y:S01]  /*0bf0*/  VIMNMX.U32 R33, PT, PT, R19, 0x1, !PT ;  /* 0x0000000113217848 */ /* 0x001fe20007fe0000 */
[----:B-1----:R-:W-:Y:S01]  /*0c00*/  IMAD.WIDE.U32 R22, R0, 0x8, R26 ;  /* 0x0000000800167825 */ /* 0x002fe200078e001a */
[----:B------:R-:W-:-:S03]  /*0c10*/  IADD3 R9, PT, PT, R8, -0x1, RZ ;  /* 0xffffffff08097810 */ /* 0x000fc60007ffe0ff */
[----:B------:R-:W-:Y:S02]  /*0c20*/  VIADD R33, R33, 0xffffffff ;  /* 0xffffffff21217836 */ /* 0x000fe40000000000 */
[----:B------:R-:W2:Y:S02]  /*0c30*/  LDG.E.64 R22, desc[UR4][R22.64] ;  /* 0x0000000416167981 */ /* 0x000ea4000c1e1b00 */
[----:B------:R-:W-:-:S04]  /*0c40*/  IMAD R3, R5, R8, R33 ;  /* 0x0000000805037224 */ /* 0x000fc800078e0221 */
[----:B------:R-:W-:-:S06]  /*0c50*/  IMAD.WIDE.U32 R24, R3, 0x8, R26 ;  /* 0x0000000803187825 */ /* 0x000fcc00078e001a */
[----:B------:R-:W3:Y:S01]  /*0c60*/  LDG.E.64 R24, desc[UR4][R24.64] ;  /* 0x0000000418187981 */ /* 0x000ee2000c1e1b00 */
[C---:B------:R-:W-:Y:S01]  /*0c70*/  VIADD R4, R19.reuse, 0x1 ;  /* 0x0000000113047836 */ /* 0x040fe20000000000 */
[----:B------:R-:W-:-:S04]  /*0c80*/  ISETP.NE.AND P1, PT, R19, R9, PT ;  /* 0x000000091300720c */ /* 0x000fc80003f25270 */
[----:B------:R-:W-:-:S05]  /*0c90*/  SEL R35, R9, R4, !P1 ;  /* 0x0000000409237207 */ /* 0x000fca0004800000 */
[----:B------:R-:W-:-:S04]  /*0ca0*/  IMAD R4, R5, R8, R35 ;  /* 0x0000000805047224 */ /* 0x000fc800078e0223 */
[----:B------:R-:W-:-:S04]  /*0cb0*/  IMAD.WIDE.U32 R20, R4, 0x8, R26 ;  /* 0x0000000804147825 */ /* 0x000fc800078e001a */
[----:B------:R-:W-:Y:S02]  /*0cc0*/  VIADD R18, R8, 0xfffffffe ;  /* 0xfffffffe08127836 */ /* 0x000fe40000000000 */
[----:B------:R-:W4:Y:S03]  /*0cd0*/  LDG.E.64 R20, desc[UR4][R20.64] ;  /* 0x0000000414147981 */ /* 0x000f26000c1e1b00 */
[----:B------:R-:W-:-:S13]  /*0ce0*/  ISETP.GE.AND P1, PT, R19, R18, PT ;  /* 0x000000121300720c */ /* 0x000fda0003f26270 */
[----:B------:R-:W-:-:S04]  /*0cf0*/  @!P1 VIADD R9, R19, 0x2 ;  /* 0x0000000213099836 */ /* 0x000fc80000000000 */
[----:B------:R-:W-:-:S04]  /*0d00*/  IMAD R5, R5, R8, R9 ;  /* 0x0000000805057224 */ /* 0x000fc800078e0209 */
[----:B------:R-:W-:-:S06]  /*0d10*/  IMAD.WIDE.U32 R28, R5, 0x8, R26 ;  /* 0x00000008051c7825 */ /* 0x000fcc00078e001a */
[----:B------:R-:W5:Y:S01]  /*0d20*/  LDG.E.64 R28, desc[UR4][R28.64] ;  /* 0x000000041c1c7981 */ /* 0x000f62000c1e1b00 */
[----:B------:R-:W-:Y:S01]  /*0d30*/  IMAD R33, R7, R8, R33 ;  /* 0x0000000807217224 */ /* 0x000fe200078e0221 */
[----:B--2---:R-:W-:Y:S01]  /*0d40*/  MOV R19, R23 ;  /* 0x0000001700137202 */ /* 0x004fe20000000f00 */
[----:B---3--:R-:W-:Y:S01]  /*0d50*/  DSETP.MIN.AND P1, P2, R24, R22, PT ;  /* 0x000000161800722a */ /* 0x008fe20003a20000 */
[----:B------:R-:W-:-:S05]  /*0d60*/  IMAD.MOV.U32 R18, RZ, RZ, R25 ;  /* 0x000000ffff127224 */ /* 0x000fca00078e0019 */
[----:B------:R-:W-:Y:S02]  /*0d70*/  FSEL R31, R18, R19, P1 ;  /* 0x00000013121f7208 */ /* 0x000fe40000800000 */
[----:B------:R-:W-:-:S06]  /*0d80*/  SEL R18, R24, R22, P1 ;  /* 0x0000001618127207 */ /* 0x000fcc0000800000 */
[----:B------:R-:W-:-:S05]  /*0d90*/  @P2 LOP3.LUT R31, R19, 0x80000, RZ, 0xfc, !PT ;  /* 0x00080000131f2812 */ /* 0x000fca00078efcff */
[----:B------:R-:W-:Y:S02]  /*0da0*/  IMAD.MOV.U32 R19, RZ, RZ, R31 ;  /* 0x000000ffff137224 */ /* 0x000fe400078e001f */
[----:B------:R-:W-:Y:S02]  /*0db0*/  IMAD.MOV.U32 R30, RZ, RZ, R18 ;  /* 0x000000ffff1e7224 */ /* 0x000fe400078e0012 */
[----:B----4-:R-:W-:Y:S02]  /*0dc0*/  IMAD.MOV.U32 R25, RZ, RZ, R20 ;  /* 0x000000ffff197224 */ /* 0x010fe400078e0014 */
[----:B------:R-:W-:Y:S01]  /*0dd0*/  DSETP.MIN.AND P1, P2, R18, R20, PT ;  /* 0x000000141200722a */ /* 0x000fe20003a20000 */
[----:B------:R-:W-:Y:S01]  /*0de0*/  MOV R31, R19 ;  /* 0x00000013001f7202 */ /* 0x000fe20000000f00 */
[----:B------:R-:W-:Y:S02]  /*0df0*/  IMAD.MOV.U32 R32, RZ, RZ, R21 ;  /* 0x000000ffff207224 */ /* 0x000fe400078e0015 */
[----:B------:R-:W-:-:S02]  /*0e00*/  IMAD.WIDE.U32 R18, R0, 0x8, R16 ;  /* 0x0000000800127825 */ /* 0x000fc400078e0010 */
[----:B------:R-:W-:Y:S02]  /*0e10*/  SEL R30, R30, R25, P1 ;  /* 0x000000191e1e7207 */ /* 0x000fe40000800000 */
[----:B------:R-:W-:Y:S02]  /*0e20*/  IMAD.WIDE.U32 R20, R3, 0x8, R16 ;  /* 0x0000000803147825 */ /* 0x000fe400078e0010 */
[----:B------:R-:W2:Y:S02]  /*0e30*/  LDG.E.64 R18, desc[UR4][R18.64] ;  /* 0x0000000412127981 */ /* 0x000ea4000c1e1b00 */
[--C-:B------:R-:W-:Y:S02]  /*0e40*/  IMAD.WIDE.U32 R22, R2, 0x8, R26.reuse ;  /* 0x0000000802167825 */ /* 0x100fe400078e001a */
[----:B------:R-:W2:Y:S02]  /*0e50*/  LDG.E.64 R20, desc[UR4][R20.64] ;  /* 0x0000000414147981 */ /* 0x000ea4000c1e1b00 */
[----:B------:R-:W-:-:S02]  /*0e60*/  IMAD.WIDE.U32 R24, R33, 0x8, R26 ;  /* 0x0000000821187825 */ /* 0x000fc400078e001a */
[----:B------:R-:W3:Y:S04]  /*0e70*/  LDG.E.64 R22, desc[UR4][R22.64] ;  /* 0x0000000416167981 */ /* 0x000ee8000c1e1b00 */
[----:B------:R-:W4:Y:S01]  /*0e80*/  LDG.E.64 R24, desc[UR4][R24.64] ;  /* 0x0000000418187981 */ /* 0x000f22000c1e1b00 */
[----:B------:R-:W-:Y:S02]  /*0e90*/  FSEL R31, R31, R32, P1 ;  /* 0x000000201f1f7208 */ /* 0x000fe40000800000 */
[----:B------:R-:W-:Y:S01]  /*0ea0*/  @P2 LOP3.LUT R31, R32, 0x80000, RZ, 0xfc, !PT ;  /* 0x00080000201f2812 */ /* 0x000fe200078efcff */
[----:B-----5:R-:W-:Y:S01]  /*0eb0*/  IMAD.MOV.U32 R32, RZ, RZ, R29 ;  /* 0x000000ffff207224 */ /* 0x020fe200078e001d */
[----:B------:R-:W-:-:S04]  /*0ec0*/  MOV R37, R28 ;  /* 0x0000001c00257202 */ /* 0x000fc80000000f00 */
[----:B------:R-:W-:Y:S01]  /*0ed0*/  DSETP.MIN.AND P1, P2, R30, R28, PT ;  /* 0x0000001c1e00722a */ /* 0x000fe20003a20000 */
[----:B------:R-:W-:-:S06]  /*0ee0*/  IMAD.WIDE.U32 R28, R4, 0x8, R16 ;  /* 0x00000008041c7825 */ /* 0x000fcc00078e0010 */
[----:B------:R-:W5:Y:S01]  /*0ef0*/  LDG.E.64 R28, desc[UR4][R28.64] ;  /* 0x000000041c1c7981 */ /* 0x000f62000c1e1b00 */
[----:B------:R-:W-:Y:S01]  /*0f00*/  IMAD.MOV.U32 R34, RZ, RZ, R30 ;  /* 0x000000ffff227224 */ /* 0x000fe200078e001e */
[----:B------:R-:W-:Y:S01]  /*0f10*/  FSEL R31, R31, R32, P1 ;  /* 0x000000201f1f7208 */ /* 0x000fe20000800000 */
[----:B------:R-:W-:-:S03]  /*0f20*/  IMAD R35, R7, R8, R35 ;  /* 0x0000000807237224 */ /* 0x000fc600078e0223 */
[----:B------:R-:W-:Y:S01]  /*0f30*/  SEL R30, R34, R37, P1 ;  /* 0x00000025221e7207 */ /* 0x000fe20000800000 */
[----:B------:R-:W-:Y:S01]  /*0f40*/  IMAD R7, R7, R8, R9 ;  /* 0x0000000807077224 */ /* 0x000fe200078e0209 */
[----:B------:R-:W-:-:S04]  /*0f50*/  @P2 LOP3.LUT R31, R32, 0x80000, RZ, 0xfc, !PT ;  /* 0x00080000201f2812 */ /* 0x000fc800078efcff */
[----:B------:R3:W0:Y:S01]  /*0f60*/  F2F.F32.F64 R30, R30 ;  /* 0x0000001e001e7310 */ /* 0x0006220000301000 */
[----:B--2---:R-:W-:Y:S01]  /*0f70*/  DSETP.MIN.AND P3, P4, R20, R18, PT ;  /* 0x000000121400722a */ /* 0x004fe20003c60000 */
[----:B---3--:R-:W-:Y:S01]  /*0f80*/  IMAD.MOV.U32 R31, RZ, RZ, R23 ;  /* 0x000000ffff1f7224 */ /* 0x008fe200078e0017 */
[----:B----4-:R-:W-:Y:S01]  /*0f90*/  DSETP.MIN.AND P1, P2, R24, R22, PT ;  /* 0x000000161800722a */ /* 0x010fe20003a20000 */
[----:B------:R-:W-:Y:S02]  /*0fa0*/  IMAD.MOV.U32 R8, RZ, RZ, R24 ;  /* 0x000000ffff087224 */ /* 0x000fe400078e0018 */
[----:B------:R-:W-:Y:S01]  /*0fb0*/  IMAD.MOV.U32 R9, RZ, RZ, R25 ;  /* 0x000000ffff097224 */ /* 0x000fe200078e0019 */
[----:B------:R-:W-:Y:S01]  /*0fc0*/  MOV R25, R22 ;  /* 0x0000001600197202 */ /* 0x000fe20000000f00 */
[----:B------:R-:W-:Y:S01]  /*0fd0*/  IMAD.MOV.U32 R23, RZ, RZ, R19 ;  /* 0x000000ffff177224 */ /* 0x000fe200078e0013 */
[----:B------:R-:W-:Y:S01]  /*0fe0*/  SEL R36, R20, R18, P3 ;  /* 0x0000001214247207 */ /* 0x000fe20001800000 */
[----:B------:R-:W-:Y:S01]  /*0ff0*/  IMAD.MOV.U32 R22, RZ, RZ, R21 ;  /* 0x000000ffff167224 */ /* 0x000fe200078e0015 */
[----:B------:R-:W-:Y:S01]  /*1000*/  SEL R8, R8, R25, P1 ;  /* 0x0000001908087207 */ /* 0x000fe20000800000 */
[----:B------:R-:W-:-:S04]  /*1010*/  IMAD.WIDE.U32 R24, R2, 0x8, R16 ;  /* 0x0000000802187825 */ /* 0x000fc800078e0010 */
[--C-:B------:R-:W-:Y:S01]  /*1020*/  IMAD.WIDE.U32 R18, R33, 0x8, R16.reuse ;  /* 0x0000000821127825 */ /* 0x100fe200078e0010 */
[----:B------:R-:W-:Y:S01]  /*1030*/  FSEL R37, R22, R23, P3 ;  /* 0x0000001716257208 */ /* 0x000fe20001800000 */
[----:B------:R-:W2:Y:S01]  /*1040*/  LDG.E.64 R24, desc[UR4][R24.64] ;  /* 0x0000000418187981 */ /* 0x000ea2000c1e1b00 */
[----:B------:R-:W-:Y:S01]  /*1050*/  @P4 LOP3.LUT R37, R23, 0x80000, RZ, 0xfc, !PT ;  /* 0x0008000017254812 */ /* 0x000fe200078efcff */
[----:B------:R-:W-:Y:S02]  /*1060*/  IMAD.WIDE.U32 R22, R5, 0x8, R16 ;  /* 0x0000000805167825 */ /* 0x000fe400078e0010 */
[----:B------:R-:W2:Y:S02]  /*1070*/  LDG.E.64 R18, desc[UR4][R18.64] ;  /* 0x0000000412127981 */ /* 0x000ea4000c1e1b00 */
[----:B------:R-:W-:Y:S02]  /*1080*/  IMAD.WIDE.U32 R20, R35, 0x8, R26 ;  /* 0x0000000823147825 */ /* 0x000fe400078e001a */
[----:B------:R-:W3:Y:S04]  /*1090*/  LDG.E.64 R22, desc[UR4][R22.64] ;  /* 0x0000000416167981 */ /* 0x000ee8000c1e1b00 */
[----:B------:R-:W4:Y:S01]  /*10a0*/  LDG.E.64 R20, desc[UR4][R20.64] ;  /* 0x0000000414147981 */ /* 0x000f22000c1e1b00 */
[----:B------:R-:W-:Y:S01]  /*10b0*/  FSEL R9, R9, R31, P1 ;  /* 0x0000001f09097208 */ /* 0x000fe20000800000 */
[----:B-----5:R-:W-:Y:S01]  /*10c0*/  IMAD.MOV.U32 R33, RZ, RZ, R28 ;  /* 0x000000ffff217224 */ /* 0x020fe200078e001c */
[----:B------:R-:W-:Y:S01]  /*10d0*/  @P2 LOP3.LUT R9, R31, 0x80000, RZ, 0xfc, !PT ;  /* 0x000800001f092812 */ /* 0x000fe200078efcff */
[----:B------:R-:W-:Y:S01]  /*10e0*/  DSETP.MIN.AND P1, P2, R36, R28, PT ;  /* 0x0000001c2400722a */ /* 0x000fe20003a20000 */
[----:B------:R-:W-:-:S02]  /*10f0*/  IMAD.MOV.U32 R34, RZ, RZ, R29 ;  /* 0x000000ffff227224 */ /* 0x000fc400078e001d */
[----:B------:R-:W-:-:S06]  /*1100*/  IMAD.WIDE.U32 R28, R35, 0x8, R16 ;  /* 0x00000008231c7825 */ /* 0x000fcc00078e0010 */
[----:B------:R-:W5:Y:S01]  /*1110*/  LDG.E.64 R28, desc[UR4][R28.64] ;  /* 0x000000041c1c7981 */ /* 0x000f62000c1e1b00 */
[----:B------:R-:W-:-:S04]  /*1120*/  IMAD.WIDE.U32 R26, R7, 0x8, R26 ;  /* 0x00000008071a7825 */ /* 0x000fc800078e001a */
[----:B------:R-:W-:Y:S02]  /*1130*/  IMAD.WIDE.U32 R16, R7, 0x8, R16 ;  /* 0x0000000807107825 */ /* 0x000fe400078e0010 */
[----:B------:R-:W5:Y:S04]  /*1140*/  LDG.E.64 R26, desc[UR4][R26.64] ;  /* 0x000000041a1a7981 */ /* 0x000f68000c1e1b00 */
[----:B------:R-:W5:Y:S01]  /*1150*/  LDG.E.64 R16, desc[UR4][R16.64] ;  /* 0x0000000410107981 */ /* 0x000f62000c1e1b00 */
[----:B------:R-:W-:Y:S01]  /*1160*/  IMAD.MOV.U32 R31, RZ, RZ, R37 ;  /* 0x000000ffff1f7224 */ /* 0x000fe200078e0025 */
[----:B------:R-:W-:-:S04]  /*1170*/  MOV R32, R36 ;  /* 0x0000002400207202 */ /* 0x000fc80000000f00 */
[----:B------:R-:W-:Y:S02]  /*1180*/  FSEL R31, R31, R34, P1 ;  /* 0x000000221f1f7208 */ /* 0x000fe40000800000 */
[----:B------:R-:W-:Y:S02]  /*1190*/  @P2 LOP3.LUT R31, R34, 0x80000, RZ, 0xfc, !PT ;  /* 0x00080000221f2812 */ /* 0x000fe400078efcff */
[----:B------:R-:W-:-:S03]  /*11a0*/  SEL R32, R32, R33, P1 ;  /* 0x0000002120207207 */ /* 0x000fc60000800000 */
[----:B------:R-:W-:Y:S01]  /*11b0*/  IMAD.MOV.U32 R33, RZ, RZ, R31 ;  /* 0x000000ffff217224 */ /* 0x000fe200078e001f */
[----:B------:R-:W-:Y:S01]  /*11c0*/  MOV R7, R8 ;  /* 0x0000000800077202 */ /* 0x000fe20000000f00 */
[----:B------:R-:W-:Y:S01]  /*11d0*/  IMAD.MOV.U32 R34, RZ, RZ, R9 ;  /* 0x000000ffff227224 */ /* 0x000fe200078e0009 */
[----:B0-----:R-:W-:Y:S01]  /*11e0*/  F2F.F64.F32 R30, R30 ;  /* 0x0000001e001e7310 */ /* 0x001fe20000201800 */
[----:B--2---:R-:W-:Y:S02]  /*11f0*/  DSETP.MIN.AND P5, P6, R18, R24, PT ;  /* 0x000000181200722a */ /* 0x004fe40003ea0000 */
[----:B---3--:R-:W-:Y:S02]  /*1200*/  DSETP.MIN.AND P3, P4, R32, R22, PT ;  /* 0x000000162000722a */ /* 0x008fe40003c60000 */
[----:B----4-:R-:W-:Y:S01]  /*1210*/  DSETP.MIN.AND P2, P1, R8, R20, PT ;  /* 0x000000140800722a */ /* 0x010fe20003940000 */
[----:B------:R-:W-:Y:S01]  /*1220*/  IMAD.MOV.U32 R9, RZ, RZ, R24 ;  /* 0x000000ffff097224 */ /* 0x000fe200078e0018 */
[----:B------:R-:W-:Y:S01]  /*1230*/  MOV R8, R18 ;  /* 0x0000001200087202 */ /* 0x000fe20000000f00 */
[----:B------:R-:W-:Y:S01]  /*1240*/  IMAD.MOV.U32 R18, RZ, RZ, R32 ;  /* 0x000000ffff127224 */ /* 0x000fe200078e0020 */
[----:B------:R-:W-:-:S02]  /*1250*/  MOV R24, R23 ;  /* 0x0000001700187202 */ /* 0x000fc40000000f00 */
[----:B------:R-:W-:Y:S02]  /*1260*/  SEL R8, R8, R9, P5 ;  /* 0x0000000908087207 */ /* 0x000fe40002800000 */
[----:B------:R-:W-:Y:S02]  /*1270*/  FSEL R9, R19, R25, P5 ;  /* 0x0000001913097208 */ /* 0x000fe40002800000 */
[----:B------:R-:W-:Y:S01]  /*1280*/  @P6 LOP3.LUT R9, R25, 0x80000, RZ, 0xfc, !PT ;  /* 0x0008000019096812 */ /* 0x000fe200078efcff */
[----:B------:R-:W-:Y:S01]  /*1290*/  IMAD.MOV.U32 R25, RZ, RZ, R21 ;  /* 0x000000ffff197224 */ /* 0x000fe200078e0015 */
[----:B------:R-:W-:Y:S02]  /*12a0*/  FSEL R19, R33, R24, P3 ;  /* 0x0000001821137208 */ /* 0x000fe40001800000 */
[----:B------:R-:W-:Y:S02]  /*12b0*/  SEL R18, R18, R22, P3 ;  /* 0x0000001612127207 */ /* 0x000fe40001800000 */
[----:B------:R-:W-:Y:S01]  /*12c0*/  @P4 LOP3.LUT R19, R24, 0x80000, RZ, 0xfc, !PT ;  /* 0x0008000018134812 */ /* 0x000fe200078efcff */
[----:B-----5:R-:W-:Y:S01]  /*12d0*/  DSETP.MIN.AND P3, P4, R8, R28, PT ;  /* 0x0000001c0800722a */ /* 0x020fe20003c60000 */
[----:B------:R-:W-:-:S02]  /*12e0*/  FSEL R23, R34, R25, P2 ;  /* 0x0000001922177208 */ /* 0x000fc40001000000 */
[----:B------:R-:W-:Y:S02]  /*12f0*/  @P1 LOP3.LUT R23, R25, 0x80000, RZ, 0xfc, !PT ;  /* 0x0008000019171812 */ /* 0x000fe400078efcff */
[----:B------:R-:W-:Y:S01]  /*1300*/  SEL R20, R7, R20, P2 ;  /* 0x0000001407147207 */ /* 0x000fe20001000000 */
[----:B------:R-:W-:Y:S02]  /*1310*/  IMAD.MOV.U32 R7, RZ, RZ, R8 ;  /* 0x000000ffff077224 */ /* 0x000fe400078e0008 */
[----:B------:R-:W-:Y:S01]  /*1320*/  IMAD.MOV.U32 R21, RZ, RZ, R23 ;  /* 0x000000ffff157224 */ /* 0x000fe200078e0017 */
[----:B------:R0:W1:Y:S01]  /*1330*/  F2F.F32.F64 R19, R18 ;  /* 0x0000001200137310 */ /* 0x0000620000301000 */
[----:B------:R-:W-:Y:S02]  /*1340*/  MOV R8, R28 ;  /* 0x0000001c00087202 */ /* 0x000fe40000000f00 */
[----:B------:R-:W-:Y:S02]  /*1350*/  FSEL R9, R9, R29, P3 ;  /* 0x0000001d09097208 */ /* 0x000fe40001800000 */
[----:B------:R-:W-:Y:S01]  /*1360*/  SEL R8, R7, R8, P3 ;  /* 0x0000000807087207 */ /* 0x000fe20001800000 */
[----:B------:R-:W-:Y:S01]  /*1370*/  DSETP.MIN.AND P1, P2, R20, R26, PT ;  /* 0x0000001a1400722a */ /* 0x000fe20003a20000 */
[----:B------:R-:W-:Y:S01]  /*1380*/  @P4 LOP3.LUT R9, R29, 0x80000, RZ, 0xfc, !PT ;  /* 0x000800001d094812 */ /* 0x000fe200078efcff */
[----:B------:R-:W-:Y:S01]  /*1390*/  IMAD.MOV.U32 R22, RZ, RZ, R27 ;  /* 0x000000ffff167224 */ /* 0x000fe200078e001b */
[----:B------:R-:W-:-:S04]  /*13a0*/  MOV R7, R21 ;  /* 0x0000001500077202 */ /* 0x000fc80000000f00 */
[----:B------:R-:W-:Y:S01]  /*13b0*/  DSETP.MIN.AND P3, P4, R8, R16, PT ;  /* 0x000000100800722a */ /* 0x000fe20003c60000 */
[----:B0-----:R-:W-:Y:S02]  /*13c0*/  SEL R18, R20, R26, P1 ;  /* 0x0000001a14127207 */ /* 0x001fe40000800000 */
[----:B-1----:R0:W1:Y:S01]  /*13d0*/  F2F.F64.F32 R20, R19 ;  /* 0x0000001300147310 */ /* 0x0020620000201800 */
[----:B------:R-:W-:Y:S01]  /*13e0*/  FSEL R7, R7, R22, P1 ;  /* 0x0000001607077208 */ /* 0x000fe20000800000 */
[----:B------:R-:W-:Y:S02]  /*13f0*/  IMAD.MOV.U32 R23, RZ, RZ, R16 ;  /* 0x000000ffff177224 */ /* 0x000fe400078e0010 */
[----:B------:R-:W-:Y:S01]  /*1400*/  @P2 LOP3.LUT R7, R22, 0x80000, RZ, 0xfc, !PT ;  /* 0x0008000016072812 */ /* 0x000fe200078efcff */
[----:B------:R-:W-:Y:S01]  /*1410*/  IMAD.MOV.U32 R22, RZ, RZ, R8 ;  /* 0x000000ffff167224 */ /* 0x000fe200078e0008 */
[----:B------:R-:W-:Y:S02]  /*1420*/  FSEL R9, R9, R17, P3 ;  /* 0x0000001109097208 */ /* 0x000fe40001800000 */
[----:B0-----:R-:W-:-:S02]  /*1430*/  MOV R19, R7 ;  /* 0x0000000700137202 */ /* 0x001fc40000000f00 */
[----:B------:R-:W-:Y:S02]  /*1440*/  SEL R8, R22, R23, P3 ;  /* 0x0000001716087207 */ /* 0x000fe40001800000 */
[----:B------:R-:W-:Y:S01]  /*1450*/  @P4 LOP3.LUT R9, R17, 0x80000, RZ, 0xfc, !PT ;  /* 0x0008000011094812 */ /* 0x000fe200078efcff */
[----:B------:R-:W-:Y:S01]  /*1460*/  IMAD.MOV.U32 R7, RZ, RZ, R19 ;  /* 0x000000ffff077224 */ /* 0x000fe200078e0013 */
[----:B------:R-:W-:Y:S01]  /*1470*/  DSETP.MIN.AND P1, P2, R18, R30, PT ;  /* 0x0000001e1200722a */ /* 0x000fe20003a20000 */
[----:B------:R-:W-:-:S03]  /*1480*/  IMAD.MOV.U32 R22, RZ, RZ, R31 ;  /* 0x000000ffff167224 */ /* 0x000fc600078e001f */
[----:B-1----:R-:W-:Y:S02]  /*1490*/  DSETP.MIN.AND P3, P4, R8, R20, PT ;  /* 0x000000140800722a */ /* 0x002fe40003c60000 */
[----:B------:R-:W-:Y:S01]  /*14a0*/  FSEL R17, R7, R22, P1 ;  /* 0x0000001607117208 */ /* 0x000fe20000800000 */
[----:B------:R-:W-:Y:S01]  /*14b0*/  IMAD.MOV.U32 R7, RZ, RZ, R9 ;  /* 0x000000ffff077224 */ /* 0x000fe200078e0009 */
[----:B------:R-:W-:-:S04]  /*14c0*/  MOV R19, R20 ;  /* 0x0000001400137202 */ /* 0x000fc80000000f00 */
[----:B------:R-:W-:-:S06]  /*14d0*/  FSEL R7, R7, R21, P3 ;  /* 0x0000001507077208 */ /* 0x000fcc0001800000 */
[----:B------:R-:W-:Y:S02]  /*14e0*/  @P4 LOP3.LUT R7, R21, 0x80000, RZ, 0xfc, !PT ;  /* 0x0008000015074812 */ /* 0x000fe400078efcff */
[----:B------:R-:W-:-:S03]  /*14f0*/  SEL R16, R18, R30, P1 ;  /* 0x0000001e12107207 */ /* 0x000fc60000800000 */
[----:B------:R-:W-:Y:S01]  /*1500*/  IMAD.MOV.U32 R9, RZ, RZ, R7 ;  /* 0x000000ffff097224 */ /* 0x000fe200078e0007 */
[----:B------:R-:W-:Y:S02]  /*1510*/  @P2 LOP3.LUT R17, R22, 0x80000, RZ, 0xfc, !PT ;  /* 0x0008000016112812 */ /* 0x000fe400078efcff */
[----:B------:R-:W-:Y:S02]  /*1520*/  SEL R8, R8, R19, P3 ;  /* 0x0000001308087207 */ /* 0x000fe40001800000 */
[----:B------:R-:W-:Y:S08]  /*1530*/  F2F.F32.F64 R16, R16 ;  /* 0x0000001000107310 */ /* 0x000ff00000301000 */
[----:B------:R-:W0:Y:S02]  /*1540*/  F2F.F32.F64 R9, R8 ;  /* 0x0000000800097310 */ /* 0x000e240000301000 */
[----:B0-----:R-:W-:-:S05]  /*1550*/  FADD R7, R16, R9 ;  /* 0x0000000910077221 */ /* 0x001fca0000000000 */
[----:B------:R-:W-:-:S13]  /*1560*/  FSETP.LEU.OR P0, PT, R7, R6, !P0 ;  /* 0x000000060700720b */ /* 0x000fda000470b400 */
[----:B------:R-:W-:Y:S05]  /*1570*/  @P0 EXIT ;  /* 0x000000000000094d */ /* 0x000fea0003800000 */
        /* <DEDUP_REMOVED lines=9> */
[----:B-1----:R-:W-:-:S13]  /*1610*/  IMAD.WIDE.U32 R18, R4, 0x8, R16 ;  /* 0x0000000804127825 */ /* 0x002fda00078e0010 */
[----:B------:R-:W-:Y:S05]  /*1620*/  @!P0 BRA `(.L_x_58) ;  /* 0x0000000000688947 */ /* 0x000fea0003800000 */
[----:B------:R-:W-:Y:S01]  /*1630*/  IMAD.WIDE.U32 R22, R3, 0x8, R12 ;  /* 0x0000000803167825 */ /* 0x000fe200078e000c */
[----:B------:R-:W2:Y:S03]  /*1640*/  LDG.E.64 R14, desc[UR4][R14.64] ;  /* 0x000000040e0e7981 */ /* 0x000ea6000c1e1b00 */
[----:B------:R-:W-:Y:S01]  /*1650*/  IMAD.WIDE.U32 R24, R0, 0x8, R16 ;  /* 0x0000000800187825 */ /* 0x000fe200078e0010 */
[----:B------:R-:W2:Y:S04]  /*1660*/  LDG.E.64 R20, desc[UR4][R18.64] ;  /* 0x0000000412147981 */ /* 0x000ea8000c1e1b00 */
[----:B------:R-:W3:Y:S04]  /*1670*/  LDG.E.64 R22, desc[UR4][R22.64] ;  /* 0x0000000416167981 */ /* 0x000ee8000c1e1b00 */
[----:B------:R-:W3:Y:S01]  /*1680*/  LDG.E.64 R2, desc[UR4][R24.64] ;  /* 0x0000000418027981 */ /* 0x000ee2000c1e1b00 */
[----:B------:R-:W-:Y:S01]  /*1690*/  BSSY.RECONVERGENT B1, `(.L_x_59) ;  /* 0x000000e000017945 */ /* 0x000fe20003800200 */
[----:B--2---:R-:W-:Y:S01]  /*16a0*/  DADD R20, R20, -R14 ;  /* 0x0000000014147229 */ /* 0x004fe2000000080e */
[----:B------:R-:W-:Y:S01]  /*16b0*/  MOV R14, RZ ;  /* 0x000000ff000e7202 */ /* 0x000fe20000000f00 */
[----:B---3--:R-:W-:-:S08]  /*16c0*/  DADD R2, R2, -R22 ;  /* 0x0000000002027229 */ /* 0x008fd00000000816 */
[----:B------:R-:W-:Y:S08]  /*16d0*/  F2F.F32.F64 R20, R20 ;  /* 0x0000001400147310 */ /* 0x000ff00000301000 */
[----:B------:R-:W0:Y:S02]  /*16e0*/  F2F.F32.F64 R3, R2 ;  /* 0x0000000200037310 */ /* 0x000e240000301000 */
[----:B0-----:R-:W-:-:S05]  /*16f0*/  FMUL R26, R20, R3 ;  /* 0x00000003141a7220 */ /* 0x001fca0000400000 */
[----:B------:R-:W-:-:S13]  /*1700*/  FSETP.GT.AND P0, PT, R26, RZ, PT ;  /* 0x000000ff1a00720b */ /* 0x000fda0003f04000 */
[----:B------:R-:W-:Y:S05]  /*1710*/  @!P0 BRA `(.L_x_60) ;  /* 0x0000000000148947 */ /* 0x000fea0003800000 */
[C---:B------:R-:W-:Y:S02]  /*1720*/  FSETP.GEU.AND P1, PT, R20.reuse, RZ, PT ;  /* 0x000000ff1400720b */ /* 0x040fe40003f2e000 */
[C---:B------:R-:W-:Y:S02]  /*1730*/  FSETP.GT.AND P0, PT, R20.reuse, RZ, PT ;  /* 0x000000ff1400720b */ /* 0x040fe40003f04000 */
[----:B------:R-:W-:-:S04]  /*1740*/  FMNMX R14, R20, R3, PT ;  /* 0x00000003140e7209 */ /* 0x000fc80003800000 */
[----:B------:R-:W-:-:S05]  /*1750*/  FSEL R14, R14, RZ, P0 ;  /* 0x000000ff0e0e7208 */ /* 0x000fca0000000000 */
[----:B------:R-:W-:-:S07]  /*1760*/  @!P1 FMNMX R14, R20, R3, !PT ;  /* 0x00000003140e9209 */ /* 0x000fce0007800000 */
.L_x_60:
[----:B------:R-:W-:Y:S05]  /*1770*/  BSYNC.RECONVERGENT B1 ;  /* 0x0000000000017941 */ /* 0x000fea0003800200 */
.L_x_59:
[----:B------:R-:W-:-:S06]  /*1780*/  FMUL R2, R14, 0.5 ;  /* 0x3f0000000e027820 */ /* 0x000fcc0000400000 */
[----:B------:R-:W0:Y:S02]  /*1790*/  F2F.F64.F32 R2, R2 ;  /* 0x0000000200027310 */ /* 0x000e240000201800 */
[----:B0-----:R0:W-:Y:S04]  /*17a0*/  STG.E.64 desc[UR4][R10.64], R2 ;  /* 0x000000020a007986 */ /* 0x0011e8000c101b04 */
[----:B------:R0:W5:Y:S04]  /*17b0*/  LDG.E.64 R20, desc[UR4][R6.64] ;  /* 0x0000000406147981 */ /* 0x000168000c1e1b00 */
[----:B------:R0:W5:Y:S02]  /*17c0*/  LDG.E.64 R22, desc[UR4][R8.64] ;  /* 0x0000000408167981 */ /* 0x000164000c1e1b00 */
.L_x_58:
[----:B------:R-:W-:Y:S05]  /*17d0*/  BSYNC.RECONVERGENT B0 ;  /* 0x0000000000007941 */ /* 0x000fea0003800200 */
.L_x_57:
[----:B-----5:R-:W-:-:S08]  /*17e0*/  DADD R20, R22, R20 ;  /* 0x0000000016147229 */ /* 0x020fd00000000014 */
[----:B------:R-:W-:-:S14]  /*17f0*/  DSETP.GEU.AND P0, PT, R20, RZ, PT ;  /* 0x000000ff1400722a */ /* 0x000fdc0003f0e000 */
[----:B------:R-:W-:Y:S05]  /*1800*/  @P0 EXIT ;  /* 0x000000000000094d */ /* 0x000fea0003800000 */
[--C-:B0-----:R-:W-:Y:S01]  /*1810*/  IMAD.WIDE.U32 R2, R4, 0x8, R12.reuse ;  /* 0x0000000804027825 */ /* 0x101fe200078e000c */
[----:B------:R-:W2:Y:S03]  /*1820*/  LDG.E.64 R18, desc[UR4][R18.64] ;  /* 0x0000000412127981 */ /* 0x000ea6000c1e1b00 */
[----:B------:R-:W-:Y:S02]  /*1830*/  IMAD.WIDE.U32 R12, R5, 0x8, R12 ;  /* 0x00000008050c7825 */ /* 0x000fe400078e000c */
[----:B------:R-:W3:Y:S02]  /*1840*/  LDG.E.64 R2, desc[UR4][R2.64] ;  /* 0x0000000402027981 */ /* 0x000ee4000c1e1b00 */
[----:B------:R-:W-:Y:S02]  /*1850*/  IMAD.WIDE.U32 R16, R0, 0x8, R16 ;  /* 0x0000000800107825 */ /* 0x000fe400078e0010 */
        /* <DEDUP_REMOVED lines=16> */
.L_x_62:
[----:B------:R-:W-:Y:S05]  /*1960*/  BSYNC.RECONVERGENT B0 ;  /* 0x0000000000007941 */ /* 0x000fea0003800200 */
.L_x_61:
[----:B------:R-:W-:-:S04]  /*1970*/  FMUL R0, R0, -0.5 ;  /* 0xbf00000000007820 */ /* 0x000fc80000400000 */
[----:B------:R-:W0:Y:S02]  /*1980*/  F2F.F64.F32 R2, R0 ;  /* 0x0000000000027310 */ /* 0x000e240000201800 */
[----:B0-----:R-:W-:Y:S01]  /*1990*/  STG.E.64 desc[UR4][R10.64], R2 ;  /* 0x000000020a007986 */ /* 0x001fe2000c101b04 */
[----:B------:R-:W-:Y:S05]  /*19a0*/  EXIT ;  /* 0x000000000000794d */ /* 0x000fea0003800000 */
.L_x_63:
        /* <DEDUP_REMOVED lines=13> */
.L_x_751:


//--------------------- .text._Z11wrkuu2OcorriifffPdS_S_S_S_S_S_S_S_ --------------------------
	.section	.text._Z11wrkuu2OcorriifffPdS_S_S_S_S_S_S_S_,"ax",@progbits
	.align	128
        .global         _Z11wrkuu2OcorriifffPdS_S_S_S_S_S_S_S_
        .type           _Z11wrkuu2OcorriifffPdS_S_S_S_S_S_S_S_,@function
        .size           _Z11wrkuu2OcorriifffPdS_S_S_S_S_S_S_S_,(.L_x_752 - _Z11wrkuu2OcorriifffPdS_S_S_S_S_S_S_S_)
        .other          _Z11wrkuu2OcorriifffPdS_S_S_S_S_S_S_S_,@"STO_CUDA_ENTRY STV_DEFAULT"
_Z11wrkuu2OcorriifffPdS_S_S_S_S_S_S_S_:
.text._Z11wrkuu2OcorriifffPdS_S_S_S_S_S_S_S_:
        /* <DEDUP_REMOVED lines=15> */
[C---:B------:R-:W-:Y:S02]  /*00f0*/  VIMNMX R2, PT, PT, R17.reuse, 0x2, !PT ;  /* 0x0000000211027848 */ /* 0x040fe40007fe0100 */
[----:B------:R-:W-:-:S03]  /*0100*/  VIMNMX.U32 R0, PT, PT, R17, 0x1, !PT ;  /* 0x0000000111007848 */ /* 0x000fc60007fe0000 */
[CC--:B------:R-:W-:Y:S01]  /*0110*/  IMAD R2, R5.reuse, R24.reuse, R2 ;  /* 0x0000001805027224 */ /* 0x0c0fe200078e0202 */
[----:B------:R-:W2:Y:S01]  /*0120*/  LDC.64 R10, c[0x0][0x3d8] ;  /* 0x0000f600ff0a7b82 */ /* 0x000ea20000000a00 */
[CC--:B------:R-:W-:Y:S02]  /*0130*/  IMAD R37, R5.reuse, R24.reuse, R0 ;  /* 0x0000001805257224 */ /* 0x0c0fe400078e0200 */
[----:B------:R-:W-:Y:S02]  /*0140*/  IMAD R0, R5, R24, R17 ;  /* 0x0000001805007224 */ /* 0x000fe400078e0211 */
[----:B------:R-:W-:Y:S02]  /*0150*/  VIADD R3, R2, 0xfffffffe ;  /* 0xfffffffe02037836 */ /* 0x000fe40000000000 */
[----:B------:R-:W-:Y:S01]  /*0160*/  VIADD R37, R37, 0xffffffff ;  /* 0xffffffff25257836 */ /* 0x000fe20000000000 */
        /* <DEDUP_REMOVED lines=9> */
[----:B------:R-:W2:Y:S01]  /*0200*/  LDG.E.64 R22, desc[UR4][R22.64] ;  /* 0x0000000416167981 */ /* 0x000ea2000c1e1b00 */
[----:B----4-:R-:W-:-:S04]  /*0210*/  IMAD.WIDE.U32 R28, R3, 0x8, R14 ;  /* 0x00000008031c7825 */ /* 0x010fc800078e000e */
[----:B------:R-:W-:Y:S02]  /*0220*/  IMAD.WIDE.U32 R30, R37, 0x8, R14 ;  /* 0x00000008251e7825 */ /* 0x000fe400078e000e */
[----:B------:R-:W3:Y:S04]  /*0230*/  LDG.E.64 R28, desc[UR4][R28.64] ;  /* 0x000000041c1c7981 */ /* 0x000ee8000c1e1b00 */
[----:B------:R-:W4:Y:S01]  /*0240*/  LDG.E.64 R30, desc[UR4][R30.64] ;  /* 0x000000041e1e7981 */ /* 0x000f22000c1e1b00 */
[----:B------:R-:W-:-:S04]  /*0250*/  IMAD.WIDE.U32 R8, R0, 0x8, R20 ;  /* 0x0000000800087825 */ /* 0x000fc800078e0014 */
[----:B------:R-:W-:Y:S01]  /*0260*/  VIADD R4, R24, 0xffffffff ;  /* 0xffffffff18047836 */ /* 0x000fe20000000000 */
[C---:B------:R-:W-:Y:S01]  /*0270*/  IADD3 R7, PT, PT, R17.reuse, 0x1, RZ ;  /* 0x0000000111077810 */ /* 0x040fe20007ffe0ff */
[----:B------:R-:W5:Y:S01]  /*0280*/  LDG.E.64 R8, desc[UR4][R8.64] ;  /* 0x0000000408087981 */ /* 0x000f62000c1e1b00 */
[----:B------:R-:W-:Y:S02]  /*0290*/  IMAD.WIDE.U32 R12, R0, 0x8, R14 ;  /* 0x00000008000c7825 */ /* 0x000fe400078e000e */
[C---:B------:R-:W-:Y:S02]  /*02a0*/  ISETP.NE.AND P0, PT, R17.reuse, R4, PT ;  /* 0x000000041100720c */ /* 0x040fe40003f05270 */
[----:B------:R-:W-:Y:S02]  /*02b0*/  VIADD R2, R24, 0xfffffffe ;  /* 0xfffffffe18027836 */ /* 0x000fe40000000000 */
[----:B------:R-:W-:Y:S01]  /*02c0*/  SEL R7, R4, R7, !P0 ;  /* 0x0000000704077207 */ /* 0x000fe20004000000 */
[----:B------:R-:W5:Y:S02]  /*02d0*/  LDG.E.64 R12, desc[UR4][R12.64] ;  /* 0x000000040c0c7981 */ /* 0x000f64000c1e1b00 */
[----:B------:R-:W-:-:S02]  /*02e0*/  ISETP.GE.AND P0, PT, R17, R2, PT ;  /* 0x000000021100720c */ /* 0x000fc40003f06270 */
[----:B------:R-:W-:-:S11]  /*02f0*/  IMAD R2, R5, R24, R7 ;  /* 0x0000001805027224 */ /* 0x000fd600078e0207 */
[----:B------:R-:W-:Y:S01]  /*0300*/  @!P0 VIADD R4, R17, 0x2 ;  /* 0x0000000211048836 */ /* 0x000fe20000000000 */
[----:B--2---:R-:W-:Y:S01]  /*0310*/  DSETP.MIN.AND P1, P2, R26, R22, PT ;  /* 0x000000161a00722a */ /* 0x004fe20003a20000 */
[----:B------:R-:W-:-:S05]  /*0320*/  IMAD.MOV.U32 R6, RZ, RZ, R26 ;  /* 0x000000ffff067224 */ /* 0x000fca00078e001a */
[----:B------:R-:W-:Y:S01]  /*0330*/  FSEL R33, R27, R23, P1 ;  /* 0x000000171b217208 */ /* 0x000fe20000800000 */
[----:B------:R-:W-:-:S04]  /*0340*/  IMAD.WIDE.U32 R26, R2, 0x8, R20 ;  /* 0x00000008021a7825 */ /* 0x000fc800078e0014 */
[----:B------:R-:W-:Y:S02]  /*0350*/  IMAD.MOV.U32 R35, RZ, RZ, R22 ;  /* 0x000000ffff237224 */ /* 0x000fe400078e0016 */
[----:B------:R-:W2:Y:S01]  /*0360*/  LDG.E.64 R26, desc[UR4][R26.64] ;  /* 0x000000041a1a7981 */ /* 0x000ea2000c1e1b00 */
[----:B------:R-:W-:Y:S01]  /*0370*/  @P2 LOP3.LUT R33, R23, 0x80000, RZ, 0xfc, !PT ;  /* 0x0008000017212812 */ /* 0x000fe200078efcff */
[----:B---3--:R-:W-:Y:S01]  /*0380*/  IMAD.MOV.U32 R23, RZ, RZ, R29 ;  /* 0x000000ffff177224 */ /* 0x008fe200078e001d */
[----:B------:R-:W-:Y:S01]  /*0390*/  SEL R22, R6, R35, P1 ;  /* 0x0000002306167207 */ /* 0x000fe20000800000 */
[----:B----4-:R-:W-:Y:S01]  /*03a0*/  DSETP.MIN.AND P1, P2, R28, R30, PT ;  /* 0x0000001e1c00722a */ /* 0x010fe20003a20000 */
[----:B------:R-:W-:Y:S01]  /*03b0*/  MOV R32, R28 ;  /* 0x0000001c00207202 */ /* 0x000fe20000000f00 */
[----:B------:R-:W-:-:S06]  /*03c0*/  IMAD.WIDE.U32 R28, R2, 0x8, R14 ;  /* 0x00000008021c7825 */ /* 0x000fcc00078e000e */
[----:B------:R-:W3:Y:S01]  /*03d0*/  LDG.E.64 R28, desc[UR4][R28.64] ;  /* 0x000000041c1c7981 */ /* 0x000ee2000c1e1b00 */
[----:B------:R-:W-:Y:S01]  /*03e0*/  IMAD R35, R5, R24, R4 ;  /* 0x0000001805237224 */ /* 0x000fe200078e0204 */
[----:B------:R-:W-:Y:S01]  /*03f0*/  MOV R4, R31 ;  /* 0x0000001f00047202 */ /* 0x000fe20000000f00 */
[----:B------:R-:W-:Y:S02]  /*0400*/  IMAD.MOV.U32 R6, RZ, RZ, R30 ;  /* 0x000000ffff067224 */ /* 0x000fe400078e001e */
[----:B------:R-:W-:-:S04]  /*0410*/  IMAD.WIDE.U32 R30, R35, 0x8, R20 ;  /* 0x00000008231e7825 */ /* 0x000fc800078e0014 */
[----:B------:R-:W-:Y:S02]  /*0420*/  IMAD.WIDE.U32 R34, R35, 0x8, R14 ;  /* 0x0000000823227825 */ /* 0x000fe400078e000e */
[----:B------:R-:W4:Y:S04]  /*0430*/  LDG.E.64 R30, desc[UR4][R30.64] ;  /* 0x000000041e1e7981 */ /* 0x000f28000c1e1b00 */
[----:B------:R-:W4:Y:S01]  /*0440*/  LDG.E.64 R34, desc[UR4][R34.64] ;  /* 0x0000000422227981 */ /* 0x000f22000c1e1b00 */
[----:B------:R-:W-:Y:S01]  /*0450*/  FSEL R39, R23, R4, P1 ;  /* 0x0000000417277208 */ /* 0x000fe20000800000 */
[----:B------:R-:W-:Y:S01]  /*0460*/  IMAD.MOV.U32 R23, RZ, RZ, R33 ;  /* 0x000000ffff177224 */ /* 0x000fe200078e0021 */
[----:B------:R-:W-:Y:S02]  /*0470*/  @P2 LOP3.LUT R39, R4, 0x80000, RZ, 0xfc, !PT ;  /* 0x0008000004272812 */ /* 0x000fe400078efcff */
[----:B------:R-:W-:-:S03]  /*0480*/  SEL R32, R32, R6, P1 ;  /* 0x0000000620207207 */ /* 0x000fc60000800000 */
[----:B-----5:R-:W-:Y:S01]  /*0490*/  DSETP.MIN.AND P0, P1, R22, R8, PT ;  /* 0x000000081600722a */ /* 0x020fe20003900000 */
[----:B------:R-:W-:Y:S01]  /*04a0*/  IMAD.MOV.U32 R33, RZ, RZ, R39 ;  /* 0x000000ffff217224 */ /* 0x000fe200078e0027 */
[----:B------:R-:W-:Y:S01]  /*04b0*/  MOV R6, R9 ;  /* 0x0000000900067202 */ /* 0x000fe20000000f00 */
[----:B------:R-:W-:-:S04]  /*04c0*/  IMAD.MOV.U32 R4, RZ, RZ, R22 ;  /* 0x000000ffff047224 */ /* 0x000fc800078e0016 */
[----:B------:R-:W-:Y:S01]  /*04d0*/  DSETP.MIN.AND P2, P3, R32, R12, PT ;  /* 0x0000000c2000722a */ /* 0x000fe20003b40000 */
[----:B------:R-:W-:Y:S01]  /*04e0*/  IMAD.MOV.U32 R41, RZ, RZ, R8 ;  /* 0x000000ffff297224 */ /* 0x000fe200078e0008 */
[----:B------:R-:W-:-:S04]  /*04f0*/  FSEL R9, R23, R6, P0 ;  /* 0x0000000617097208 */ /* 0x000fc80000000000 */
[----:B------:R-:W-:Y:S02]  /*0500*/  SEL R8, R4, R41, P0 ;  /* 0x0000002904087207 */ /* 0x000fe40000000000 */
[----:B------:R-:W-:Y:S01]  /*0510*/  @P1 LOP3.LUT R9, R6, 0x80000, RZ, 0xfc, !PT ;  /* 0x0008000006091812 */ /* 0x000fe200078efcff */
[----:B------:R-:W-:Y:S01]  /*0520*/  IMAD.MOV.U32 R4, RZ, RZ, R32 ;  /* 0x000000ffff047224 */ /* 0x000fe200078e0020 */
[----:B------:R-:W-:Y:S01]  /*0530*/  FSEL R39, R33, R13, P2 ;  /* 0x0000000d21277208 */ /* 0x000fe20001000000 */
[----:B------:R-:W-:Y:S01]  /*0540*/  IMAD.MOV.U32 R23, RZ, RZ, R12 ;  /* 0x000000ffff177224 */ /* 0x000fe200078e000c */
[----:B------:R-:W1:Y:S02]  /*0550*/  LDC R6, c[0x0][0x390] ;  /* 0x0000e400ff067b82 */ /* 0x000e640000000800 */
[----:B------:R-:W-:Y:S02]  /*0560*/  @P3 LOP3.LUT R39, R13, 0x80000, RZ, 0xfc, !PT ;  /* 0x000800000d273812 */ /* 0x000fe400078efcff */
[----:B------:R-:W-:-:S03]  /*0570*/  SEL R12, R4, R23, P2 ;  /* 0x00000017040c7207 */ /* 0x000fc60001000000 */
[----:B------:R-:W-:Y:S02]  /*0580*/  IMAD.MOV.U32 R13, RZ, RZ, R39 ;  /* 0x000000ffff0d7224 */ /* 0x000fe400078e0027 */
[----:B------:R-:W-:Y:S02]  /*0590*/  IMAD.MOV.U32 R4, RZ, RZ, R9 ;  /* 0x000000ffff047224 */ /* 0x000fe400078e0009 */
[----:B-1----:R-:W-:Y:S01]  /*05a0*/  FADD R6, R6, R6 ;  /* 0x0000000606067221 */ /* 0x002fe20000000000 */
[----:B------:R-:W-:Y:S01]  /*05b0*/  BSSY.RECONVERGENT B0, `(.L_x_64) ;  /* 0x0000065000007945 */ /* 0x000fe20003800200 */
[----:B--2---:R-:W-:Y:S01]  /*05c0*/  DSETP.MIN.AND P0, P1, R8, R26, PT ;  /* 0x0000001a0800722a */ /* 0x004fe20003900000 */
[----:B------:R-:W-:-:S05]  /*05d0*/  MOV R33, R27 ;  /* 0x0000001b00217202 */ /* 0x000fca0000000f00 */
[----:B------:R-:W-:Y:S01]  /*05e0*/  FSEL R23, R4, R33, P0 ;  /* 0x0000002104177208 */ /* 0x000fe20000000000 */
[----:B---3--:R-:W-:-:S07]  /*05f0*/  DSETP.MIN.AND P2, P3, R12, R28, PT ;  /* 0x0000001c0c00722a */ /* 0x008fce0003b40000 */
[----:B------:R-:W-:Y:S01]  /*0600*/  @P1 LOP3.LUT R23, R33, 0x80000, RZ, 0xfc, !PT ;  /* 0x0008000021171812 */ /* 0x000fe200078efcff */
[----:B------:R-:W-:Y:S01]  /*0610*/  IMAD.MOV.U32 R4, RZ, RZ, R12 ;  /* 0x000000ffff047224 */ /* 0x000fe200078e000c */
[----:B------:R-:W-:-:S03]  /*0620*/  SEL R8, R8, R26, P0 ;  /* 0x0000001a08087207 */ /* 0x000fc60000000000 */
[----:B------:R-:W-:Y:S01]  /*0630*/  IMAD.MOV.U32 R9, RZ, RZ, R23 ;  /* 0x000000ffff097224 */ /* 0x000fe200078e0017 */
[----:B------:R-:W-:Y:S02]  /*0640*/  MOV R27, R28 ;  /* 0x0000001c001b7202 */ /* 0x000fe40000000f00 */
[----:B------:R-:W-:Y:S02]  /*0650*/  FSEL R13, R13, R29, P2 ;  /* 0x0000001d0d0d7208 */ /* 0x000fe40001000000 */
[----:B------:R-:W-:Y:S01]  /*0660*/  SEL R12, R4, R27, P2 ;  /* 0x0000001b040c7207 */ /* 0x000fe20001000000 */
[----:B----4-:R-:W-:Y:S01]  /*0670*/  DSETP.MIN.AND P0, P1, R8, R30, PT ;  /* 0x0000001e0800722a */ /* 0x010fe20003900000 */
[----:B------:R-:W-:Y:S01]  /*0680*/  @P3 LOP3.LUT R13, R29, 0x80000, RZ, 0xfc, !PT ;  /* 0x000800001d0d3812 */ /* 0x000fe200078efcff */
[----:B------:R-:W-:Y:S02]  /*0690*/  IMAD.MOV.U32 R23, RZ, RZ, R31 ;  /* 0x000000ffff177224 */ /* 0x000fe400078e001f */
[----:B------:R-:W-:-:S03]  /*06a0*/  IMAD.MOV.U32 R4, RZ, RZ, R9 ;  /* 0x000000ffff047224 */ /* 0x000fc600078e0009 */
[----:B------:R-:W-:Y:S02]  /*06b0*/  DSETP.MIN.AND P2, P3, R12, R34, PT ;  /* 0x000000220c00722a */ /* 0x000fe40003b40000 */
[----:B------:R-:W-:Y:S01]  /*06c0*/  FSEL R27, R4, R23, P0 ;  /* 0x00000017041b7208 */ /* 0x000fe20000000000 */
[----:B------:R-:W-:-:S04]  /*06d0*/  IMAD.MOV.U32 R4, RZ, RZ, R13 ;  /* 0x000000ffff047224 */ /* 0x000fc800078e000d */
[----:B------:R-:W-:Y:S02]  /*06e0*/  @P1 LOP3.LUT R27, R23, 0x80000, RZ, 0xfc, !PT ;  /* 0x00080000171b1812 */ /* 0x000fe400078efcff */
[----:B------:R-:W-:-:S04]  /*06f0*/  MOV R23, R35 ;  /* 0x0000002300177202 */ /* 0x000fc80000000f00 */
[----:B------:R-:W-:Y:S02]  /*0700*/  FSEL R29, R4, R23, P2 ;  /* 0x00000017041d7208 */ /* 0x000fe40001000000 */
[----:B------:R-:W-:Y:S02]  /*0710*/  @P3 LOP3.LUT R29, R23, 0x80000, RZ, 0xfc, !PT ;  /* 0x00080000171d3812 */ /* 0x000fe400078efcff */
[----:B------:R-:W-:Y:S01]  /*0720*/  SEL R8, R8, R30, P0 ;  /* 0x0000001e08087207 */ /* 0x000fe20000000000 */
[----:B------:R-:W-:Y:S02]  /*0730*/  IMAD.MOV.U32 R9, RZ, RZ, R27 ;  /* 0x000000ffff097224 */ /* 0x000fe400078e001b */
[----:B------:R-:W-:Y:S01]  /*0740*/  IMAD.MOV.U32 R23, RZ, RZ, R29 ;  /* 0x000000ffff177224 */ /* 0x000fe200078e001d */
[----:B------:R-:W-:Y:S02]  /*0750*/  SEL R22, R12, R34, P2 ;  /* 0x000000220c167207 */ /* 0x000fe40001000000 */
[----:B------:R-:W-:Y:S01]  /*0760*/  F2F.F32.F64 R8, R8 ;  /* 0x0000000800087310 */ /* 0x000fe20000301000 */
[----:B------:R-:W1:Y:S07]  /*0770*/  LDC.64 R12, c[0x0][0x3a0] ;  /* 0x0000e800ff0c7b82 */ /* 0x000e6e0000000a00 */
[----:B------:R-:W2:Y:S01]  /*0780*/  F2F.F32.F64 R23, R22 ;  /* 0x0000001600177310 */ /* 0x000ea20000301000 */
[----:B------:R-:W-:Y:S01]  /*0790*/  ISETP.NE.AND P0, PT, R17, RZ, PT ;  /* 0x000000ff1100720c */ /* 0x000fe20003f05270 */
[----:B--2---:R-:W-:-:S05]  /*07a0*/  FADD R27, R8, R23 ;  /* 0x00000017081b7221 */ /* 0x004fca0000000000 */
[----:B------:R-:W-:Y:S02]  /*07b0*/  FSETP.LEU.OR P1, PT, R27, R6, !P0 ;  /* 0x000000061b00720b */ /* 0x000fe4000472b400 */
[----:B------:R-:W-:-:S11]  /*07c0*/  IADD3 R8, PT, PT, R25, -0x1, RZ ;  /* 0xffffffff19087810 */ /* 0x000fd60007ffe0ff */
[----:B0-----:R-:W-:Y:S05]  /*07d0*/  @P1 BRA `(.L_x_65) ;  /* 0x0000000400081947 */ /* 0x001fea0003800000 */
[----:B------:R-:W0:Y:S08]  /*07e0*/  LDC.64 R32, c[0x0][0x3c0] ;  /* 0x0000f000ff207b82 */ /* 0x000e300000000a00 */
[----:B------:R-:W2:Y:S01]  /*07f0*/  LDC.64 R28, c[0x0][0x398] ;  /* 0x0000e600ff1c7b82 */ /* 0x000ea20000000a00 */
[----:B0-----:R-:W-:-:S04]  /*0800*/  IMAD.WIDE.U32 R34, R0, 0x8, R32 ;  /* 0x0000000800227825 */ /* 0x001fc800078e0020 */
[----:B------:R-:W-:Y:S01]  /*0810*/  IMAD.WIDE.U32 R32, R37, 0x8, R32 ;  /* 0x0000000825207825 */ /* 0x000fe200078e0020 */
[----:B------:R-:W3:Y:S04]  /*0820*/  LDG.E.64 R26, desc[UR4][R34.64] ;  /* 0x00000004221a7981 */ /* 0x000ee8000c1e1b00 */
[----:B------:R-:W3:Y:S01]  /*0830*/  LDG.E.64 R22, desc[UR4][R32.64] ;  /* 0x0000000420167981 */ /* 0x000ee2000c1e1b00 */
[----:B------:R-:W-:Y:S01]  /*0840*/  BSSY.RECONVERGENT B1, `(.L_x_66) ;  /* 0x0000020000017945 */ /* 0x000fe20003800200 */
[----:B---3--:R-:W-:-:S08]  /*0850*/  DADD R30, R26, R22 ;  /* 0x000000001a1e7229 */ /* 0x008fd00000000016 */
[----:B------:R-:W-:Y:S01]  /*0860*/  DSETP.GT.AND P1, PT, R30, RZ, PT ;  /* 0x000000ff1e00722a */ /* 0x000fe20003f24000 */
[----:B--2---:R-:W-:-:S04]  /*0870*/  IMAD.WIDE.U32 R30, R0, 0x8, R28 ;  /* 0x00000008001e7825 */ /* 0x004fc800078e001c */
[----:B------:R-:W-:-:S09]  /*0880*/  IMAD.WIDE.U32 R28, R37, 0x8, R28 ;  /* 0x00000008251c7825 */ /* 0x000fd200078e001c */
[----:B------:R-:W-:Y:S05]  /*0890*/  @!P1 BRA `(.L_x_67) ;  /* 0x0000000000689947 */ /* 0x000fea0003800000 */
[--C-:B-1----:R-:W-:Y:S01]  /*08a0*/  IMAD.WIDE.U32 R40, R37, 0x8, R12.reuse ;  /* 0x0000000825287825 */ /* 0x102fe200078e000c */
        /* <DEDUP_REMOVED lines=19> */
.L_x_69:
[----:B------:R-:W-:Y:S05]  /*09e0*/  BSYNC.RECONVERGENT B2 ;  /* 0x0000000000027941 */ /* 0x000fea0003800200 */
.L_x_68:
[----:B------:R-:W-:-:S04]  /*09f0*/  FMUL R3, R3, 0.5 ;  /* 0x3f00000003037820 */ /* 0x000fc80000400000 */
[----:B------:R-:W0:Y:S02]  /*0a00*/  F2F.F64.F32 R36, R3 ;  /* 0x0000000300247310 */ /* 0x000e240000201800 */
[----:B0-----:R0:W-:Y:S04]  /*0a10*/  STG.E.64 desc[UR4][R18.64], R36 ;  /* 0x0000002412007986 */ /* 0x0011e8000c101b04 */
[----:B------:R0:W5:Y:S04]  /*0a20*/  LDG.E.64 R26, desc[UR4][R34.64] ;  /* 0x00000004221a7981 */ /* 0x000168000c1e1b00 */
[----:B------:R0:W5:Y:S02]  /*0a30*/  LDG.E.64 R22, desc[UR4][R32.64] ;  /* 0x0000000420167981 */ /* 0x000164000c1e1b00 */
.L_x_67:
[----:B------:R-:W-:Y:S05]  /*0a40*/  BSYNC.RECONVERGENT B1 ;  /* 0x0000000000017941 */ /* 0x000fea0003800200 */
.L_x_66:
[----:B-----5:R-:W-:-:S08]  /*0a50*/  DADD R22, R22, R26 ;  /* 0x0000000016167229 */ /* 0x020fd0000000001a */
[----:B------:R-:W-:-:S14]  /*0a60*/  DSETP.GEU.AND P1, PT, R22, RZ, PT ;  /* 0x000000ff1600722a */ /* 0x000fdc0003f2e000 */
[----:B------:R-:W-:Y:S05]  /*0a70*/  @P1 BRA `(.L_x_65) ;  /* 0x0000000000601947 */ /* 0x000fea0003800000 */
[--C-:B-1----:R-:W-:Y:S01]  /*0a80*/  IMAD.WIDE.U32 R26, R2, 0x8, R12.reuse ;  /* 0x00000008021a7825 */ /* 0x102fe200078e000c */
[----:B------:R-:W2:Y:S03]  /*0a90*/  LDG.E.64 R28, desc[UR4][R28.64] ;  /* 0x000000041c1c7981 */ /* 0x000ea6000c1e1b00 */
[----:B0-----:R-:W-:Y:S01]  /*0aa0*/  IMAD.WIDE.U32 R34, R0, 0x8, R12 ;  /* 0x0000000800227825 */ /* 0x001fe200078e000c */
        /* <DEDUP_REMOVED lines=17> */
.L_x_71:
[----:B------:R-:W-:Y:S05]  /*0bc0*/  BSYNC.RECONVERGENT B1 ;  /* 0x0000000000017941 */ /* 0x000fea0003800200 */
.L_x_70:
[----:B------:R-:W-:-:S04]  /*0bd0*/  FMUL R3, R3, -0.5 ;  /* 0xbf00000003037820 */ /* 0x000fc80000400000 */
[----:B------:R-:W0:Y:S02]  /*0be0*/  F2F.F64.F32 R22, R3 ;  /* 0x0000000300167310 */ /* 0x000e240000201800 */
[----:B0-----:R2:W-:Y:S02]  /*0bf0*/  STG.E.64 desc[UR4][R18.64], R22 ;  /* 0x0000001612007986 */ /* 0x0015e4000c101b04 */
.L_x_65:
[----:B------:R-:W-:Y:S05]  /*0c00*/  BSYNC.RECONVERGENT B0 ;  /* 0x0000000000007941 */ /* 0x000fea0003800200 */
.L_x_64:
[----:B------:R-:W-:Y:S01]  /*0c10*/  VIMNMX.U32 R31, PT, PT, R5, 0x1, !PT ;  /* 0x00000001051f7848 */ /* 0x000fe20007fe0000 */
[----:B------:R-:W-:-:S03]  /*0c20*/  IMAD.WIDE.U32 R28, R0, 0x8, R20 ;  /* 0x00000008001c7825 */ /* 0x000fc600078e0014 */
[----:B------:R-:W-:-:S03]  /*0c30*/  IADD3 R31, PT, PT, R31, -0x1, RZ ;  /* 0xffffffff1f1f7810 */ /* 0x000fc60007ffe0ff */
[----:B------:R-:W3:Y:S02]  /*0c40*/  LDG.E.64 R28, desc[UR4][R28.64] ;  /* 0x000000041c1c7981 */ /* 0x000ee4000c1e1b00 */
[----:B------:R-:W-:-:S04]  /*0c50*/  IMAD R3, R31, R24, R17 ;  /* 0x000000181f037224 */ /* 0x000fc800078e0211 */
[----:B0-2---:R-:W-:Y:S01]  /*0c60*/  IMAD.WIDE.U32 R18, R3, 0x8, R20 ;  /* 0x0000000803127825 */ /* 0x005fe200078e0014 */
[----:B------:R-:W-:-:S05]  /*0c70*/  ISETP.NE.AND P1, PT, R5, R8, PT ;  /* 0x000000080500720c */ /* 0x000fca0003f25270 */
[----:B------:R-:W2:Y:S01]  /*0c80*/  LDG.E.64 R18, desc[UR4][R18.64] ;  /* 0x0000000412127981 */ /* 0x000ea2000c1e1b00 */
[----:B------:R-:W-:-:S05]  /*0c90*/  VIADD R9, R5, 0x1 ;  /* 0x0000000105097836 */ /* 0x000fca0000000000 */
[----:B------:R-:W-:-:S05]  /*0ca0*/  SEL R9, R8, R9, !P1 ;  /* 0x0000000908097207 */ /* 0x000fca0004800000 */
[----:B------:R-:W-:-:S04]  /*0cb0*/  IMAD R4, R9, R24, R17 ;  /* 0x0000001809047224 */ /* 0x000fc800078e0211 */
[----:B------:R-:W-:-:S06]  /*0cc0*/  IMAD.WIDE.U32 R26, R4, 0x8, R20 ;  /* 0x00000008041a7825 */ /* 0x000fcc00078e0014 */
[----:B------:R-:W4:Y:S01]  /*0cd0*/  LDG.E.64 R26, desc[UR4][R26.64] ;  /* 0x000000041a1a7981 */ /* 0x000f22000c1e1b00 */
[----:B------:R-:W-:-:S05]  /*0ce0*/  VIADD R16, R25, 0xfffffffe ;  /* 0xfffffffe19107836 */ /* 0x000fca0000000000 */
[----:B------:R-:W-:-:S13]  /*0cf0*/  ISETP.GE.AND P1, PT, R5, R16, PT ;  /* 0x000000100500720c */ /* 0x000fda0003f26270 */
[----:B------:R-:W-:-:S05]  /*0d00*/  @!P1 IADD3 R8, PT, PT, R5, 0x2, RZ ;  /* 0x0000000205089810 */ /* 0x000fca0007ffe0ff */
[----:B------:R-:W-:-:S04]  /*0d10*/  IMAD R25, R8, R24, R17 ;  /* 0x0000001808197224 */ /* 0x000fc800078e0211 */
[----:B------:R-:W-:-:S06]  /*0d20*/  IMAD.WIDE.U32 R22, R25, 0x8, R20 ;  /* 0x0000000819167825 */ /* 0x000fcc00078e0014 */
[----:B------:R-:W5:Y:S01]  /*0d30*/  LDG.E.64 R22, desc[UR4][R22.64] ;  /* 0x0000000416167981 */ /* 0x000f62000c1e1b00 */
[----:B------:R-:W-:Y:S02]  /*0d40*/  IMAD R31, R31, R24, R7 ;  /* 0x000000181f1f7224 */ /* 0x000fe400078e0207 */
[----:B---3--:R-:W-:Y:S01]  /*0d50*/  IMAD.MOV.U32 R16, RZ, RZ, R29 ;  /* 0x000000ffff107224 */ /* 0x008fe200078e001d */
[----:B--2---:R-:W-:Y:S01]  /*0d60*/  DSETP.MIN.AND P1, P2, R28, R18, PT ;  /* 0x000000121c00722a */ /* 0x004fe20003a20000 */
[----:B------:R-:W-:-:S05]  /*0d70*/  IMAD.MOV.U32 R17, RZ, RZ, R19 ;  /* 0x000000ffff117224 */ /* 0x000fca00078e0013 */
[----:B------:R-:W-:Y:S02]  /*0d80*/  FSEL R33, R16, R17, P1 ;  /* 0x0000001110217208 */ /* 0x000fe40000800000 */
[----:B------:R-:W-:Y:S01]  /*0d90*/  SEL R28, R28, R18, P1 ;  /* 0x000000121c1c7207 */ /* 0x000fe20000800000 */
[----:B------:R-:W-:-:S05]  /*0da0*/  IMAD.WIDE.U32 R18, R31, 0x8, R20 ;  /* 0x000000081f127825 */ /* 0x000fca00078e0014 */
[----:B------:R-:W-:Y:S01]  /*0db0*/  @P2 LOP3.LUT R33, R17, 0x80000, RZ, 0xfc, !PT ;  /* 0x0008000011212812 */ /* 0x000fe200078efcff */
[----:B------:R-:W-:Y:S01]  /*0dc0*/  IMAD.WIDE.U32 R16, R2, 0x8, R20 ;  /* 0x0000000802107825 */ /* 0x000fe200078e0014 */
[----:B------:R-:W2:Y:S02]  /*0dd0*/  LDG.E.64 R18, desc[UR4][R18.64] ;  /* 0x0000000412127981 */ /* 0x000ea4000c1e1b00 */
[----:B------:R-:W-:Y:S01]  /*0de0*/  MOV R29, R33 ;  /* 0x00000021001d7202 */ /* 0x000fe20000000f00 */
[----:B------:R-:W-:Y:S01]  /*0df0*/  IMAD.MOV.U32 R32, RZ, RZ, R28 ;  /* 0x000000ffff207224 */ /* 0x000fe200078e001c */
[----:B----4-:R-:W-:Y:S01]  /*0e00*/  MOV R30, R26 ;  /* 0x0000001a001e7202 */ /* 0x010fe20000000f00 */
[----:B------:R-:W-:Y:S01]  /*0e10*/  IMAD.MOV.U32 R33, RZ, RZ, R27 ;  /* 0x000000ffff217224 */ /* 0x000fe200078e001b */
[----:B------:R-:W3:Y:S02]  /*0e20*/  LDG.E.64 R16, desc[UR4][R16.64] ;  /* 0x0000000410107981 */ /* 0x000ee4000c1e1b00 */
[----:B------:R-:W-:Y:S01]  /*0e30*/  DSETP.MIN.AND P1, P2, R28, R26, PT ;  /* 0x0000001a1c00722a */ /* 0x000fe20003a20000 */
[----:B------:R-:W-:-:S02]  /*0e40*/  IMAD.MOV.U32 R34, RZ, RZ, R29 ;  /* 0x000000ffff227224 */ /* 0x000fc400078e001d */
[----:B------:R-:W-:-:S04]  /*0e50*/  IMAD.WIDE.U32 R28, R0, 0x8, R14 ;  /* 0x00000008001c7825 */ /* 0x000fc800078e000e */
[----:B------:R-:W-:Y:S02]  /*0e60*/  IMAD.WIDE.U32 R26, R3, 0x8, R14 ;  /* 0x00000008031a7825 */ /* 0x000fe400078e000e */
[----:B------:R-:W4:Y:S04]  /*0e70*/  LDG.E.64 R28, desc[UR4][R28.64] ;  /* 0x000000041c1c7981 */ /* 0x000f28000c1e1b00 */
[----:B------:R-:W4:Y:S01]  /*0e80*/  LDG.E.64 R26, desc[UR4][R26.64] ;  /* 0x000000041a1a7981 */ /* 0x000f22000c1e1b00 */
[----:B------:R-:W-:Y:S02]  /*0e90*/  FSEL R35, R34, R33, P1 ;  /* 0x0000002122237208 */ /* 0x000fe40000800000 */
[----:B------:R-:W-:Y:S02]  /*0ea0*/  @P2 LOP3.LUT R35, R33, 0x80000, RZ, 0xfc, !PT ;  /* 0x0008000021232812 */ /* 0x000fe400078efcff */
[----:B------:R-:W-:-:S03]  /*0eb0*/  SEL R32, R32, R30, P1 ;  /* 0x0000001e20207207 */ /* 0x000fc60000800000 */
[----:B------:R-:W-:-:S06]  /*0ec0*/  IMAD.MOV.U32 R33, RZ, RZ, R35 ;  /* 0x000000ffff217224 */ /* 0x000fcc00078e0023 */
[----:B-----5:R-:W-:Y:S01]  /*0ed0*/  DSETP.MIN.AND P1, P2, R32, R22, PT ;  /* 0x000000162000722a */ /* 0x020fe20003a20000 */
[----:B------:R-:W-:-:S05]  /*0ee0*/  IMAD.MOV.U32 R35, RZ, RZ, R22 ;  /* 0x000000ffff237224 */ /* 0x000fca00078e0016 */
[----:B------:R-:W-:Y:S02]  /*0ef0*/  FSEL R37, R33, R23, P1 ;  /* 0x0000001721257208 */ /* 0x000fe40000800000 */
[----:B------:R-:W-:-:S06]  /*0f00*/  MOV R30, R32 ;  /* 0x00000020001e7202 */ /* 0x000fcc0000000f00 */
[----:B------:R-:W-:Y:S01]  /*0f10*/  @P2 LOP3.LUT R37, R23, 0x80000, RZ, 0xfc, !PT ;  /* 0x0008000017252812 */ /* 0x000fe200078efcff */
[----:B------:R-:W-:-:S04]  /*0f20*/  IMAD R9, R9, R24, R7 ;  /* 0x0000001809097224 */ /* 0x000fc800078e0207 */
[----:B------:R-:W-:Y:S02]  /*0f30*/  IMAD.MOV.U32 R23, RZ, RZ, R37 ;  /* 0x000000ffff177224 */ /* 0x000fe400078e0025 */
[----:B------:R-:W-:Y:S01]  /*0f40*/  IMAD.WIDE.U32 R36, R4, 0x8, R14 ;  /* 0x0000000804247825 */ /* 0x000fe200078e000e */
[----:B------:R-:W-:-:S03]  /*0f50*/  SEL R22, R30, R35, P1 ;  /* 0x000000231e167207 */ /* 0x000fc60000800000 */
[----:B------:R-:W-:Y:S02]  /*0f60*/  IMAD R33, R8, R24, R7 ;  /* 0x0000001808217224 */ /* 0x000fe400078e0207 */
[----:B------:R0:W5:Y:S01]  /*0f70*/  F2F.F32.F64 R7, R22 ;  /* 0x0000001600077310 */ /* 0x0001620000301000 */
[----:B--2---:R-:W-:Y:S01]  /*0f80*/  IMAD.MOV.U32 R39, RZ, RZ, R18 ;  /* 0x000000ffff277224 */ /* 0x004fe200078e0012 */
[----:B---3--:R-:W-:Y:S01]  /*0f90*/  MOV R8, R16 ;  /* 0x0000001000087202 */ /* 0x008fe20000000f00 */
[----:B------:R-:W-:Y:S01]  /*0fa0*/  DSETP.MIN.AND P1, P2, R16, R18, PT ;  /* 0x000000121000722a */ /* 0x000fe20003a20000 */
[----:B------:R-:W-:Y:S02]  /*0fb0*/  IMAD.MOV.U32 R24, RZ, RZ, R17 ;  /* 0x000000ffff187224 */ /* 0x000fe400078e0011 */
[----:B------:R2:W3:Y:S01]  /*0fc0*/  LDG.E.64 R16, desc[UR4][R36.64] ;  /* 0x0000000424107981 */ /* 0x0004e2000c1e1b00 */
[----:B------:R-:W-:Y:S01]  /*0fd0*/  MOV R35, R19 ;  /* 0x0000001300237202 */ /* 0x000fe20000000f00 */
[----:B----4-:R-:W-:Y:S01]  /*0fe0*/  IMAD.MOV.U32 R18, RZ, RZ, R28 ;  /* 0x000000ffff127224 */ /* 0x010fe200078e001c */
[----:B------:R-:W-:Y:S01]  /*0ff0*/  DSETP.MIN.AND P3, P4, R28, R26, PT ;  /* 0x0000001a1c00722a */ /* 0x000fe20003c60000 */
[----:B0-----:R-:W-:Y:S01]  /*1000*/  MOV R23, R26 ;  /* 0x0000001a00177202 */ /* 0x001fe20000000f00 */
[----:B------:R-:W-:-:S02]  /*1010*/  IMAD.MOV.U32 R19, RZ, RZ, R29 ;  /* 0x000000ffff137224 */ /* 0x000fc400078e001d */
[--C-:B------:R-:W-:Y:S02]  /*1020*/  IMAD.WIDE.U32 R28, R31, 0x8, R14.reuse ;  /* 0x000000081f1c7825 */ /* 0x100fe400078e000e */
[----:B------:R-:W-:Y:S02]  /*1030*/  SEL R18, R18, R23, P3 ;  /* 0x0000001712127207 */ /* 0x000fe40001800000 */
[----:B------:R-:W-:Y:S02]  /*1040*/  IMAD.WIDE.U32 R22, R2, 0x8, R14 ;  /* 0x0000000802167825 */ /* 0x000fe400078e000e */
[----:B------:R-:W4:Y:S02]  /*1050*/  LDG.E.64 R28, desc[UR4][R28.64] ;  /* 0x000000041c1c7981 */ /* 0x000f24000c1e1b00 */
[----:B------:R-:W-:Y:S02]  /*1060*/  IMAD.MOV.U32 R30, RZ, RZ, R27 ;  /* 0x000000ffff1e7224 */ /* 0x000fe400078e001b */
[----:B--2---:R-:W-:Y:S01]  /*1070*/  IMAD.WIDE.U32 R36, R25, 0x8, R14 ;  /* 0x0000000819247825 */ /* 0x004fe200078e000e */
[----:B------:R-:W4:Y:S03]  /*1080*/  LDG.E.64 R22, desc[UR4][R22.64] ;  /* 0x0000000416167981 */ /* 0x000f26000c1e1b00 */
[----:B------:R-:W-:-:S02]  /*1090*/  IMAD.WIDE.U32 R26, R9, 0x8, R20 ;  /* 0x00000008091a7825 */ /* 0x000fc400078e0014 */
[----:B------:R-:W2:Y:S04]  /*10a0*/  LDG.E.64 R36, desc[UR4][R36.64] ;  /* 0x0000000424247981 */ /* 0x000ea8000c1e1b00 */
[----:B------:R-:W5:Y:S01]  /*10b0*/  LDG.E.64 R26, desc[UR4][R26.64] ;  /* 0x000000041a1a7981 */ /* 0x000f62000c1e1b00 */
[----:B------:R-:W-:Y:S02]  /*10c0*/  FSEL R19, R19, R30, P3 ;  /* 0x0000001e13137208 */ /* 0x000fe40001800000 */
[----:B------:R-:W-:Y:S01]  /*10d0*/  @P4 LOP3.LUT R19, R30, 0x80000, RZ, 0xfc, !PT ;  /* 0x000800001e134812 */ /* 0x000fe200078efcff */
[----:B------:R-:W-:-:S06]  /*10e0*/  IMAD.WIDE.U32 R30, R9, 0x8, R14 ;  /* 0x00000008091e7825 */ /* 0x000fcc00078e000e */
[----:B------:R-:W5:Y:S01]  /*10f0*/  LDG.E.64 R30, desc[UR4][R30.64] ;  /* 0x000000041e1e7981 */ /* 0x000f62000c1e1b00 */
[----:B------:R-:W-:-:S04]  /*1100*/  IMAD.WIDE.U32 R20, R33, 0x8, R20 ;  /* 0x0000000821147825 */ /* 0x000fc800078e0014 */
[----:B------:R-:W-:Y:S02]  /*1110*/  IMAD.WIDE.U32 R14, R33, 0x8, R14 ;  /* 0x00000008210e7825 */ /* 0x000fe400078e000e */
[----:B------:R-:W5:Y:S04]  /*1120*/  LDG.E.64 R20, desc[UR4][R20.64] ;  /* 0x0000000414147981 */ /* 0x000f68000c1e1b00 */
[----:B------:R-:W5:Y:S01]  /*1130*/  LDG.E.64 R14, desc[UR4][R14.64] ;  /* 0x000000040e0e7981 */ /* 0x000f62000c1e1b00 */
[----:B------:R-:W-:Y:S01]  /*1140*/  FSEL R9, R24, R35, P1 ;  /* 0x0000002318097208 */ /* 0x000fe20000800000 */
[----:B------:R-:W-:Y:S01]  /*1150*/  IMAD.MOV.U32 R24, RZ, RZ, R18 ;  /* 0x000000ffff187224 */ /* 0x000fe200078e0012 */
[----:B------:R-:W-:Y:S02]  /*1160*/  @P2 LOP3.LUT R9, R35, 0x80000, RZ, 0xfc, !PT ;  /* 0x0008000023092812 */ /* 0x000fe400078efcff */
[----:B------:R-:W-:-:S02]  /*1170*/  SEL R8, R8, R39, P1 ;  /* 0x0000002708087207 */ /* 0x000fc40000800000 */
[----:B------:R-:W-:Y:S01]  /*1180*/  ISETP.EQ.OR P0, PT, R5, RZ, !P0 ;  /* 0x000000ff0500720c */ /* 0x000fe20004702670 */
[----:B---3--:R-:W-:Y:S01]  /*1190*/  DSETP.MIN.AND P3, P4, R18, R16, PT ;  /* 0x000000101200722a */ /* 0x008fe20003c60000 */
[----:B------:R-:W-:-:S05]  /*11a0*/  MOV R33, R16 ;  /* 0x0000001000217202 */ /* 0x000fca0000000f00 */
[----:B------:R-:W-:Y:S02]  /*11b0*/  FSEL R35, R19, R17, P3 ;  /* 0x0000001113237208 */ /* 0x000fe40001800000 */
[----:B------:R-:W-:-:S06]  /*11c0*/  SEL R16, R24, R33, P3 ;  /* 0x0000002118107207 */ /* 0x000fcc0001800000 */
[----:B------:R-:W-:-:S04]  /*11d0*/  @P4 LOP3.LUT R35, R17, 0x80000, RZ, 0xfc, !PT ;  /* 0x0008000011234812 */ /* 0x000fc800078efcff */
[----:B------:R-:W-:Y:S01]  /*11e0*/  MOV R17, R35 ;  /* 0x0000002300117202 */ /* 0x000fe20000000f00 */
[----:B------:R-:W-:Y:S01]  /*11f0*/  IMAD.MOV.U32 R18, RZ, RZ, R8 ;  /* 0x000000ffff127224 */ /* 0x000fe200078e0008 */
[----:B----4-:R-:W-:Y:S01]  /*1200*/  DSETP.MIN.AND P5, P6, R22, R28, PT ;  /* 0x0000001c1600722a */ /* 0x010fe20003ea0000 */
[----:B------:R-:W-:-:S03]  /*1210*/  IMAD.MOV.U32 R19, RZ, RZ, R9 ;  /* 0x000000ffff137224 */ /* 0x000fc600078e0009 */
[----:B--2---:R-:W-:Y:S02]  /*1220*/  DSETP.MIN.AND P3, P4, R16, R36, PT ;  /* 0x000000241000722a */ /* 0x004fe40003c60000 */
[----:B-----5:R-:W-:Y:S01]  /*1230*/  DSETP.MIN.AND P2, P1, R8, R26, PT ;  /* 0x0000001a0800722a */ /* 0x020fe20003940000 */
[----:B------:R-:W-:Y:S02]  /*1240*/  IMAD.MOV.U32 R8, RZ, RZ, R22 ;  /* 0x000000ffff087224 */ /* 0x000fe400078e0016 */
[----:B------:R-:W-:Y:S02]  /*1250*/  IMAD.MOV.U32 R9, RZ, RZ, R28 ;  /* 0x000000ffff097224 */ /* 0x000fe400078e001c */
[----:B------:R-:W-:-:S03]  /*1260*/  IMAD.MOV.U32 R24, RZ, RZ, R37 ;  /* 0x000000ffff187224 */ /* 0x000fc600078e0025 */
[----:B------:R-:W-:Y:S02]  /*1270*/  SEL R8, R8, R9, P5 ;  /* 0x0000000908087207 */ /* 0x000fe40002800000 */
[----:B------:R-:W-:Y:S02]  /*1280*/  FSEL R9, R23, R29, P5 ;  /* 0x0000001d17097208 */ /* 0x000fe40002800000 */
[----:B------:R-:W-:Y:S02]  /*1290*/  @P6 LOP3.LUT R9, R29, 0x80000, RZ, 0xfc, !PT ;  /* 0x000800001d096812 */ /* 0x000fe400078efcff */
[----:B------:R-:W-:Y:S02]  /*12a0*/  MOV R22, R16 ;  /* 0x0000001000167202 */ /* 0x000fe40000000f00 */
[----:B------:R-:W-:Y:S02]  /*12b0*/  FSEL R17, R17, R24, P3 ;  /* 0x0000001811117208 */ /* 0x000fe40001800000 */
[----:B------:R-:W-:-:S02]  /*12c0*/  SEL R16, R22, R36, P3 ;  /* 0x0000002416107207 */ /* 0x000fc40001800000 */
[----:B------:R-:W-:Y:S01]  /*12d0*/  @P4 LOP3.LUT R17, R24, 0x80000, RZ, 0xfc, !PT ;  /* 0x0008000018114812 */ /* 0x000fe200078efcff */
[----:B------:R-:W-:Y:S01]  /*12e0*/  DSETP.MIN.AND P3, P4, R8, R30, PT ;  /* 0x0000001e0800722a */ /* 0x000fe20003c60000 */
[----:B------:R-:W-:Y:S01]  /*12f0*/  IMAD.MOV.U32 R22, RZ, RZ, R27 ;  /* 0x000000ffff167224 */ /* 0x000fe200078e001b */
[----:B------:R-:W-:Y:S01]  /*1300*/  MOV R23, R8 ;  /* 0x0000000800177202 */ /* 0x000fe20000000f00 */
[----:B------:R-:W-:-:S03]  /*1310*/  IMAD.MOV.U32 R8, RZ, RZ, R30 ;  /* 0x000000ffff087224 */ /* 0x000fc600078e001e */
[----:B------:R-:W-:Y:S02]  /*1320*/  FSEL R19, R19, R22, P2 ;  /* 0x0000001613137208 */ /* 0x000fe40001000000 */
[----:B------:R-:W-:Y:S02]  /*1330*/  @P1 LOP3.LUT R19, R22, 0x80000, RZ, 0xfc, !PT ;  /* 0x0008000016131812 */ /* 0x000fe400078efcff */
[----:B------:R-:W0:Y:S01]  /*1340*/  F2F.F32.F64 R22, R16 ;  /* 0x0000001000167310 */ /* 0x000e220000301000 */
[----:B------:R-:W-:Y:S02]  /*1350*/  SEL R18, R18, R26, P2 ;  /* 0x0000001a12127207 */ /* 0x000fe40001000000 */
[----:B------:R-:W-:Y:S02]  /*1360*/  FSEL R9, R9, R31, P3 ;  /* 0x0000001f09097208 */ /* 0x000fe40001800000 */
[----:B------:R-:W-:Y:S02]  /*1370*/  SEL R8, R23, R8, P3 ;  /* 0x0000000817087207 */ /* 0x000fe40001800000 */
[----:B------:R-:W-:Y:S01]  /*1380*/  @P4 LOP3.LUT R9, R31, 0x80000, RZ, 0xfc, !PT ;  /* 0x000800001f094812 */ /* 0x000fe200078efcff */
[----:B------:R-:W-:Y:S01]  /*1390*/  DSETP.MIN.AND P1, P2, R18, R20, PT ;  /* 0x000000141200722a */ /* 0x000fe20003a20000 */
[----:B------:R-:W-:-:S04]  /*13a0*/  IMAD.MOV.U32 R24, RZ, RZ, R21 ;  /* 0x000000ffff187224 */ /* 0x000fc800078e0015 */
[----:B------:R-:W-:Y:S01]  /*13b0*/  DSETP.MIN.AND P3, P4, R8, R14, PT ;  /* 0x0000000e0800722a */ /* 0x000fe20003c60000 */
[----:B------:R-:W-:Y:S01]  /*13c0*/  SEL R18, R18, R20, P1 ;  /* 0x0000001412127207 */ /* 0x000fe20000800000 */
[----:B------:R-:W2:Y:S01]  /*13d0*/  F2F.F64.F32 R16, R7 ;  /* 0x0000000700107310 */ /* 0x000ea20000201800 */
[----:B------:R-:W-:Y:S01]  /*13e0*/  MOV R23, R19 ;  /* 0x0000001300177202 */ /* 0x000fe20000000f00 */
[----:B------:R-:W-:Y:S02]  /*13f0*/  IMAD.MOV.U32 R19, RZ, RZ, R8 ;  /* 0x000000ffff137224 */ /* 0x000fe400078e0008 */
[----:B------:R-:W-:-:S04]  /*1400*/  IMAD.MOV.U32 R8, RZ, RZ, R14 ;  /* 0x000000ffff087224 */ /* 0x000fc800078e000e */
[----:B0-----:R-:W0:Y:S01]  /*1410*/  F2F.F64.F32 R20, R22 ;  /* 0x0000001600147310 */ /* 0x001e220000201800 */
[----:B------:R-:W-:Y:S02]  /*1420*/  FSEL R23, R23, R24, P1 ;  /* 0x0000001817177208 */ /* 0x000fe40000800000 */
[----:B------:R-:W-:Y:S02]  /*1430*/  @P2 LOP3.LUT R23, R24, 0x80000, RZ, 0xfc, !PT ;  /* 0x0008000018172812 */ /* 0x000fe400078efcff */
[----:B------:R-:W-:Y:S02]  /*1440*/  FSEL R9, R9, R15, P3 ;  /* 0x0000000f09097208 */ /* 0x000fe40001800000 */
[----:B------:R-:W-:Y:S02]  /*1450*/  SEL R8, R19, R8, P3 ;  /* 0x0000000813087207 */ /* 0x000fe40001800000 */
[----:B------:R-:W-:Y:S02]  /*1460*/  @P4 LOP3.LUT R9, R15, 0x80000, RZ, 0xfc, !PT ;  /* 0x000800000f094812 */ /* 0x000fe400078efcff */
[----:B------:R-:W-:Y:S01]  /*1470*/  MOV R19, R23 ;  /* 0x0000001700137202 */ /* 0x000fe20000000f00 */
[----:B--2---:R-:W-:-:S03]  /*1480*/  IMAD.MOV.U32 R24, RZ, RZ, R17 ;  /* 0x000000ffff187224 */ /* 0x004fc600078e0011 */
[----:B0-----:R-:W-:Y:S01]  /*1490*/  DSETP.MIN.AND P3, P4, R8, R20, PT ;  /* 0x000000140800722a */ /* 0x001fe20003c60000 */
[----:B------:R-:W-:Y:S01]  /*14a0*/  IMAD.MOV.U32 R7, RZ, RZ, R19 ;  /* 0x000000ffff077224 */ /* 0x000fe200078e0013 */
[----:B------:R-:W-:-:S06]  /*14b0*/  DSETP.MIN.AND P1, P2, R18, R16, PT ;  /* 0x000000101200722a */ /* 0x000fcc0003a20000 */
[----:B------:R-:W-:Y:S01]  /*14c0*/  FSEL R15, R7, R24, P1 ;  /* 0x00000018070f7208 */ /* 0x000fe20000800000 */
[----:B------:R-:W-:Y:S01]  /*14d0*/  IMAD.MOV.U32 R7, RZ, RZ, R9 ;  /* 0x000000ffff077224 */ /* 0x000fe200078e0009 */
[----:B------:R-:W-:-:S04]  /*14e0*/  MOV R17, R20 ;  /* 0x0000001400117202 */ /* 0x000fc80000000f00 */
[----:B------:R-:W-:Y:S02]  /*14f0*/  FSEL R7, R7, R21, P3 ;  /* 0x0000001507077208 */ /* 0x000fe40001800000 */
        /* <DEDUP_REMOVED lines=8> */
[----:B------:R-:W-:-:S13]  /*1580*/  FSETP.LEU.OR P0, PT, R7, R6, P0 ;  /* 0x000000060700720b */ /* 0x000fda000070b400 */
[----:B------:R-:W-:Y:S05]  /*1590*/  @P0 EXIT ;  /* 0x000000000000094d */ /* 0x000fea0003800000 */
        /* <DEDUP_REMOVED lines=9> */
[----:B--2---:R-:W-:-:S13]  /*1630*/  IMAD.WIDE.U32 R16, R4, 0x8, R14 ;  /* 0x0000000804107825 */ /* 0x004fda00078e000e */
[----:B------:R-:W-:Y:S05]  /*1640*/  @!P0 BRA `(.L_x_73) ;  /* 0x00000000006c8947 */ /* 0x000fea0003800000 */
[C-C-:B-1----:R-:W-:Y:S01]  /*1650*/  IMAD.WIDE.U32 R20, R0.reuse, 0x8, R12.reuse ;  /* 0x0000000800147825 */ /* 0x142fe200078e000c */
[----:B------:R-:W2:Y:S03]  /*1660*/  LDG.E.64 R18, desc[UR4][R16.64] ;  /* 0x0000000410127981 */ /* 0x000ea6000c1e1b00 */
[----:B------:R-:W-:Y:S02]  /*1670*/  IMAD.WIDE.U32 R22, R3, 0x8, R12 ;  /* 0x0000000803167825 */ /* 0x000fe400078e000c */
[----:B------:R-:W2:Y:S02]  /*1680*/  LDG.E.64 R20, desc[UR4][R20.64] ;  /* 0x0000000414147981 */ /* 0x000ea4000c1e1b00 */
[----:B------:R-:W-:Y:S02]  /*1690*/  IMAD.WIDE.U32 R26, R0, 0x8, R14 ;  /* 0x00000008001a7825 */ /* 0x000fe400078e000e */
        /* <DEDUP_REMOVED lines=16> */
.L_x_75:
[----:B------:R-:W-:Y:S05]  /*17a0*/  BSYNC.RECONVERGENT B1 ;  /* 0x0000000000017941 */ /* 0x000fea0003800200 */
.L_x_74:
[----:B------:R-:W-:-:S06]  /*17b0*/  FMUL R2, R5, 0.5 ;  /* 0x3f00000005027820 */ /* 0x000fcc0000400000 */
[----:B------:R-:W0:Y:S02]  /*17c0*/  F2F.F64.F32 R2, R2 ;  /* 0x0000000200027310 */ /* 0x000e240000201800 */
[----:B0-----:R0:W-:Y:S04]  /*17d0*/  STG.E.64 desc[UR4][R10.64], R2 ;  /* 0x000000020a007986 */ /* 0x0011e8000c101b04 */
[----:B------:R0:W5:Y:S04]  /*17e0*/  LDG.E.64 R18, desc[UR4][R6.64] ;  /* 0x0000000406127981 */ /* 0x000168000c1e1b00 */
[----:B------:R0:W5:Y:S02]  /*17f0*/  LDG.E.64 R20, desc[UR4][R8.64] ;  /* 0x0000000408147981 */ /* 0x000164000c1e1b00 */
.L_x_73:
[----:B------:R-:W-:Y:S05]  /*1800*/  BSYNC.RECONVERGENT B0 ;  /* 0x0000000000007941 */ /* 0x000fea0003800200 */
.L_x_72:
[----:B-----5:R-:W-:-:S08]  /*1810*/  DADD R18, R20, R18 ;  /* 0x0000000014127229 */ /* 0x020fd00000000012 */
[----:B------:R-:W-:-:S14]  /*1820*/  DSETP.GEU.AND P0, PT, R18, RZ, PT ;  /* 0x000000ff1200722a */ /* 0x000fdc0003f0e000 */
[----:B------:R-:W-:Y:S05]  /*1830*/  @P0 EXIT ;  /* 0x000000000000094d */ /* 0x000fea0003800000 */
[--C-:B-1----:R-:W-:Y:S01]  /*1840*/  IMAD.WIDE.U32 R4, R4, 0x8, R12.reuse ;  /* 0x0000000804047825 */ /* 0x102fe200078e000c */
[----:B------:R-:W2:Y:S03]  /*1850*/  LDG.E.64 R16, desc[UR4][R16.64] ;  /* 0x0000000410107981 */ /* 0x000ea6000c1e1b00 */
[----:B------:R-:W-:Y:S02]  /*1860*/  IMAD.WIDE.U32 R12, R25, 0x8, R12 ;  /* 0x00000008190c7825 */ /* 0x000fe400078e000c */
[----:B------:R-:W3:Y:S02]  /*1870*/  LDG.E.64 R4, desc[UR4][R4.64] ;  /* 0x0000000404047981 */ /* 0x000ee4000c1e1b00 */
[----:B------:R-:W-:Y:S02]  /*1880*/  IMAD.WIDE.U32 R14, R0, 0x8, R14 ;  /* 0x00000008000e7825 */ /* 0x000fe400078e000e */
[----:B------:R-:W2:Y:S04]  /*1890*/  LDG.E.64 R12, desc[UR4][R12.64] ;  /* 0x000000040c0c7981 */ /* 0x000ea8000c1e1b00 */
[----:B0-----:R-:W3:Y:S01]  /*18a0*/  LDG.E.64 R2, desc[UR4][R14.64] ;  /* 0x000000040e027981 */ /* 0x001ee2000c1e1b00 */
        /* <DEDUP_REMOVED lines=14> */
.L_x_77:
[----:B------:R-:W-:Y:S05]  /*1990*/  BSYNC.RECONVERGENT B0 ;  /* 0x0000000000007941 */ /* 0x000fea0003800200 */
.L_x_76:
[----:B------:R-:W-:-:S04]  /*19a0*/  FMUL R0, R0, -0.5 ;  /* 0xbf00000000007820 */ /* 0x000fc80000400000 */
[----:B------:R-:W0:Y:S02]  /*19b0*/  F2F.F64.F32 R2, R0 ;  /* 0x0000000000027310 */ /* 0x000e240000201800 */
[----:B0-----:R-:W-:Y:S01]  /*19c0*/  STG.E.64 desc[UR4][R10.64], R2 ;  /* 0x000000020a007986 */ /* 0x001fe2000c101b04 */
[----:B------:R-:W-:Y:S05]  /*19d0*/  EXIT ;  /* 0x000000000000794d */ /* 0x000fea0003800000 */
.L_x_78:
        /* <DEDUP_REMOVED lines=10> */
.L_x_752:


//--------------------- .text._Z9CalcQFlowiiPdS_S_S_S_S_ --------------------------
	.section	.text._Z9CalcQFlowiiPdS_S_S_S_S_,"ax",@progbits
	.align	128
        .global         _Z9CalcQFlowiiPdS_S_S_S_S_
        .type           _Z9CalcQFlowiiPdS_S_S_S_S_,@function
        .size           _Z9CalcQFlowiiPdS_S_S_S_S_,(.L_x_753 - _Z9CalcQFlowiiPdS_S_S_S_S_)
        .other          _Z9CalcQFlowiiPdS_S_S_S_S_,@"STO_CUDA_ENTRY STV_DEFAULT"
_Z9CalcQFlowiiPdS_S_S_S_S_:
.text._Z9CalcQFlowiiPdS_S_S_S_S_:
        /* <DEDUP_REMOVED lines=9> */
[----:B--2---:R-:W-:Y:S01]  /*0090*/  ISETP.GE.U32.AND P0, PT, R3, UR7, PT ;  /* 0x0000000703007c0c */ /* 0x004fe2000bf06070 */
[----:B-1----:R-:W-:-:S05]  /*00a0*/  IMAD R4, R4, UR4, R5 ;  /* 0x0000000404047c24 */ /* 0x002fca000f8e0205 */
[----:B------:R-:W-:Y:S01]  /*00b0*/  ISETP.GE.U32.OR P0, PT, R4, UR6, P0 ;  /* 0x0000000604007c0c */ /* 0x000fe20008706470 */
[----:B------:R-:W-:-:S12]  /*00c0*/  IMAD R4, R3, UR6, R4 ;  /* 0x0000000603047c24 */ /* 0x000fd8000f8e0204 */
[----:B------:R-:W-:Y:S05]  /*00d0*/  @P0 EXIT ;  /* 0x000000000000094d */ /* 0x000fea0003800000 */
[----:B------:R-:W0:Y:S01]  /*00e0*/  LDC.64 R2, c[0x0][0x388] ;  /* 0x0000e200ff027b82 */ /* 0x000e220000000a00 */
[----:B------:R-:W1:Y:S07]  /*00f0*/  LDCU.64 UR10, c[0x0][0x358] ;  /* 0x00006b00ff0a77ac */ /* 0x000e6e0008000a00 */
[----:B------:R-:W2:Y:S08]  /*0100*/  LDC.64 R6, c[0x0][0x390] ;  /* 0x0000e400ff067b82 */ /* 0x000eb00000000a00 */
[----:B------:R-:W3:Y:S08]  /*0110*/  LDC.64 R8, c[0x0][0x398] ;  /* 0x0000e600ff087b82 */ /* 0x000ef00000000a00 */
[----:B------:R-:W4:Y:S01]  /*0120*/  LDC.64 R10, c[0x0][0x3a0] ;  /* 0x0000e800ff0a7b82 */ /* 0x000f220000000a00 */
[----:B0-----:R-:W-:-:S06]  /*0130*/  IMAD.WIDE.U32 R2, R4, 0x8, R2 ;  /* 0x0000000804027825 */ /* 0x001fcc00078e0002 */
[----:B-1----:R-:W5:Y:S01]  /*0140*/  LDG.E.64 R2, desc[UR10][R2.64] ;  /* 0x0000000a02027981 */ /* 0x002f62000c1e1b00 */
[C---:B--2---:R-:W-:Y:S01]  /*0150*/  IMAD.WIDE.U32 R6, R4.reuse, 0x8, R6 ;  /* 0x0000000804067825 */ /* 0x044fe200078e0006 */
[----:B------:R-:W0:Y:S05]  /*0160*/  S2UR UR7, SR_CgaCtaId ;  /* 0x00000000000779c3 */ /* 0x000e2a0000008800 */
[----:B------:R-:W2:Y:S01]  /*0170*/  LDG.E.64 R6, desc[UR10][R6.64] ;  /* 0x0000000a06067981 */ /* 0x000ea2000c1e1b00 */
[C---:B---3--:R-:W-:Y:S02]  /*0180*/  IMAD.WIDE.U32 R8, R4.reuse, 0x8, R8 ;  /* 0x0000000804087825 */ /* 0x048fe400078e0008 */
[----:B------:R-:W1:Y:S04]  /*0190*/  LDC.64 R12, c[0x0][0x3a8] ;  /* 0x0000ea00ff0c7b82 */ /* 0x000e680000000a00 */
[----:B------:R-:W3:Y:S01]  /*01a0*/  LDG.E.64 R8, desc[UR10][R8.64] ;  /* 0x0000000a08087981 */ /* 0x000ee2000c1e1b00 */
[----:B----4-:R-:W-:-:S03]  /*01b0*/  IMAD.WIDE.U32 R10, R4, 0x8, R10 ;  /* 0x00000008040a7825 */ /* 0x010fc600078e000a */
[----:B------:R-:W4:Y:S03]  /*01c0*/  LDC.64 R14, c[0x0][0x3b0] ;  /* 0x0000ec00ff0e7b82 */ /* 0x000f260000000a00 */
[----:B------:R-:W3:Y:S01]  /*01d0*/  LDG.E.64 R10, desc[UR10][R10.64] ;  /* 0x0000000a0a0a7981 */ /* 0x000ee2000c1e1b00 */
[----:B------:R-:W-:Y:S02]  /*01e0*/  UMOV UR4, 0x400 ;  /* 0x0000040000047882 */ /* 0x000fe40000000000 */
[----:B------:R-:W-:Y:S02]  /*01f0*/  UIADD3 UR5, UPT, UPT, UR4, 0x800, URZ ;  /* 0x0000080004057890 */ /* 0x000fe4000fffe0ff */
[----:B0-----:R-:W-:Y:S02]  /*0200*/  ULEA UR8, UR7, UR4, 0x18 ;  /* 0x0000000407087291 */ /* 0x001fe4000f8ec0ff */
[----:B------:R-:W-:-:S02]  /*0210*/  UIADD3 UR6, UPT, UPT, UR4, 0x1000, URZ ;  /* 0x0000100004067890 */ /* 0x000fc4000fffe0ff */
[----:B------:R-:W-:Y:S02]  /*0220*/  UIADD3 UR4, UPT, UPT, UR4, 0x1800, URZ ;  /* 0x0000180004047890 */ /* 0x000fe4000fffe0ff */
[----:B------:R-:W-:Y:S02]  /*0230*/  ULEA UR5, UR7, UR5, 0x18 ;  /* 0x0000000507057291 */ /* 0x000fe4000f8ec0ff */
[----:B------:R-:W-:Y:S02]  /*0240*/  ULEA UR6, UR7, UR6, 0x18 ;  /* 0x0000000607067291 */ /* 0x000fe4000f8ec0ff */
[----:B------:R-:W-:Y:S01]  /*0250*/  ULEA UR4, UR7, UR4, 0x18 ;  /* 0x0000000407047291 */ /* 0x000fe2000f8ec0ff */
[C---:B------:R-:W-:Y:S02]  /*0260*/  LEA R17, R5.reuse, UR8, 0x7 ;  /* 0x0000000805117c11 */ /* 0x040fe4000f8e38ff */
[C---:B------:R-:W-:Y:S02]  /*0270*/  LEA R23, R5.reuse, UR5, 0x7 ;  /* 0x0000000505177c11 */ /* 0x040fe4000f8e38ff */
[----:B------:R-:W-:-:S02]  /*0280*/  LEA R25, R5, UR6, 0x7 ;  /* 0x0000000605197c11 */ /* 0x000fc4000f8e38ff */
[----:B------:R-:W-:Y:S02]  /*0290*/  LEA R21, R0, R17, 0x3 ;  /* 0x0000001100157211 */ /* 0x000fe400078e18ff */
[----:B------:R-:W-:Y:S01]  /*02a0*/  LEA R5, R5, UR4, 0x7 ;  /* 0x0000000405057c11 */ /* 0x000fe2000f8e38ff */
[----:B-1----:R-:W-:Y:S01]  /*02b0*/  IMAD.WIDE.U32 R12, R4, 0x8, R12 ;  /* 0x00000008040c7825 */ /* 0x002fe200078e000c */
[C---:B------:R-:W-:Y:S02]  /*02c0*/  LEA R23, R0.reuse, R23, 0x3 ;  /* 0x0000001700177211 */ /* 0x040fe400078e18ff */
[----:B------:R-:W-:Y:S01]  /*02d0*/  LEA R25, R0, R25, 0x3 ;  /* 0x0000001900197211 */ /* 0x000fe200078e18ff */
[----:B----4-:R-:W-:Y:S01]  /*02e0*/  IMAD.WIDE.U32 R14, R4, 0x8, R14 ;  /* 0x00000008040e7825 */ /* 0x010fe200078e000e */
[----:B------:R-:W-:Y:S01]  /*02f0*/  LEA R5, R0, R5, 0x3 ;  /* 0x0000000500057211 */ /* 0x000fe200078e18ff */
[----:B-----5:R-:W-:Y:S01]  /*0300*/  STS.64 [R21], R2 ;  /* 0x0000000215007388 */ /* 0x020fe20000000a00 */
[----:B--2---:R-:W-:-:S07]  /*0310*/  DMUL R16, R2, R6 ;  /* 0x0000000602107228 */ /* 0x004fce0000000000 */
[----:B------:R-:W-:Y:S04]  /*0320*/  STG.E.64 desc[UR10][R12.64], R16 ;  /* 0x000000100c007986 */ /* 0x000fe8000c101b0a */
[----:B---3--:R-:W-:Y:S01]  /*0330*/  STS.64 [R23], R8 ;  /* 0x0000000817007388 */ /* 0x008fe20000000a00 */
[----:B------:R-:W-:-:S03]  /*0340*/  DMUL R18, R8, R10 ;  /* 0x0000000a08127228 */ /* 0x000fc60000000000 */
[----:B------:R-:W-:Y:S04]  /*0350*/  STS.64 [R25], R6 ;  /* 0x0000000619007388 */ /* 0x000fe80000000a00 */
[----:B------:R-:W-:Y:S04]  /*0360*/  STS.64 [R5], R10 ;  /* 0x0000000a05007388 */ /* 0x000fe80000000a00 */
[----:B------:R-:W-:Y:S01]  /*0370*/  STG.E.64 desc[UR10][R14.64], R18 ;  /* 0x000000120e007986 */ /* 0x000fe2000c101b0a */
[----:B------:R-:W-:Y:S05]  /*0380*/  EXIT ;  /* 0x000000000000794d */ /* 0x000fea0003800000 */
.L_x_79:
        /* <DEDUP_REMOVED lines=15> */
.L_x_753:


//--------------------- .text._Z12uuvvzslatbndiiPdS_S_ --------------------------
	.section	.text._Z12uuvvzslatbndiiPdS_S_,"ax",@progbits
	.align	128
        .global         _Z12uuvvzslatbndiiPdS_S_
        .type           _Z12uuvvzslatbndiiPdS_S_,@function
        .size           _Z12uuvvzslatbndiiPdS_S_,(.L_x_754 - _Z12uuvvzslatbndiiPdS_S_)
        .other          _Z12uuvvzslatbndiiPdS_S_,@"STO_CUDA_ENTRY STV_DEFAULT"
_Z12uuvvzslatbndiiPdS_S_:
.text._Z12uuvvzslatbndiiPdS_S_:
        /* <DEDUP_REMOVED lines=13> */
[----:B------:R-:W0:Y:S01]  /*00d0*/  S2UR UR9, SR_CgaCtaId ;  /* 0x00000000000979c3 */ /* 0x000e220000008800 */
[----:B------:R-:W-:-:S07]  /*00e0*/  IADD3 R24, PT, PT, R5, -0x1, RZ ;  /* 0xffffffff05187810 */ /* 0x000fce0007ffe0ff */
[----:B------:R-:W1:Y:S01]  /*00f0*/  LDC.64 R6, c[0x0][0x388] ;  /* 0x0000e200ff067b82 */ /* 0x000e620000000a00 */
[----:B------:R-:W-:Y:S01]  /*0100*/  UMOV UR4, 0x400 ;  /* 0x0000040000047882 */ /* 0x000fe20000000000 */
[C---:B------:R-:W-:Y:S01]  /*0110*/  IADD3 R5, PT, PT, R25.reuse, 0x1, RZ ;  /* 0x0000000119057810 */ /* 0x040fe20007ffe0ff */
[----:B------:R-:W2:Y:S01]  /*0120*/  LDCU.64 UR12, c[0x0][0x358] ;  /* 0x00006b00ff0c77ac */ /* 0x000ea20008000a00 */
[----:B------:R-:W-:-:S04]  /*0130*/  ISETP.NE.AND P0, PT, R25, R24, PT ;  /* 0x000000181900720c */ /* 0x000fc80003f05270 */
[----:B------:R-:W3:Y:S01]  /*0140*/  LDC.64 R8, c[0x0][0x390] ;  /* 0x0000e400ff087b82 */ /* 0x000ee20000000a00 */
[----:B------:R-:W-:Y:S01]  /*0150*/  UIADD3 UR7, UPT, UPT, UR4, 0x800, URZ ;  /* 0x0000080004077890 */ /* 0x000fe2000fffe0ff */
[----:B------:R-:W-:-:S06]  /*0160*/  VIMNMX.U32 R2, PT, PT, R25, 0x1, !PT ;  /* 0x0000000119027848 */ /* 0x000fcc0007fe0000 */
[----:B------:R-:W4:Y:S01]  /*0170*/  LDC.64 R10, c[0x0][0x398] ;  /* 0x0000e600ff0a7b82 */ /* 0x000f220000000a00 */
[----:B------:R-:W-:Y:S01]  /*0180*/  UIADD3 UR5, UPT, UPT, UR4, 0x1000, URZ ;  /* 0x0000100004057890 */ /* 0x000fe2000fffe0ff */
[----:B------:R-:W-:Y:S01]  /*0190*/  SEL R5, R24, R5, !P0 ;  /* 0x0000000518057207 */ /* 0x000fe20004000000 */
[----:B------:R-:W-:Y:S02]  /*01a0*/  UIADD3 UR6, UPT, UPT, UR4, 0x1800, URZ ;  /* 0x0000180004067890 */ /* 0x000fe4000fffe0ff */
[----:B0-----:R-:W-:Y:S02]  /*01b0*/  ULEA UR10, UR9, UR4, 0x18 ;  /* 0x00000004090a7291 */ /* 0x001fe4000f8ec0ff */
[----:B------:R-:W-:Y:S01]  /*01c0*/  UIADD3 UR8, UPT, UPT, UR4, 0x2000, URZ ;  /* 0x0000200004087890 */ /* 0x000fe2000fffe0ff */
[----:B------:R-:W-:Y:S01]  /*01d0*/  IADD3 R2, PT, PT, R2, -0x1, RZ ;  /* 0xffffffff02027810 */ /* 0x000fe20007ffe0ff */
[----:B------:R-:W-:Y:S01]  /*01e0*/  UIADD3 UR4, UPT, UPT, UR4, 0x2800, URZ ;  /* 0x0000280004047890 */ /* 0x000fe2000fffe0ff */
[----:B------:R-:W-:Y:S01]  /*01f0*/  IMAD R21, R5, R4, R23 ;  /* 0x0000000405157224 */ /* 0x000fe200078e0217 */
[----:B------:R-:W-:-:S02]  /*0200*/  ULEA UR7, UR9, UR7, 0x18 ;  /* 0x0000000709077291 */ /* 0x000fc4000f8ec0ff */
[----:B------:R-:W-:Y:S02]  /*0210*/  ULEA UR5, UR9, UR5, 0x18 ;  /* 0x0000000509057291 */ /* 0x000fe4000f8ec0ff */
[----:B------:R-:W-:Y:S01]  /*0220*/  ULEA UR6, UR9, UR6, 0x18 ;  /* 0x0000000609067291 */ /* 0x000fe2000f8ec0ff */
[C---:B------:R-:W-:Y:S01]  /*0230*/  LEA R12, R20.reuse, UR10, 0x7 ;  /* 0x0000000a140c7c11 */ /* 0x040fe2000f8e38ff */
[----:B------:R-:W-:Y:S02]  /*0240*/  ULEA UR8, UR9, UR8, 0x18 ;  /* 0x0000000809087291 */ /* 0x000fe4000f8ec0ff */
[----:B------:R-:W-:Y:S01]  /*0250*/  ULEA UR4, UR9, UR4, 0x18 ;  /* 0x0000000409047291 */ /* 0x000fe2000f8ec0ff */
[-CC-:B------:R-:W-:Y:S01]  /*0260*/  IMAD R0, R25, R4.reuse, R23.reuse ;  /* 0x0000000419007224 */ /* 0x180fe200078e0217 */
[----:B------:R-:W-:Y:S01]  /*0270*/  LEA R22, R20, UR7, 0x7 ;  /* 0x0000000714167c11 */ /* 0x000fe2000f8e38ff */
[----:B------:R-:W-:Y:S01]  /*0280*/  IMAD R23, R2, R4, R23 ;  /* 0x0000000402177224 */ /* 0x000fe200078e0217 */
[C---:B------:R-:W-:Y:S01]  /*0290*/  LEA R26, R20.reuse, UR5, 0x7 ;  /* 0x00000005141a7c11 */ /* 0x040fe2000f8e38ff */
[----:B-1----:R-:W-:Y:S01]  /*02a0*/  IMAD.WIDE.U32 R18, R21, 0x8, R6 ;  /* 0x0000000815127825 */ /* 0x002fe200078e0006 */
[----:B------:R-:W-:-:S02]  /*02b0*/  LEA R2, R20, UR6, 0x7 ;  /* 0x0000000614027c11 */ /* 0x000fc4000f8e38ff */
[C---:B------:R-:W-:Y:S01]  /*02c0*/  LEA R14, R20.reuse, UR8, 0x7 ;  /* 0x00000008140e7c11 */ /* 0x040fe2000f8e38ff */
[----:B------:R-:W-:Y:S01]  /*02d0*/  IMAD R4, R3, 0x8, R12 ;  /* 0x0000000803047824 */ /* 0x000fe200078e020c */
[----:B------:R-:W-:Y:S01]  /*02e0*/  LEA R20, R20, UR4, 0x7 ;  /* 0x0000000414147c11 */ /* 0x000fe2000f8e38ff */
[----:B------:R-:W-:Y:S01]  /*02f0*/  IMAD.WIDE.U32 R12, R23, 0x8, R6 ;  /* 0x00000008170c7825 */ /* 0x000fe200078e0006 */
[C---:B------:R-:W-:Y:S01]  /*0300*/  LEA R26, R3.reuse, R26, 0x3 ;  /* 0x0000001a031a7211 */ /* 0x040fe200078e18ff */
[----:B--2---:R-:W2:Y:S01]  /*0310*/  LDG.E.64 R18, desc[UR12][R18.64] ;  /* 0x0000000c12127981 */ /* 0x004ea2000c1e1b00 */
[----:B------:R-:W-:Y:S01]  /*0320*/  LEA R2, R3, R2, 0x3 ;  /* 0x0000000203027211 */ /* 0x000fe200078e18ff */
[----:B---3--:R-:W-:Y:S01]  /*0330*/  IMAD.WIDE.U32 R16, R21, 0x8, R8 ;  /* 0x0000000815107825 */ /* 0x008fe200078e0008 */
[C---:B------:R-:W-:Y:S01]  /*0340*/  LEA R5, R3.reuse, R14, 0x3 ;  /* 0x0000000e03057211 */ /* 0x040fe200078e18ff */
[----:B------:R-:W3:Y:S02]  /*0350*/  LDG.E.64 R12, desc[UR12][R12.64] ;  /* 0x0000000c0c0c7981 */ /* 0x000ee4000c1e1b00 */
[C---:B------:R-:W-:Y:S01]  /*0360*/  IMAD R27, R3.reuse, 0x8, R22 ;  /* 0x00000008031b7824 */ /* 0x040fe200078e0216 */
[----:B------:R-:W-:Y:S01]  /*0370*/  LEA R3, R3, R20, 0x3 ;  /* 0x0000001403037211 */ /* 0x000fe200078e18ff */
[----:B------:R-:W-:Y:S01]  /*0380*/  IMAD.WIDE.U32 R14, R23, 0x8, R8 ;  /* 0x00000008170e7825 */ /* 0x000fe200078e0008 */
[----:B------:R-:W5:Y:S03]  /*0390*/  LDG.E.64 R16, desc[UR12][R16.64] ;  /* 0x0000000c10107981 */ /* 0x000f66000c1e1b00 */
[----:B----4-:R-:W-:-:S02]  /*03a0*/  IMAD.WIDE.U32 R20, R21, 0x8, R10 ;  /* 0x0000000815147825 */ /* 0x010fc400078e000a */
[----:B------:R-:W4:Y:S02]  /*03b0*/  LDG.E.64 R14, desc[UR12][R14.64] ;  /* 0x0000000c0e0e7981 */ /* 0x000f24000c1e1b00 */
[----:B------:R-:W-:Y:S02]  /*03c0*/  IMAD.WIDE.U32 R22, R23, 0x8, R10 ;  /* 0x0000000817167825 */ /* 0x000fe400078e000a */
[----:B------:R-:W4:Y:S04]  /*03d0*/  LDG.E.64 R20, desc[UR12][R20.64] ;  /* 0x0000000c14147981 */ /* 0x000f28000c1e1b00 */
[----:B------:R-:W4:Y:S01]  /*03e0*/  LDG.E.64 R22, desc[UR12][R22.64] ;  /* 0x0000000c16167981 */ /* 0x000f22000c1e1b00 */
[C---:B------:R-:W-:Y:S02]  /*03f0*/  ISETP.NE.AND P0, PT, R25.reuse, RZ, PT ;  /* 0x000000ff1900720c */ /* 0x040fe40003f05270 */
[----:B------:R-:W-:-:S11]  /*0400*/  ISETP.NE.AND P1, PT, R25, R24, PT ;  /* 0x000000181900720c */ /* 0x000fd60003f25270 */
[----:B------:R-:W-:-:S04]  /*0410*/  @!P0 IMAD.WIDE.U32 R28, R0, 0x8, R6 ;  /* 0x00000008001c8825 */ /* 0x000fc800078e0006 */
[C---:B------:R-:W-:Y:S01]  /*0420*/  @!P0 IMAD.WIDE.U32 R24, R0.reuse, 0x8, R8 ;  /* 0x0000000800188825 */ /* 0x040fe200078e0008 */
[----:B--2---:R-:W-:Y:S04]  /*0430*/  STS.64 [R26], R18 ;  /* 0x000000121a007388 */ /* 0x004fe80000000a00 */
[----:B------:R0:W-:Y:S04]  /*0440*/  @!P0 STG.E.64 desc[UR12][R28.64], R18 ;  /* 0x000000121c008986 */ /* 0x0001e8000c101b0c */
[----:B---3--:R1:W-:Y:S04]  /*0450*/  STS.64 [R2], R12 ;  /* 0x0000000c02007388 */ /* 0x0083e80000000a00 */
[----:B-----5:R1:W-:Y:S01]  /*0460*/  STS.64 [R27], R16 ;  /* 0x000000101b007388 */ /* 0x0203e20000000a00 */
[----:B0-----:R-:W-:-:S03]  /*0470*/  @!P0 IMAD.WIDE.U32 R18, R0, 0x8, R10 ;  /* 0x0000000800128825 */ /* 0x001fc600078e000a */
[----:B----4-:R1:W-:Y:S04]  /*0480*/  STS.64 [R4], R14 ;  /* 0x0000000e04007388 */ /* 0x0103e80000000a00 */
[----:B------:R1:W-:Y:S04]  /*0490*/  STS.64 [R5], R20 ;  /* 0x0000001405007388 */ /* 0x0003e80000000a00 */
[----:B------:R1:W-:Y:S04]  /*04a0*/  @!P0 STG.E.64 desc[UR12][R24.64], R16 ;  /* 0x0000001018008986 */ /* 0x0003e8000c101b0c */
[----:B------:R1:W-:Y:S04]  /*04b0*/  @!P0 STG.E.64 desc[UR12][R18.64], R20 ;  /* 0x0000001412008986 */ /* 0x0003e8000c101b0c */
[----:B------:R1:W-:Y:S01]  /*04c0*/  STS.64 [R3], R22 ;  /* 0x0000001603007388 */ /* 0x0003e20000000a00 */
[----:B------:R-:W-:Y:S05]  /*04d0*/  @P1 EXIT ;  /* 0x000000000000194d */ /* 0x000fea0003800000 */
[----:B------:R-:W-:-:S04]  /*04e0*/  IMAD.WIDE.U32 R6, R0, 0x8, R6 ;  /* 0x0000000800067825 */ /* 0x000fc800078e0006 */
[C---:B------:R-:W-:Y:S01]  /*04f0*/  IMAD.WIDE.U32 R8, R0.reuse, 0x8, R8 ;  /* 0x0000000800087825 */ /* 0x040fe200078e0008 */
[----:B------:R-:W-:Y:S03]  /*0500*/  STG.E.64 desc[UR12][R6.64], R12 ;  /* 0x0000000c06007986 */ /* 0x000fe6000c101b0c */
[----:B------:R-:W-:Y:S01]  /*0510*/  IMAD.WIDE.U32 R10, R0, 0x8, R10 ;  /* 0x00000008000a7825 */ /* 0x000fe200078e000a */
[----:B------:R-:W-:Y:S04]  /*0520*/  STG.E.64 desc[UR12][R8.64], R14 ;  /* 0x0000000e08007986 */ /* 0x000fe8000c101b0c */
[----:B------:R-:W-:Y:S01]  /*0530*/  STG.E.64 desc[UR12][R10.64], R22 ;  /* 0x000000160a007986 */ /* 0x000fe2000c101b0c */
[----:B------:R-:W-:Y:S05]  /*0540*/  EXIT ;  /* 0x000000000000794d */ /* 0x000fea0003800000 */
.L_x_80:
        /* <DEDUP_REMOVED lines=11> */
.L_x_754:


//--------------------- .text._Z8vvlatbndiiPd     --------------------------
	.section	.text._Z8vvlatbndiiPd,"ax",@progbits
	.align	128
        .global         _Z8vvlatbndiiPd
        .type           _Z8vvlatbndiiPd,@function
        .size           _Z8vvlatbndiiPd,(.L_x_755 - _Z8vvlatbndiiPd)
        .other          _Z8vvlatbndiiPd,@"STO_CUDA_ENTRY STV_DEFAULT"
_Z8vvlatbndiiPd:
.text._Z8vvlatbndiiPd:
        /* <DEDUP_REMOVED lines=13> */
[----:B------:R-:W-:Y:S01]  /*00d0*/  VIADD R7, R5, 0xffffffff ;  /* 0xffffffff05077836 */ /* 0x000fe20000000000 */
[----:B------:R-:W0:Y:S01]  /*00e0*/  LDC.64 R2, c[0x0][0x388] ;  /* 0x0000e200ff027b82 */ /* 0x000e220000000a00 */
[----:B------:R-:W1:Y:S01]  /*00f0*/  LDCU.64 UR8, c[0x0][0x358] ;  /* 0x00006b00ff0877ac */ /* 0x000e620008000a00 */
[C---:B------:R-:W-:Y:S02]  /*0100*/  VIMNMX.U32 R6, PT, PT, R10.reuse, 0x1, !PT ;  /* 0x000000010a067848 */ /* 0x040fe40007fe0000 */
[----:B------:R-:W-:Y:S02]  /*0110*/  ISETP.NE.AND P0, PT, R10, R7, PT ;  /* 0x000000070a00720c */ /* 0x000fe40003f05270 */
[----:B------:R-:W-:-:S05]  /*0120*/  IADD3 R6, PT, PT, R6, -0x1, RZ ;  /* 0xffffffff06067810 */ /* 0x000fca0007ffe0ff */
[----:B------:R-:W-:-:S06]  /*0130*/  IMAD R9, R6, R4, R11 ;  /* 0x0000000406097224 */ /* 0x000fcc00078e020b */
[----:B------:R-:W-:-:S04]  /*0140*/  @P0 VIADD R7, R10, 0x1 ;  /* 0x000000010a070836 */ /* 0x000fc80000000000 */
[----:B------:R-:W-:Y:S02]  /*0150*/  IMAD R7, R7, R4, R11 ;  /* 0x0000000407077224 */ /* 0x000fe400078e020b */
[----:B0-----:R-:W-:-:S04]  /*0160*/  IMAD.WIDE.U32 R8, R9, 0x8, R2 ;  /* 0x0000000809087825 */ /* 0x001fc800078e0002 */
[----:B------:R-:W-:Y:S02]  /*0170*/  IMAD.WIDE.U32 R6, R7, 0x8, R2 ;  /* 0x0000000807067825 */ /* 0x000fe400078e0002 */
[----:B-1----:R-:W2:Y:S04]  /*0180*/  LDG.E.64 R8, desc[UR8][R8.64] ;  /* 0x0000000808087981 */ /* 0x002ea8000c1e1b00 */
[----:B------:R-:W3:Y:S01]  /*0190*/  LDG.E.64 R6, desc[UR8][R6.64] ;  /* 0x0000000806067981 */ /* 0x000ee2000c1e1b00 */
[----:B------:R-:W0:Y:S01]  /*01a0*/  S2UR UR6, SR_CgaCtaId ;  /* 0x00000000000679c3 */ /* 0x000e220000008800 */
[----:B------:R-:W-:Y:S02]  /*01b0*/  UMOV UR4, 0x400 ;  /* 0x0000040000047882 */ /* 0x000fe40000000000 */
[----:B------:R-:W-:Y:S01]  /*01c0*/  UIADD3 UR5, UPT, UPT, UR4, 0x800, URZ ;  /* 0x0000080004057890 */ /* 0x000fe2000fffe0ff */
[----:B------:R-:W-:Y:S01]  /*01d0*/  VIADD R15, R5, 0xfffffffe ;  /* 0xfffffffe050f7836 */ /* 0x000fe20000000000 */
[C---:B------:R-:W-:Y:S01]  /*01e0*/  ISETP.NE.AND P0, PT, R10.reuse, RZ, PT ;  /* 0x000000ff0a00720c */ /* 0x040fe20003f05270 */
[----:B------:R-:W-:-:S03]  /*01f0*/  IMAD R13, R10, R4, R11 ;  /* 0x000000040a0d7224 */ /* 0x000fc600078e020b */
[----:B------:R-:W-:Y:S01]  /*0200*/  ISETP.NE.AND P1, PT, R10, R15, PT ;  /* 0x0000000f0a00720c */ /* 0x000fe20003f25270 */
[----:B------:R-:W-:Y:S01]  /*0210*/  IMAD.WIDE.U32 R2, R13, 0x8, R2 ;  /* 0x000000080d027825 */ /* 0x000fe200078e0002 */
[----:B0-----:R-:W-:Y:S02]  /*0220*/  ULEA UR4, UR6, UR4, 0x18 ;  /* 0x0000000406047291 */ /* 0x001fe4000f8ec0ff */
[----:B------:R-:W-:-:S04]  /*0230*/  ULEA UR5, UR6, UR5, 0x18 ;  /* 0x0000000506057291 */ /* 0x000fc8000f8ec0ff */
[C---:B------:R-:W-:Y:S02]  /*0240*/  LEA R5, R12.reuse, UR4, 0x7 ;  /* 0x000000040c057c11 */ /* 0x040fe4000f8e38ff */
[----:B------:R-:W-:Y:S02]  /*0250*/  LEA R11, R12, UR5, 0x7 ;  /* 0x000000050c0b7c11 */ /* 0x000fe4000f8e38ff */
[C---:B------:R-:W-:Y:S02]  /*0260*/  LEA R5, R0.reuse, R5, 0x3 ;  /* 0x0000000500057211 */ /* 0x040fe400078e18ff */
[----:B------:R-:W-:-:S03]  /*0270*/  LEA R11, R0, R11, 0x3 ;  /* 0x0000000b000b7211 */ /* 0x000fc600078e18ff */
[----:B---3--:R0:W-:Y:S04]  /*0280*/  STS.64 [R5], R6 ;  /* 0x0000000605007388 */ /* 0x0081e80000000a00 */
[----:B------:R0:W-:Y:S04]  /*0290*/  @!P0 STG.E.64 desc[UR8][R2.64], R6 ;  /* 0x0000000602008986 */ /* 0x0001e8000c101b08 */
[----:B--2---:R0:W-:Y:S01]  /*02a0*/  STS.64 [R11], R8 ;  /* 0x000000080b007388 */ /* 0x0041e20000000a00 */
[----:B------:R-:W-:Y:S05]  /*02b0*/  @P1 EXIT ;  /* 0x000000000000194d */ /* 0x000fea0003800000 */
[----:B------:R-:W-:Y:S01]  /*02c0*/  STG.E.64 desc[UR8][R2.64], R8 ;  /* 0x0000000802007986 */ /* 0x000fe2000c101b08 */
[----:B------:R-:W-:Y:S05]  /*02d0*/  EXIT ;  /* 0x000000000000794d */ /* 0x000fea0003800000 */
.L_x_81:
        /* <DEDUP_REMOVED lines=10> */
.L_x_755:


//--------------------- .text._Z6latbndiiPd       --------------------------
	.section	.text._Z6latbndiiPd,"ax",@progbits
	.align	128
        .global         _Z6latbndiiPd
        .type           _Z6latbndiiPd,@function
        .size           _Z6latbndiiPd,(.L_x_756 - _Z6latbndiiPd)
        .other          _Z6latbndiiPd,@"STO_CUDA_ENTRY STV_DEFAULT"
_Z6latbndiiPd:
.text._Z6latbndiiPd:
        /* <DEDUP_REMOVED lines=14> */
[----:B------:R-:W-:Y:S01]  /*00e0*/  VIADD R13, R3, 0xffffffff ;  /* 0xffffffff030d7836 */ /* 0x000fe20000000000 */
[C---:B------:R-:W-:Y:S01]  /*00f0*/  IADD3 R6, PT, PT, R10.reuse, 0x1, RZ ;  /* 0x000000010a067810 */ /* 0x040fe20007ffe0ff */
[----:B------:R-:W1:Y:S01]  /*0100*/  LDCU.64 UR8, c[0x0][0x358] ;  /* 0x00006b00ff0877ac */ /* 0x000e620008000a00 */
[C---:B------:R-:W-:Y:S02]  /*0110*/  VIMNMX.U32 R3, PT, PT, R10.reuse, 0x1, !PT ;  /* 0x000000010a037848 */ /* 0x040fe40007fe0000 */
[----:B------:R-:W-:-:S03]  /*0120*/  ISETP.NE.AND P0, PT, R10, R13, PT ;  /* 0x0000000d0a00720c */ /* 0x000fc60003f05270 */
[----:B------:R-:W-:Y:S01]  /*0130*/  VIADD R3, R3, 0xffffffff ;  /* 0xffffffff03037836 */ /* 0x000fe20000000000 */
[----:B------:R-:W-:-:S03]  /*0140*/  SEL R6, R13, R6, !P0 ;  /* 0x000000060d067207 */ /* 0x000fc60004000000 */
[-CC-:B------:R-:W-:Y:S02]  /*0150*/  IMAD R3, R3, R2.reuse, R11.reuse ;  /* 0x0000000203037224 */ /* 0x180fe400078e020b */
[----:B------:R-:W-:-:S04]  /*0160*/  IMAD R7, R6, R2, R11 ;  /* 0x0000000206077224 */ /* 0x000fc800078e020b */
[----:B0-----:R-:W-:-:S04]  /*0170*/  IMAD.WIDE.U32 R6, R7, 0x8, R4 ;  /* 0x0000000807067825 */ /* 0x001fc800078e0004 */
[----:B------:R-:W-:Y:S02]  /*0180*/  IMAD.WIDE.U32 R8, R3, 0x8, R4 ;  /* 0x0000000803087825 */ /* 0x000fe400078e0004 */
[----:B-1----:R-:W2:Y:S04]  /*0190*/  LDG.E.64 R6, desc[UR8][R6.64] ;  /* 0x0000000806067981 */ /* 0x002ea8000c1e1b00 */
[----:B------:R-:W3:Y:S01]  /*01a0*/  LDG.E.64 R8, desc[UR8][R8.64] ;  /* 0x0000000808087981 */ /* 0x000ee2000c1e1b00 */
[----:B------:R-:W0:Y:S01]  /*01b0*/  S2UR UR6, SR_CgaCtaId ;  /* 0x00000000000679c3 */ /* 0x000e220000008800 */
[----:B------:R-:W-:Y:S01]  /*01c0*/  UMOV UR4, 0x400 ;  /* 0x0000040000047882 */ /* 0x000fe20000000000 */
[C---:B------:R-:W-:Y:S01]  /*01d0*/  ISETP.NE.AND P0, PT, R10.reuse, RZ, PT ;  /* 0x000000ff0a00720c */ /* 0x040fe20003f05270 */
[----:B------:R-:W-:Y:S01]  /*01e0*/  UIADD3 UR5, UPT, UPT, UR4, 0x800, URZ ;  /* 0x0000080004057890 */ /* 0x000fe2000fffe0ff */
[C---:B------:R-:W-:Y:S01]  /*01f0*/  ISETP.NE.AND P1, PT, R10.reuse, R13, PT ;  /* 0x0000000d0a00720c */ /* 0x040fe20003f25270 */
[----:B------:R-:W-:-:S04]  /*0200*/  IMAD R15, R10, R2, R11 ;  /* 0x000000020a0f7224 */ /* 0x000fc800078e020b */
[----:B------:R-:W-:Y:S01]  /*0210*/  IMAD.WIDE.U32 R4, R15, 0x8, R4 ;  /* 0x000000080f047825 */ /* 0x000fe200078e0004 */
[----:B0-----:R-:W-:Y:S02]  /*0220*/  ULEA UR4, UR6, UR4, 0x18 ;  /* 0x0000000406047291 */ /* 0x001fe4000f8ec0ff */
[----:B------:R-:W-:-:S04]  /*0230*/  ULEA UR5, UR6, UR5, 0x18 ;  /* 0x0000000506057291 */ /* 0x000fc8000f8ec0ff */
[C---:B------:R-:W-:Y:S02]  /*0240*/  LEA R3, R12.reuse, UR4, 0x7 ;  /* 0x000000040c037c11 */ /* 0x040fe4000f8e38ff */
[----:B------:R-:W-:Y:S02]  /*0250*/  LEA R11, R12, UR5, 0x7 ;  /* 0x000000050c0b7c11 */ /* 0x000fe4000f8e38ff */
[----:B------:R-:W-:-:S03]  /*0260*/  LEA R3, R0, R3, 0x3 ;  /* 0x0000000300037211 */ /* 0x000fc600078e18ff */
[----:B------:R-:W-:Y:S02]  /*0270*/  IMAD R11, R0, 0x8, R11 ;  /* 0x00000008000b7824 */ /* 0x000fe400078e020b */
[----:B--2---:R0:W-:Y:S04]  /*0280*/  STS.64 [R3], R6 ;  /* 0x0000000603007388 */ /* 0x0041e80000000a00 */
[----:B------:R0:W-:Y:S04]  /*0290*/  @!P0 STG.E.64 desc[UR8][R4.64], R6 ;  /* 0x0000000604008986 */ /* 0x0001e8000c101b08 */
[----:B---3--:R0:W-:Y:S01]  /*02a0*/  STS.64 [R11], R8 ;  /* 0x000000080b007388 */ /* 0x0081e20000000a00 */
[----:B------:R-:W-:Y:S05]  /*02b0*/  @P1 EXIT ;  /* 0x000000000000194d */ /* 0x000fea0003800000 */
[----:B------:R-:W-:Y:S01]  /*02c0*/  STG.E.64 desc[UR8][R4.64], R8 ;  /* 0x0000000804007986 */ /* 0x000fe2000c101b08 */
[----:B------:R-:W-:Y:S05]  /*02d0*/  EXIT ;  /* 0x000000000000794d */ /* 0x000fea0003800000 */
.L_x_82:
        /* <DEDUP_REMOVED lines=10> */
.L_x_756:


//--------------------- .text._Z8uvlatbndiiPdS_S_S_S_S_ --------------------------
	.section	.text._Z8uvlatbndiiPdS_S_S_S_S_,"ax",@progbits
	.align	128
        .global         _Z8uvlatbndiiPdS_S_S_S_S_
        .type           _Z8uvlatbndiiPdS_S_S_S_S_,@function
        .size           _Z8uvlatbndiiPdS_S_S_S_S_,(.L_x_757 - _Z8uvlatbndiiPdS_S_S_S_S_)
        .other          _Z8uvlatbndiiPdS_S_S_S_S_,@"STO_CUDA_ENTRY STV_DEFAULT"
_Z8uvlatbndiiPdS_S_S_S_S_:
.text._Z8uvlatbndiiPdS_S_S_S_S_:
        /* <DEDUP_REMOVED lines=11> */
[----:B------:R-:W-:-:S13]  /*00b0*/  ISETP.GE.U32.OR P0, PT, R28, UR22, P0 ;  /* 0x000000161c007c0c */ /* 0x000fda0008706470 */
[----:B------:R-:W-:Y:S05]  /*00c0*/  @P0 EXIT ;  /* 0x000000000000094d */ /* 0x000fea0003800000 */
[----:B------:R-:W0:Y:S01]  /*00d0*/  LDC.64 R2, c[0x0][0x388] ;  /* 0x0000e200ff027b82 */ /* 0x000e220000000a00 */
[----:B------:R-:W-:Y:S01]  /*00e0*/  UIADD3 UR4, UPT, UPT, UR23, -0x1, URZ ;  /* 0xffffffff17047890 */ /* 0x000fe2000fffe0ff */
[C---:B------:R-:W-:Y:S01]  /*00f0*/  IADD3 R4, PT, PT, R31.reuse, 0x1, RZ ;  /* 0x000000011f047810 */ /* 0x040fe20007ffe0ff */
[----:B------:R-:W1:Y:S01]  /*0100*/  LDCU.128 UR12, c[0x0][0x390] ;  /* 0x00007200ff0c77ac */ /* 0x000e620008000c00 */
[----:B------:R-:W-:-:S03]  /*0110*/  VIMNMX.U32 R6, PT, PT, R31, 0x1, !PT ;  /* 0x000000011f067848 */ /* 0x000fc60007fe0000 */
[----:B------:R-:W-:Y:S01]  /*0120*/  ISETP.NE.AND P0, PT, R31, UR4, PT ;  /* 0x000000041f007c0c */ /* 0x000fe2000bf05270 */
[----:B------:R-:W2:Y:S01]  /*0130*/  LDCU.64 UR20, c[0x0][0x358] ;  /* 0x00006b00ff1477ac */ /* 0x000ea20008000a00 */
[----:B------:R-:W-:Y:S01]  /*0140*/  VIADD R33, R6, 0xffffffff ;  /* 0xffffffff06217836 */ /* 0x000fe20000000000 */
[----:B------:R-:W-:Y:S01]  /*0150*/  MOV R6, 0x8 ;  /* 0x0000000800067802 */ /* 0x000fe20000000f00 */
[----:B------:R-:W3:Y:S01]  /*0160*/  LDC.64 R18, c[0x0][0x3b0] ;  /* 0x0000ec00ff127b82 */ /* 0x000ee20000000a00 */
[----:B------:R-:W-:Y:S01]  /*0170*/  SEL R27, R4, UR4, P0 ;  /* 0x00000004041b7c07 */ /* 0x000fe20008000000 */
[----:B------:R-:W-:Y:S01]  /*0180*/  HFMA2 R4, -RZ, RZ, 0, 4.76837158203125e-07 ;  /* 0x00000008ff047431 */ /* 0x000fe200000001ff */
[----:B------:R-:W4:Y:S01]  /*0190*/  LDCU.128 UR16, c[0x0][0x3a0] ;  /* 0x00007400ff1077ac */ /* 0x000f220008000c00 */
[--C-:B------:R-:W-:Y:S02]  /*01a0*/  IMAD R33, R33, UR22, R28.reuse ;  /* 0x0000001621217c24 */ /* 0x100fe4000f8e021c */
[----:B------:R-:W-:-:S02]  /*01b0*/  IMAD R27, R27, UR22, R28 ;  /* 0x000000161b1b7c24 */ /* 0x000fc4000f8e021c */
[----:B------:R-:W-:Y:S02]  /*01c0*/  HFMA2 R12, -RZ, RZ, 0, 4.76837158203125e-07 ;  /* 0x00000008ff0c7431 */ /* 0x000fe400000001ff */
[----:B-1----:R-:W-:-:S04]  /*01d0*/  IMAD.WIDE.U32 R6, R33, R6, UR12 ;  /* 0x0000000c21067e25 */ /* 0x002fc8000f8e0006 */
[C---:B------:R-:W-:Y:S01]  /*01e0*/  IMAD.WIDE.U32 R4, R27.reuse, R4, UR12 ;  /* 0x0000000c1b047e25 */ /* 0x040fe2000f8e0004 */
[----:B------:R-:W-:Y:S01]  /*01f0*/  MOV R16, 0x8 ;  /* 0x0000000800107802 */ /* 0x000fe20000000f00 */
[----:B--2---:R-:W2:Y:S02]  /*0200*/  LDG.E.64 R6, desc[UR20][R6.64] ;  /* 0x0000001406067981 */ /* 0x004ea4000c1e1b00 */
[--C-:B0-----:R-:W-:Y:S02]  /*0210*/  IMAD.WIDE.U32 R8, R27, 0x8, R2.reuse ;  /* 0x000000081b087825 */ /* 0x101fe400078e0002 */
[----:B------:R-:W2:Y:S02]  /*0220*/  LDG.E.64 R4, desc[UR20][R4.64] ;  /* 0x0000001404047981 */ /* 0x000ea4000c1e1b00 */
[----:B------:R-:W-:Y:S02]  /*0230*/  IMAD.MOV.U32 R14, RZ, RZ, 0x8 ;  /* 0x00000008ff0e7424 */ /* 0x000fe400078e00ff */
[----:B------:R-:W2:Y:S01]  /*0240*/  LDG.E.64 R8, desc[UR20][R8.64] ;  /* 0x0000001408087981 */ /* 0x000ea2000c1e1b00 */
[----:B------:R-:W-:-:S04]  /*0250*/  IMAD.WIDE.U32 R10, R33, 0x8, R2 ;  /* 0x00000008210a7825 */ /* 0x000fc800078e0002 */
[----:B------:R-:W-:Y:S02]  /*0260*/  HFMA2 R20, -RZ, RZ, 0, 4.76837158203125e-07 ;  /* 0x00000008ff147431 */ /* 0x000fe400000001ff */
[----:B------:R-:W-:Y:S01]  /*0270*/  IMAD.WIDE.U32 R12, R27, R12, UR14 ;  /* 0x0000000e1b0c7e25 */ /* 0x000fe2000f8e000c */
[----:B------:R-:W2:Y:S03]  /*0280*/  LDG.E.64 R10, desc[UR20][R10.64] ;  /* 0x000000140a0a7981 */ /* 0x000ea6000c1e1b00 */
[----:B------:R-:W-:Y:S01]  /*0290*/  IMAD.WIDE.U32 R14, R33, R14, UR14 ;  /* 0x0000000e210e7e25 */ /* 0x000fe2000f8e000e */
[----:B------:R-:W-:Y:S01]  /*02a0*/  MOV R24, 0x8 ;  /* 0x0000000800187802 */ /* 0x000fe20000000f00 */
[----:B------:R-:W2:Y:S02]  /*02b0*/  LDG.E.64 R12, desc[UR20][R12.64] ;  /* 0x000000140c0c7981 */ /* 0x000ea4000c1e1b00 */
[----:B----4-:R-:W-:-:S02]  /*02c0*/  IMAD.WIDE.U32 R16, R27, R16, UR16 ;  /* 0x000000101b107e25 */ /* 0x010fc4000f8e0010 */
[----:B------:R-:W4:Y:S02]  /*02d0*/  LDG.E.64 R14, desc[UR20][R14.64] ;  /* 0x000000140e0e7981 */ /* 0x000f24000c1e1b00 */
[----:B------:R-:W-:Y:S02]  /*02e0*/  IMAD.MOV.U32 R22, RZ, RZ, 0x8 ;  /* 0x00000008ff167424 */ /* 0x000fe400078e00ff */
[----:B------:R-:W4:Y:S01]  /*02f0*/  LDG.E.64 R16, desc[UR20][R16.64] ;  /* 0x0000001410107981 */ /* 0x000f22000c1e1b00 */
[----:B------:R-:W-:-:S04]  /*0300*/  IMAD.WIDE.U32 R20, R33, R20, UR16 ;  /* 0x0000001021147e25 */ /* 0x000fc8000f8e0014 */
[----:B------:R-:W-:Y:S02]  /*0310*/  IMAD.WIDE.U32 R22, R27, R22, UR18 ;  /* 0x000000121b167e25 */ /* 0x000fe4000f8e0016 */
[----:B------:R-:W4:Y:S02]  /*0320*/  LDG.E.64 R20, desc[UR20][R20.64] ;  /* 0x0000001414147981 */ /* 0x000f24000c1e1b00 */
[----:B------:R-:W-:Y:S02]  /*0330*/  IMAD.WIDE.U32 R24, R33, R24, UR18 ;  /* 0x0000001221187e25 */ /* 0x000fe4000f8e0018 */
[----:B------:R-:W4:Y:S02]  /*0340*/  LDG.E.64 R22, desc[UR20][R22.64] ;  /* 0x0000001416167981 */ /* 0x000f24000c1e1b00 */
[--C-:B---3--:R-:W-:Y:S02]  /*0350*/  IMAD.WIDE.U32 R26, R27, 0x8, R18.reuse ;  /* 0x000000081b1a7825 */ /* 0x108fe400078e0012 */
[----:B------:R-:W3:Y:S04]  /*0360*/  LDG.E.64 R24, desc[UR20][R24.64] ;  /* 0x0000001418187981 */ /* 0x000ee8000c1e1b00 */
[----:B------:R-:W3:Y:S01]  /*0370*/  LDG.E.64 R26, desc[UR20][R26.64] ;  /* 0x000000141a1a7981 */ /* 0x000ee2000c1e1b00 */
[----:B------:R-:W-:-:S06]  /*0380*/  IMAD.WIDE.U32 R32, R33, 0x8, R18 ;  /* 0x0000000821207825 */ /* 0x000fcc00078e0012 */
[----:B------:R-:W5:Y:S01]  /*0390*/  LDG.E.64 R32, desc[UR20][R32.64] ;  /* 0x0000001420207981 */ /* 0x000f62000c1e1b00 */
[----:B------:R-:W0:Y:S01]  /*03a0*/  S2UR UR10, SR_CgaCtaId ;  /* 0x00000000000a79c3 */ /* 0x000e220000008800 */
[----:B------:R-:W-:Y:S02]  /*03b0*/  UMOV UR5, 0x400 ;  /* 0x0000040000057882 */ /* 0x000fe40000000000 */
[----:B------:R-:W-:Y:S02]  /*03c0*/  UIADD3 UR6, UPT, UPT, UR5, 0x1000, URZ ;  /* 0x0000100005067890 */ /* 0x000fe4000fffe0ff */
[----:B------:R-:W-:Y:S02]  /*03d0*/  UIADD3 UR7, UPT, UPT, UR5, 0x1800, URZ ;  /* 0x0000180005077890 */ /* 0x000fe4000fffe0ff */
[----:B0-----:R-:W-:Y:S02]  /*03e0*/  ULEA UR6, UR10, UR6, 0x18 ;  /* 0x000000060a067291 */ /* 0x001fe4000f8ec0ff */
[----:B------:R-:W-:-:S04]  /*03f0*/  ULEA UR7, UR10, UR7, 0x18 ;  /* 0x000000070a077291 */ /* 0x000fc8000f8ec0ff */
[----:B------:R-:W-:Y:S01]  /*0400*/  LEA R30, R0, UR6, 0x7 ;  /* 0x00000006001e7c11 */ /* 0x000fe2000f8e38ff */
[----:B------:R-:W-:-:S03]  /*0410*/  ULEA UR6, UR10, UR5, 0x18 ;  /* 0x000000050a067291 */ /* 0x000fc6000f8ec0ff */
[----:B------:R-:W-:-:S03]  /*0420*/  LEA R35, R29, R30, 0x3 ;  /* 0x0000001e1d237211 */ /* 0x000fc600078e18ff */
[C---:B------:R-:W-:Y:S01]  /*0430*/  LEA R34, R0.reuse, UR6, 0x7 ;  /* 0x0000000600227c11 */ /* 0x040fe2000f8e38ff */
[----:B------:R-:W-:Y:S01]  /*0440*/  UIADD3 UR6, UPT, UPT, UR5, 0x800, URZ ;  /* 0x0000080005067890 */ /* 0x000fe2000fffe0ff */
[C---:B------:R-:W-:Y:S01]  /*0450*/  LEA R30, R0.reuse, UR7, 0x7 ;  /* 0x00000007001e7c11 */ /* 0x040fe2000f8e38ff */
[----:B------:R-:W-:Y:S02]  /*0460*/  UIADD3 UR7, UPT, UPT, UR5, 0x2800, URZ ;  /* 0x0000280005077890 */ /* 0x000fe4000fffe0ff */
[----:B------:R-:W-:Y:S02]  /*0470*/  ULEA UR6, UR10, UR6, 0x18 ;  /* 0x000000060a067291 */ /* 0x000fe4000f8ec0ff */
[----:B------:R-:W-:Y:S02]  /*0480*/  UIADD3 UR8, UPT, UPT, UR5, 0x2000, URZ ;  /* 0x0000200005087890 */ /* 0x000fe4000fffe0ff */
[----:B------:R-:W-:Y:S01]  /*0490*/  UIADD3 UR9, UPT, UPT, UR5, 0x3000, URZ ;  /* 0x0000300005097890 */ /* 0x000fe2000fffe0ff */
[C---:B------:R-:W-:Y:S01]  /*04a0*/  IMAD R37, R29.reuse, 0x8, R30 ;  /* 0x000000081d257824 */ /* 0x040fe200078e021e */
[----:B------:R-:W-:Y:S01]  /*04b0*/  ULEA UR7, UR10, UR7, 0x18 ;  /* 0x000000070a077291 */ /* 0x000fe2000f8ec0ff */
[----:B------:R-:W-:Y:S01]  /*04c0*/  LEA R34, R29, R34, 0x3 ;  /* 0x000000221d227211 */ /* 0x000fe200078e18ff */
[----:B------:R-:W-:Y:S01]  /*04d0*/  ULEA UR8, UR10, UR8, 0x18 ;  /* 0x000000080a087291 */ /* 0x000fe2000f8ec0ff */
[----:B------:R-:W-:Y:S01]  /*04e0*/  LEA R30, R0, UR6, 0x7 ;  /* 0x00000006001e7c11 */ /* 0x000fe2000f8e38ff */
[----:B------:R-:W-:-:S02]  /*04f0*/  ULEA UR9, UR10, UR9, 0x18 ;  /* 0x000000090a097291 */ /* 0x000fc4000f8ec0ff */
[----:B------:R-:W-:Y:S01]  /*0500*/  LEA R36, R0, UR7, 0x7 ;  /* 0x0000000700247c11 */ /* 0x000fe2000f8e38ff */
[----:B------:R-:W-:Y:S02]  /*0510*/  UIADD3 UR6, UPT, UPT, UR5, 0x3800, URZ ;  /* 0x0000380005067890 */ /* 0x000fe4000fffe0ff */
[----:B------:R-:W-:Y:S02]  /*0520*/  UIADD3 UR7, UPT, UPT, UR5, 0x5000, URZ ;  /* 0x0000500005077890 */ /* 0x000fe4000fffe0ff */
[----:B------:R-:W-:Y:S02]  /*0530*/  ULEA UR6, UR10, UR6, 0x18 ;  /* 0x000000060a067291 */ /* 0x000fe4000f8ec0ff */
[----:B------:R-:W-:Y:S01]  /*0540*/  ULEA UR7, UR10, UR7, 0x18 ;  /* 0x000000070a077291 */ /* 0x000fe2000f8ec0ff */
[C---:B------:R-:W-:Y:S01]  /*0550*/  ISETP.NE.AND P0, PT, R31.reuse, RZ, PT ;  /* 0x000000ff1f00720c */ /* 0x040fe20003f05270 */
[----:B------:R-:W-:Y:S01]  /*0560*/  BSSY.RECONVERGENT B0, `(.L_x_83) ;  /* 0x0000034000007945 */ /* 0x000fe20003800200 */
[C---:B------:R-:W-:Y:S01]  /*0570*/  ISETP.NE.AND P1, PT, R31.reuse, UR4, PT ;  /* 0x000000041f007c0c */ /* 0x040fe2000bf25270 */
[----:B------:R-:W-:Y:S01]  /*0580*/  IMAD R31, R31, UR22, R28 ;  /* 0x000000161f1f7c24 */ /* 0x000fe2000f8e021c */
[----:B--2---:R0:W-:Y:S04]  /*0590*/  STS.64 [R35], R4 ;  /* 0x0000000423007388 */ /* 0x0041e80000000a00 */
[----:B------:R1:W-:Y:S04]  /*05a0*/  STS.64 [R37], R6 ;  /* 0x0000000625007388 */ /* 0x0003e80000000a00 */
[----:B------:R2:W-:Y:S01]  /*05b0*/  STS.64 [R34], R8 ;  /* 0x0000000822007388 */ /* 0x0005e20000000a00 */
[----:B0-----:R-:W-:-:S02]  /*05c0*/  LEA R35, R29, R30, 0x3 ;  /* 0x0000001e1d237211 */ /* 0x001fc400078e18ff */
[C---:B------:R-:W-:Y:S01]  /*05d0*/  LEA R30, R0.reuse, UR8, 0x7 ;  /* 0x00000008001e7c11 */ /* 0x040fe2000f8e38ff */
[----:B------:R-:W-:Y:S01]  /*05e0*/  UIADD3 UR8, UPT, UPT, UR5, 0x5800, URZ ;  /* 0x0000580005087890 */ /* 0x000fe2000fffe0ff */
[C---:B-1----:R-:W-:Y:S01]  /*05f0*/  IMAD R37, R29.reuse, 0x8, R36 ;  /* 0x000000081d257824 */ /* 0x042fe200078e0224 */
[C---:B--2---:R-:W-:Y:S01]  /*0600*/  LEA R34, R0.reuse, UR9, 0x7 ;  /* 0x0000000900227c11 */ /* 0x044fe2000f8e38ff */
[----:B------:R-:W-:Y:S01]  /*0610*/  UIADD3 UR9, UPT, UPT, UR5, 0x4000, URZ ;  /* 0x0000400005097890 */ /* 0x000fe2000fffe0ff */
[C---:B------:R-:W-:Y:S01]  /*0620*/  LEA R30, R29.reuse, R30, 0x3 ;  /* 0x0000001e1d1e7211 */ /* 0x040fe200078e18ff */
[----:B------:R-:W-:Y:S01]  /*0630*/  ULEA UR8, UR10, UR8, 0x18 ;  /* 0x000000080a087291 */ /* 0x000fe2000f8ec0ff */
[----:B------:R-:W-:Y:S01]  /*0640*/  LEA R34, R29, R34, 0x3 ;  /* 0x000000221d227211 */ /* 0x000fe200078e18ff */
[----:B------:R-:W-:Y:S01]  /*0650*/  ULEA UR9, UR10, UR9, 0x18 ;  /* 0x000000090a097291 */ /* 0x000fe2000f8ec0ff */
[----:B------:R0:W-:Y:S01]  /*0660*/  STS.64 [R35], R10 ;  /* 0x0000000a23007388 */ /* 0x0001e20000000a00 */
[----:B------:R-:W-:-:S03]  /*0670*/  LEA R36, R0, UR6, 0x7 ;  /* 0x0000000600247c11 */ /* 0x000fc6000f8e38ff */
[----:B------:R1:W-:Y:S04]  /*0680*/  STS.64 [R37], R12 ;  /* 0x0000000c25007388 */ /* 0x0003e80000000a00 */
[----:B----4-:R2:W-:Y:S04]  /*0690*/  STS.64 [R30], R14 ;  /* 0x0000000e1e007388 */ /* 0x0105e80000000a00 */
[----:B------:R4:W-:Y:S01]  /*06a0*/  STS.64 [R34], R16 ;  /* 0x0000001022007388 */ /* 0x0009e20000000a00 */
[----:B0-----:R-:W-:Y:S01]  /*06b0*/  IMAD R35, R29, 0x8, R36 ;  /* 0x000000081d237824 */ /* 0x001fe200078e0224 */
[----:B-1----:R-:W-:-:S02]  /*06c0*/  LEA R37, R0, UR7, 0x7 ;  /* 0x0000000700257c11 */ /* 0x002fc4000f8e38ff */
[C---:B--2---:R-:W-:Y:S02]  /*06d0*/  LEA R30, R0.reuse, UR8, 0x7 ;  /* 0x00000008001e7c11 */ /* 0x044fe4000f8e38ff */
[----:B----4-:R-:W-:Y:S02]  /*06e0*/  LEA R34, R0, UR9, 0x7 ;  /* 0x0000000900227c11 */ /* 0x010fe4000f8e38ff */
[C---:B------:R-:W-:Y:S02]  /*06f0*/  LEA R37, R29.reuse, R37, 0x3 ;  /* 0x000000251d257211 */ /* 0x040fe400078e18ff */
[C---:B------:R-:W-:Y:S01]  /*0700*/  LEA R30, R29.reuse, R30, 0x3 ;  /* 0x0000001e1d1e7211 */ /* 0x040fe200078e18ff */
[----:B------:R-:W-:Y:S01]  /*0710*/  IMAD R34, R29, 0x8, R34 ;  /* 0x000000081d227824 */ /* 0x000fe200078e0222 */
[----:B------:R0:W-:Y:S04]  /*0720*/  STS.64 [R35], R20 ;  /* 0x0000001423007388 */ /* 0x0001e80000000a00 */
[----:B------:R0:W-:Y:S04]  /*0730*/  STS.64 [R37], R22 ;  /* 0x0000001625007388 */ /* 0x0001e80000000a00 */
[----:B---3--:R0:W-:Y:S04]  /*0740*/  STS.64 [R30], R24 ;  /* 0x000000181e007388 */ /* 0x0081e80000000a00 */
[----:B------:R0:W-:Y:S01]  /*0750*/  STS.64 [R34], R26 ;  /* 0x0000001a22007388 */ /* 0x0001e20000000a00 */
[----:B------:R-:W-:-:S04]  /*0760*/  UIADD3 UR5, UPT, UPT, UR5, 0x4800, URZ ;  /* 0x0000480005057890 */ /* 0x000fc8000fffe0ff */
[----:B------:R-:W-:-:S06]  /*0770*/  ULEA UR5, UR10, UR5, 0x18 ;  /* 0x000000050a057291 */ /* 0x000fcc000f8ec0ff */
[----:B------:R-:W-:-:S04]  /*0780*/  LEA R0, R0, UR5, 0x7 ;  /* 0x0000000500007c11 */ /* 0x000fc8000f8e38ff */
[----:B------:R-:W-:Y:S01]  /*0790*/  LEA R29, R29, R0, 0x3 ;  /* 0x000000001d1d7211 */ /* 0x000fe200078e18ff */
[----:B0-----:R-:W-:Y:S06]  /*07a0*/  @P0 BRA `(.L_x_84) ;  /* 0x00000000003c0947 */ /* 0x001fec0003800000 */
[----:B------:R-:W-:Y:S01]  /*07b0*/  MOV R36, 0x8 ;  /* 0x0000000800247802 */ /* 0x000fe20000000f00 */
[----:B------:R-:W-:Y:S01]  /*07c0*/  IMAD.MOV.U32 R0, RZ, RZ, 0x8 ;  /* 0x00000008ff007424 */ /* 0x000fe200078e00ff */
[----:B------:R-:W-:-:S03]  /*07d0*/  MOV R34, 0x8 ;  /* 0x0000000800227802 */ /* 0x000fc60000000f00 */
[----:B------:R-:W-:-:S04]  /*07e0*/  IMAD.WIDE.U32 R36, R31, R36, UR12 ;  /* 0x0000000c1f247e25 */ /* 0x000fc8000f8e0024 */
[C---:B------:R-:W-:Y:S01]  /*07f0*/  IMAD.WIDE.U32 R34, R31.reuse, R34, UR16 ;  /* 0x000000101f227e25 */ /* 0x040fe2000f8e0022 */
[----:B------:R0:W-:Y:S03]  /*0800*/  STG.E.64 desc[UR20][R36.64], R4 ;  /* 0x0000000424007986 */ /* 0x0001e6000c101b14 */
[----:B0-----:R-:W-:-:S04]  /*0810*/  IMAD.WIDE.U32 R4, R31, 0x8, R2 ;  /* 0x000000081f047825 */ /* 0x001fc800078e0002 */
[C---:B------:R-:W-:Y:S01]  /*0820*/  IMAD.WIDE.U32 R36, R31.reuse, 0x8, R18 ;  /* 0x000000081f247825 */ /* 0x040fe200078e0012 */
[----:B------:R0:W-:Y:S03]  /*0830*/  STG.E.64 desc[UR20][R4.64], R8 ;  /* 0x0000000804007986 */ /* 0x0001e6000c101b14 */
[----:B0-----:R-:W-:-:S05]  /*0840*/  IMAD.WIDE.U32 R8, R31, R0, UR14 ;  /* 0x0000000e1f087e25 */ /* 0x001fca000f8e0000 */
[----:B------:R0:W-:Y:S04]  /*0850*/  STG.E.64 desc[UR20][R8.64], R12 ;  /* 0x0000000c08007986 */ /* 0x0001e8000c101b14 */
[----:B------:R1:W-:Y:S01]  /*0860*/  STG.E.64 desc[UR20][R34.64], R16 ;  /* 0x0000001022007986 */ /* 0x0003e2000c101b14 */
[----:B0-----:R-:W-:-:S05]  /*0870*/  IMAD.WIDE.U32 R12, R31, R0, UR18 ;  /* 0x000000121f0c7e25 */ /* 0x001fca000f8e0000 */
[----:B------:R1:W-:Y:S04]  /*0880*/  STG.E.64 desc[UR20][R12.64], R22 ;  /* 0x000000160c007986 */ /* 0x0003e8000c101b14 */
[----:B------:R1:W-:Y:S02]  /*0890*/  STG.E.64 desc[UR20][R36.64], R26 ;  /* 0x0000001a24007986 */ /* 0x0003e4000c101b14 */
.L_x_84:
[----:B------:R-:W-:Y:S05]  /*08a0*/  BSYNC.RECONVERGENT B0 ;  /* 0x0000000000007941 */ /* 0x000fea0003800200 */
.L_x_83:
[----:B-----5:R0:W-:Y:S01]  /*08b0*/  STS.64 [R29], R32 ;  /* 0x000000201d007388 */ /* 0x0201e20000000a00 */
[----:B------:R-:W-:Y:S05]  /*08c0*/  @P1 EXIT ;  /* 0x000000000000194d */ /* 0x000fea0003800000 */
[----:B------:R-:W-:Y:S02]  /*08d0*/  HFMA2 R0, -RZ, RZ, 0, 4.76837158203125e-07 ;  /* 0x00000008ff007431 */ /* 0x000fe400000001ff */
[----:B------:R-:W-:Y:S02]  /*08e0*/  IMAD.MOV.U32 R8, RZ, RZ, 0x8 ;  /* 0x00000008ff087424 */ /* 0x000fe400078e00ff */
[----:B-1----:R-:W-:Y:S01]  /*08f0*/  HFMA2 R16, -RZ, RZ, 0, 4.76837158203125e-07 ;  /* 0x00000008ff107431 */ /* 0x002fe200000001ff */
[----:B------:R-:W-:Y:S01]  /*0900*/  MOV R12, 0x8 ;  /* 0x00000008000c7802 */ /* 0x000fe20000000f00 */
[----:B------:R-:W-:-:S04]  /*0910*/  IMAD.WIDE.U32 R4, R31, 0x8, R2 ;  /* 0x000000081f047825 */ /* 0x000fc800078e0002 */
[----:B------:R-:W-:-:S04]  /*0920*/  IMAD.WIDE.U32 R8, R31, R8, UR14 ;  /* 0x0000000e1f087e25 */ /* 0x000fc8000f8e0008 */
[----:B------:R-:W-:-:S04]  /*0930*/  IMAD.WIDE.U32 R2, R31, R0, UR12 ;  /* 0x0000000c1f027e25 */ /* 0x000fc8000f8e0000 */
[C---:B------:R-:W-:Y:S01]  /*0940*/  IMAD.WIDE.U32 R12, R31.reuse, R12, UR16 ;  /* 0x000000101f0c7e25 */ /* 0x040fe2000f8e000c */
[----:B------:R-:W-:Y:S03]  /*0950*/  STG.E.64 desc[UR20][R2.64], R6 ;  /* 0x0000000602007986 */ /* 0x000fe6000c101b14 */
[C---:B------:R-:W-:Y:S01]  /*0960*/  IMAD.WIDE.U32 R16, R31.reuse, R16, UR18 ;  /* 0x000000121f107e25 */ /* 0x040fe2000f8e0010 */
[----:B------:R-:W-:Y:S03]  /*0970*/  STG.E.64 desc[UR20][R4.64], R10 ;  /* 0x0000000a04007986 */ /* 0x000fe6000c101b14 */
[----:B------:R-:W-:Y:S01]  /*0980*/  IMAD.WIDE.U32 R18, R31, 0x8, R18 ;  /* 0x000000081f127825 */ /* 0x000fe200078e0012 */
[----:B------:R-:W-:Y:S04]  /*0990*/  STG.E.64 desc[UR20][R8.64], R14 ;  /* 0x0000000e08007986 */ /* 0x000fe8000c101b14 */
[----:B------:R-:W-:Y:S04]  /*09a0*/  STG.E.64 desc[UR20][R12.64], R20 ;  /* 0x000000140c007986 */ /* 0x000fe8000c101b14 */
[----:B------:R-:W-:Y:S04]  /*09b0*/  STG.E.64 desc[UR20][R16.64], R24 ;  /* 0x0000001810007986 */ /* 0x000fe8000c101b14 */
[----:B------:R-:W-:Y:S01]  /*09c0*/  STG.E.64 desc[UR20][R18.64], R32 ;  /* 0x0000002012007986 */ /* 0x000fe2000c101b14 */
[----:B------:R-:W-:Y:S05]  /*09d0*/  EXIT ;  /* 0x000000000000794d */ /* 0x000fea0003800000 */
.L_x_85:
        /* <DEDUP_REMOVED lines=10> */
.L_x_757:


//--------------------- .text._Z5hsbndiidPdS_S_   --------------------------
	.section	.text._Z5hsbndiidPdS_S_,"ax",@progbits
	.align	128
        .global         _Z5hsbndiidPdS_S_
        .type           _Z5hsbndiidPdS_S_,@function
        .size           _Z5hsbndiidPdS_S_,(.L_x_758 - _Z5hsbndiidPdS_S_)
        .other          _Z5hsbndiidPdS_S_,@"STO_CUDA_ENTRY STV_DEFAULT"
_Z5hsbndiidPdS_S_:
.text._Z5hsbndiidPdS_S_:
        /* <DEDUP_REMOVED lines=10> */
[----:B-1----:R-:W-:-:S04]  /*00a0*/  IMAD R0, R0, UR4, R5 ;  /* 0x0000000400007c24 */ /* 0x002fc8000f8e0205 */
[----:B------:R-:W-:Y:S01]  /*00b0*/  IMAD R11, R3, UR6, R0 ;  /* 0x00000006030b7c24 */ /* 0x000fe2000f8e0200 */
[----:B------:R-:W-:-:S13]  /*00c0*/  ISETP.GE.U32.OR P0, PT, R0, UR6, P0 ;  /* 0x0000000600007c0c */ /* 0x000fda0008706470 */
[----:B------:R-:W-:Y:S05]  /*00d0*/  @P0 EXIT ;  /* 0x000000000000094d */ /* 0x000fea0003800000 */
[----:B------:R-:W0:Y:S01]  /*00e0*/  LDC.64 R2, c[0x0][0x398] ;  /* 0x0000e600ff027b82 */ /* 0x000e220000000a00 */
[----:B------:R-:W1:Y:S01]  /*00f0*/  LDCU.64 UR8, c[0x0][0x358] ;  /* 0x00006b00ff0877ac */ /* 0x000e620008000a00 */
[----:B------:R-:W2:Y:S06]  /*0100*/  LDCU.64 UR4, c[0x0][0x388] ;  /* 0x00007100ff0477ac */ /* 0x000eac0008000a00 */
[----:B------:R-:W3:Y:S08]  /*0110*/  LDC.64 R4, c[0x0][0x3a0] ;  /* 0x0000e800ff047b82 */ /* 0x000ef00000000a00 */
[----:B------:R-:W4:Y:S01]  /*0120*/  LDC.64 R8, c[0x0][0x390] ;  /* 0x0000e400ff087b82 */ /* 0x000f220000000a00 */
[----:B0-----:R-:W-:-:S06]  /*0130*/  IMAD.WIDE.U32 R2, R11, 0x8, R2 ;  /* 0x000000080b027825 */ /* 0x001fcc00078e0002 */
[----:B-1----:R-:W5:Y:S01]  /*0140*/  LDG.E.64 R2, desc[UR8][R2.64] ;  /* 0x0000000802027981 */ /* 0x002f62000c1e1b00 */
[----:B---3--:R-:W-:-:S06]  /*0150*/  IMAD.WIDE.U32 R4, R11, 0x8, R4 ;  /* 0x000000080b047825 */ /* 0x008fcc00078e0004 */
[----:B------:R-:W5:Y:S01]  /*0160*/  LDG.E.64 R4, desc[UR8][R4.64] ;  /* 0x0000000804047981 */ /* 0x000f62000c1e1b00 */
[----:B--2---:R-:W-:Y:S02]  /*0170*/  UMOV UR6, UR5 ;  /* 0x0000000500067c82 */ /* 0x004fe40008000000 */
[----:B------:R-:W-:Y:S01]  /*0180*/  MOV R10, UR6 ;  /* 0x00000006000a7c02 */ /* 0x000fe20008000f00 */
[----:B-----5:R-:W-:-:S08]  /*0190*/  DADD R6, R2, R4 ;  /* 0x0000000002067229 */ /* 0x020fd00000000004 */
[----:B------:R-:W-:Y:S02]  /*01a0*/  DSETP.MAX.AND P0, P1, R6, UR4, PT ;  /* 0x0000000406007e2a */ /* 0x000fe4000b90f000 */
[----:B------:R-:W-:Y:S01]  /*01b0*/  MOV R0, R7 ;  /* 0x0000000700007202 */ /* 0x000fe20000000f00 */
[----:B----4-:R-:W-:-:S03]  /*01c0*/  IMAD.WIDE.U32 R4, R11, 0x8, R8 ;  /* 0x000000080b047825 */ /* 0x010fc600078e0008 */
[----:B------:R-:W-:Y:S02]  /*01d0*/  FSEL R3, R0, UR6, P0 ;  /* 0x0000000600037c08 */ /* 0x000fe40008000000 */
[----:B------:R-:W-:-:S06]  /*01e0*/  SEL R2, R6, UR4, P0 ;  /* 0x0000000406027c07 */ /* 0x000fcc0008000000 */
[----:B------:R-:W-:-:S05]  /*01f0*/  @P1 LOP3.LUT R3, R10, 0x80000, RZ, 0xfc, !PT ;  /* 0x000800000a031812 */ /* 0x000fca00078efcff */
[----:B------:R-:W-:Y:S01]  /*0200*/  STG.E.64 desc[UR8][R4.64], R2 ;  /* 0x0000000204007986 */ /* 0x000fe2000c101b08 */
[----:B------:R-:W-:Y:S05]  /*0210*/  EXIT ;  /* 0x000000000000794d */ /* 0x000fea0003800000 */
.L_x_86:
        /* <DEDUP_REMOVED lines=14> */
.L_x_758:


//--------------------- .text._Z10continuityiidddPdS_S_S_S_S_ --------------------------
	.section	.text._Z10continuityiidddPdS_S_S_S_S_,"ax",@progbits
	.align	128
        .global         _Z10continuityiidddPdS_S_S_S_S_
        .type           _Z10continuityiidddPdS_S_S_S_S_,@function
        .size           _Z10continuityiidddPdS_S_S_S_S_,(.L_x_705 - _Z10continuityiidddPdS_S_S_S_S_)
        .other          _Z10continuityiidddPdS_S_S_S_S_,@"STO_CUDA_ENTRY STV_DEFAULT"
_Z10continuityiidddPdS_S_S_S_S_:
.text._Z10continuityiidddPdS_S_S_S_S_:
        /* <DEDUP_REMOVED lines=14> */
[----:B------:R-:W-:Y:S01]  /*00e0*/  VIMNMX.U32 R4, PT, PT, R0, 0x1, !PT ;  /* 0x0000000100047848 */ /* 0x000fe20007fe0000 */
[----:B------:R-:W1:Y:S04]  /*00f0*/  LDCU.64 UR10, c[0x0][0x358] ;  /* 0x00006b00ff0a77ac */ /* 0x000e680008000a00 */
[C---:B------:R-:W-:Y:S01]  /*0100*/  IMAD R6, R7.reuse, UR6, R4 ;  /* 0x0000000607067c24 */ /* 0x040fe2000f8e0204 */
[----:B------:R-:W2:Y:S01]  /*0110*/  LDCU UR9, c[0x0][0x38c] ;  /* 0x00007180ff0977ac */ /* 0x000ea20008000800 */
[----:B------:R-:W3:Y:S01]  /*0120*/  LDC.64 R2, c[0x0][0x3a8] ;  /* 0x0000ea00ff027b82 */ /* 0x000ee20000000a00 */
[C---:B------:R-:W-:Y:S01]  /*0130*/  IMAD R4, R7.reuse, UR6, R0 ;  /* 0x0000000607047c24 */ /* 0x040fe2000f8e0200 */
[----:B------:R-:W-:Y:S01]  /*0140*/  VIMNMX.U32 R7, PT, PT, R7, 0x1, !PT ;  /* 0x0000000107077848 */ /* 0x000fe20007fe0000 */
[----:B------:R-:W-:-:S04]  /*0150*/  VIADD R9, R6, 0xffffffff ;  /* 0xffffffff06097836 */ /* 0x000fc80000000000 */
[----:B------:R-:W-:Y:S01]  /*0160*/  VIADD R7, R7, 0xffffffff ;  /* 0xffffffff07077836 */ /* 0x000fe20000000000 */
[----:B------:R-:W4:Y:S03]  /*0170*/  LDC.64 R20, c[0x0][0x388] ;  /* 0x0000e200ff147b82 */ /* 0x000f260000000a00 */
[----:B------:R-:W-:Y:S02]  /*0180*/  IMAD R7, R7, UR6, R0 ;  /* 0x0000000607077c24 */ /* 0x000fe4000f8e0200 */
[----:B0-----:R-:W-:-:S04]  /*0190*/  IMAD.WIDE.U32 R14, R4, 0x8, R10 ;  /* 0x00000008040e7825 */ /* 0x001fc800078e000a */
[----:B------:R-:W-:Y:S02]  /*01a0*/  IMAD.WIDE.U32 R10, R9, 0x8, R10 ;  /* 0x00000008090a7825 */ /* 0x000fe400078e000a */
[----:B-1----:R-:W5:Y:S02]  /*01b0*/  LDG.E.64 R14, desc[UR10][R14.64] ;  /* 0x0000000a0e0e7981 */ /* 0x002f64000c1e1b00 */
[--C-:B---3--:R-:W-:Y:S02]  /*01c0*/  IMAD.WIDE.U32 R8, R7, 0x8, R2.reuse ;  /* 0x0000000807087825 */ /* 0x108fe400078e0002 */
[----:B------:R-:W3:Y:S02]  /*01d0*/  LDG.E.64 R10, desc[UR10][R10.64] ;  /* 0x0000000a0a0a7981 */ /* 0x000ee4000c1e1b00 */
[----:B------:R-:W-:Y:S02]  /*01e0*/  IMAD.WIDE.U32 R16, R4, 0x8, R2 ;  /* 0x0000000804107825 */ /* 0x000fe400078e0002 */
[----:B------:R-:W3:Y:S04]  /*01f0*/  LDG.E.64 R8, desc[UR10][R8.64] ;  /* 0x0000000a08087981 */ /* 0x000ee8000c1e1b00 */
[----:B------:R-:W3:Y:S01]  /*0200*/  LDG.E.64 R16, desc[UR10][R16.64] ;  /* 0x0000000a10107981 */ /* 0x000ee2000c1e1b00 */
[----:B--2---:R-:W4:Y:S01]  /*0210*/  MUFU.RCP64H R3, UR9 ;  /* 0x0000000900037d08 */ /* 0x004f220008001800 */
[----:B------:R-:W-:Y:S01]  /*0220*/  IMAD.MOV.U32 R2, RZ, RZ, 0x1 ;  /* 0x00000001ff027424 */ /* 0x000fe200078e00ff */
[----:B------:R-:W0:Y:S01]  /*0230*/  S2UR UR7, SR_CgaCtaId ;  /* 0x00000000000779c3 */ /* 0x000e220000008800 */
[----:B------:R-:W-:Y:S01]  /*0240*/  UMOV UR4, 0x400 ;  /* 0x0000040000047882 */ /* 0x000fe20000000000 */
[----:B------:R-:W-:Y:S01]  /*0250*/  BSSY.RECONVERGENT B0, `(.L_x_87) ;  /* 0x0000027000007945 */ /* 0x000fe20003800200 */
[----:B------:R-:W-:-:S02]  /*0260*/  UIADD3 UR5, UPT, UPT, UR4, 0x1000, URZ ;  /* 0x0000100004057890 */ /* 0x000fc4000fffe0ff */
[----:B------:R-:W-:Y:S01]  /*0270*/  UIADD3 UR6, UPT, UPT, UR4, 0x800, URZ ;  /* 0x0000080004067890 */ /* 0x000fe2000fffe0ff */
[----:B----4-:R-:W-:-:S08]  /*0280*/  DFMA R6, R2, -R20, 1 ;  /* 0x3ff000000206742b */ /* 0x010fd00000000814 */
[----:B------:R-:W-:Y:S01]  /*0290*/  DFMA R6, R6, R6, R6 ;  /* 0x000000060606722b */ /* 0x000fe20000000006 */
[----:B0-----:R-:W-:Y:S02]  /*02a0*/  ULEA UR8, UR7, UR4, 0x18 ;  /* 0x0000000407087291 */ /* 0x001fe4000f8ec0ff */
[----:B------:R-:W-:Y:S02]  /*02b0*/  UIADD3 UR4, UPT, UPT, UR4, 0x1800, URZ ;  /* 0x0000180004047890 */ /* 0x000fe4000fffe0ff */
[----:B------:R-:W-:Y:S02]  /*02c0*/  ULEA UR5, UR7, UR5, 0x18 ;  /* 0x0000000507057291 */ /* 0x000fe4000f8ec0ff */
[----:B------:R-:W-:Y:S01]  /*02d0*/  ULEA UR6, UR7, UR6, 0x18 ;  /* 0x0000000607067291 */ /* 0x000fe2000f8ec0ff */
[----:B------:R-:W-:Y:S01]  /*02e0*/  DFMA R6, R2, R6, R2 ;  /* 0x000000060206722b */ /* 0x000fe20000000002 */
[----:B------:R-:W-:Y:S01]  /*02f0*/  ULEA UR4, UR7, UR4, 0x18 ;  /* 0x0000000407047291 */ /* 0x000fe2000f8ec0ff */
[----:B------:R-:W-:-:S02]  /*0300*/  LEA R22, R18, UR8, 0x7 ;  /* 0x0000000812167c11 */ /* 0x000fc4000f8e38ff */
[C---:B------:R-:W-:Y:S02]  /*0310*/  LEA R24, R18.reuse, UR5, 0x7 ;  /* 0x0000000512187c11 */ /* 0x040fe4000f8e38ff */
[C---:B------:R-:W-:Y:S01]  /*0320*/  LEA R26, R18.reuse, UR6, 0x7 ;  /* 0x00000006121a7c11 */ /* 0x040fe2000f8e38ff */
[C---:B------:R-:W-:Y:S01]  /*0330*/  IMAD R23, R5.reuse, 0x8, R22 ;  /* 0x0000000805177824 */ /* 0x040fe200078e0216 */
[----:B------:R-:W-:Y:S01]  /*0340*/  DFMA R12, R6, -R20, 1 ;  /* 0x3ff00000060c742b */ /* 0x000fe20000000814 */
[----:B------:R-:W-:Y:S01]  /*0350*/  LEA R18, R18, UR4, 0x7 ;  /* 0x0000000412127c11 */ /* 0x000fe2000f8e38ff */
[C---:B------:R-:W-:Y:S02]  /*0360*/  IMAD R25, R5.reuse, 0x8, R24 ;  /* 0x0000000805197824 */ /* 0x040fe400078e0218 */
[C---:B------:R-:W-:Y:S02]  /*0370*/  IMAD R27, R5.reuse, 0x8, R26 ;  /* 0x00000008051b7824 */ /* 0x040fe400078e021a */
[----:B------:R-:W-:-:S02]  /*0380*/  IMAD R5, R5, 0x8, R18 ;  /* 0x0000000805057824 */ /* 0x000fc400078e0212 */
[----:B------:R-:W-:Y:S01]  /*0390*/  DFMA R6, R6, R12, R6 ;  /* 0x0000000c0606722b */ /* 0x000fe20000000006 */
[----:B------:R-:W0:Y:S01]  /*03a0*/  LDC.64 R18, c[0x0][0x3b0] ;  /* 0x0000ec00ff127b82 */ /* 0x000e220000000a00 */
[----:B-----5:R1:W-:Y:S01]  /*03b0*/  STS.64 [R23], R14 ;  /* 0x0000000e17007388 */ /* 0x0203e20000000a00 */
[----:B---3--:R-:W-:-:S08]  /*03c0*/  DADD R2, -R14, R10 ;  /* 0x000000000e027229 */ /* 0x008fd0000000010a */
[----:B------:R-:W-:Y:S01]  /*03d0*/  DADD R2, R8, R2 ;  /* 0x0000000008027229 */ /* 0x000fe20000000002 */
[----:B------:R1:W-:Y:S04]  /*03e0*/  STS.64 [R25], R16 ;  /* 0x0000001019007388 */ /* 0x0003e80000000a00 */
[----:B------:R1:W-:Y:S03]  /*03f0*/  STS.64 [R27], R10 ;  /* 0x0000000a1b007388 */ /* 0x0003e60000000a00 */
[----:B------:R-:W-:Y:S01]  /*0400*/  DADD R12, -R16, R2 ;  /* 0x00000000100c7229 */ /* 0x000fe20000000102 */
[----:B------:R1:W-:Y:S07]  /*0410*/  STS.64 [R5], R8 ;  /* 0x0000000805007388 */ /* 0x0003ee0000000a00 */
[----:B------:R-:W-:-:S02]  /*0420*/  DMUL R2, R12, R6 ;  /* 0x000000060c027228 */ /* 0x000fc40000000000 */
[----:B------:R-:W-:-:S06]  /*0430*/  FSETP.GEU.AND P1, PT, |R13|, 6.5827683646048100446e-37, PT ;  /* 0x036000000d00780b */ /* 0x000fcc0003f2e200 */
[----:B------:R-:W-:-:S08]  /*0440*/  DFMA R20, R2, -R20, R12 ;  /* 0x800000140214722b */ /* 0x000fd0000000000c */
[----:B------:R-:W-:-:S10]  /*0450*/  DFMA R2, R6, R20, R2 ;  /* 0x000000140602722b */ /* 0x000fd40000000002 */
[----:B------:R-:W-:-:S05]  /*0460*/  FFMA R6, RZ, UR9, R3 ;  /* 0x00000009ff067c23 */ /* 0x000fca0008000003 */
[----:B------:R-:W-:Y:S01]  /*0470*/  FSETP.GT.AND P0, PT, |R6|, 1.469367938527859385e-39, PT ;  /* 0x001000000600780b */ /* 0x000fe20003f04200 */
[----:B0-----:R-:W-:-:S12]  /*0480*/  IMAD.WIDE.U32 R6, R4, 0x8, R18 ;  /* 0x0000000804067825 */ /* 0x001fd800078e0012 */
[----:B-1----:R-:W-:Y:S05]  /*0490*/  @P0 BRA P1, `(.L_x_88) ;  /* 0x0000000000080947 */ /* 0x002fea0000800000 */
[----:B------:R-:W-:-:S07]  /*04a0*/  MOV R14, 0x4c0 ;  /* 0x000004c0000e7802 */ /* 0x000fce0000000f00 */
[----:B------:R-:W-:Y:S05]  /*04b0*/  CALL.REL.NOINC `($__internal_3_$__cuda_sm20_div_rn_f64_full) ;  /* 0x00000000002c7944 */ /* 0x000fea0003c00000 */
.L_x_88:
[----:B------:R-:W-:Y:S05]  /*04c0*/  BSYNC.RECONVERGENT B0 ;  /* 0x0000000000007941 */ /* 0x000fea0003800200 */
.L_x_87:
[----:B------:R-:W-:-:S13]  /*04d0*/  ISETP.NE.AND P0, PT, R0, RZ, PT ;  /* 0x000000ff0000720c */ /* 0x000fda0003f05270 */
[----:B------:R-:W-:Y:S05]  /*04e0*/  @!P0 EXIT ;  /* 0x000000000000894d */ /* 0x000fea0003800000 */
[----:B------:R-:W2:Y:S01]  /*04f0*/  LDG.E.64 R8, desc[UR10][R6.64] ;  /* 0x0000000a06087981 */ /* 0x000ea2000c1e1b00 */
[----:B------:R-:W0:Y:S01]  /*0500*/  LDC.64 R10, c[0x0][0x3c8] ;  /* 0x0000f200ff0a7b82 */ /* 0x000e220000000a00 */
[----:B------:R-:W2:Y:S01]  /*0510*/  LDCU.64 UR4, c[0x0][0x390] ;  /* 0x00007200ff0477ac */ /* 0x000ea20008000a00 */
[----:B0-----:R-:W-:-:S05]  /*0520*/  IMAD.WIDE.U32 R4, R4, 0x8, R10 ;  /* 0x0000000804047825 */ /* 0x001fca00078e000a */
[----:B------:R-:W-:Y:S01]  /*0530*/  STG.E.64 desc[UR10][R4.64], R2 ;  /* 0x0000000204007986 */ /* 0x000fe2000c101b0a */
[----:B--2---:R-:W-:-:S07]  /*0540*/  DFMA R8, R2, UR4, R8 ;  /* 0x0000000402087c2b */ /* 0x004fce0008000008 */
[----:B------:R-:W-:Y:S01]  /*0550*/  STG.E.64 desc[UR10][R6.64], R8 ;  /* 0x0000000806007986 */ /* 0x000fe2000c101b0a */
[----:B------:R-:W-:Y:S05]  /*0560*/  EXIT ;  /* 0x000000000000794d */ /* 0x000fea0003800000 */
        .weak           $__internal_3_$__cuda_sm20_div_rn_f64_full
        .type           $__internal_3_$__cuda_sm20_div_rn_f64_full,@function
        .size           $__internal_3_$__cuda_sm20_div_rn_f64_full,(.L_x_705 - $__internal_3_$__cuda_sm20_div_rn_f64_full)
$__internal_3_$__cuda_sm20_div_rn_f64_full:
[----:B------:R-:W0:Y:S01]  /*0570*/  LDC.64 R8, c[0x0][0x388] ;  /* 0x0000e200ff087b82 */ /* 0x000e220000000a00 */
[----:B------:R-:W-:Y:S01]  /*0580*/  IMAD.MOV.U32 R16, RZ, RZ, 0x1 ;  /* 0x00000001ff107424 */ /* 0x000fe200078e00ff */
[C---:B------:R-:W-:Y:S01]  /*0590*/  FSETP.GEU.AND P2, PT, |R13|.reuse, 1.469367938527859385e-39, PT ;  /* 0x001000000d00780b */ /* 0x040fe20003f4e200 */
[----:B------:R-:W-:Y:S01]  /*05a0*/  IMAD.MOV.U32 R5, RZ, RZ, 0x1ca00000 ;  /* 0x1ca00000ff057424 */ /* 0x000fe200078e00ff */
[----:B------:R-:W-:Y:S01]  /*05b0*/  LOP3.LUT R22, R13, 0x7ff00000, RZ, 0xc0, !PT ;  /* 0x7ff000000d167812 */ /* 0x000fe200078ec0ff */
[----:B------:R-:W-:Y:S04]  /*05c0*/  BSSY.RECONVERGENT B1, `(.L_x_89) ;  /* 0x0000050000017945 */ /* 0x000fe80003800200 */
[----:B------:R-:W-:Y:S01]  /*05d0*/  IMAD.MOV.U32 R23, RZ, RZ, R22 ;  /* 0x000000ffff177224 */ /* 0x000fe200078e0016 */
[----:B0-----:R-:W-:-:S02]  /*05e0*/  FSETP.GEU.AND P0, PT, |R9|, 1.469367938527859385e-39, PT ;  /* 0x001000000900780b */ /* 0x001fc40003f0e200 */
[C---:B------:R-:W-:Y:S02]  /*05f0*/  LOP3.LUT R2, R9.reuse, 0x800fffff, RZ, 0xc0, !PT ;  /* 0x800fffff09027812 */ /* 0x040fe400078ec0ff */
[----:B------:R-:W-:Y:S02]  /*0600*/  LOP3.LUT R15, R9, 0x7ff00000, RZ, 0xc0, !PT ;  /* 0x7ff00000090f7812 */ /* 0x000fe400078ec0ff */
[----:B------:R-:W-:Y:S01]  /*0610*/  LOP3.LUT R3, R2, 0x3ff00000, RZ, 0xfc, !PT ;  /* 0x3ff0000002037812 */ /* 0x000fe200078efcff */
[----:B------:R-:W-:Y:S01]  /*0620*/  IMAD.MOV.U32 R2, RZ, RZ, R8 ;  /* 0x000000ffff027224 */ /* 0x000fe200078e0008 */
[----:B------:R-:W-:Y:S01]  /*0630*/  ISETP.GE.U32.AND P1, PT, R22, R15, PT ;  /* 0x0000000f1600720c */ /* 0x000fe20003f26070 */
[----:B------:R-:W-:-:S03]  /*0640*/  IMAD.MOV.U32 R24, RZ, RZ, R15 ;  /* 0x000000ffff187224 */ /* 0x000fc600078e000f */
[----:B------:R-:W-:Y:S01]  /*0650*/  SEL R5, R5, 0x63400000, !P1 ;  /* 0x6340000005057807 */ /* 0x000fe20004800000 */
[----:B------:R-:W0:Y:S03]  /*0660*/  @!P0 LDC.64 R10, c[0x0][0x388] ;  /* 0x0000e200ff0a8b82 */ /* 0x000e260000000a00 */
[----:B------:R-:W-:-:S04]  /*0670*/  @!P2 LOP3.LUT R20, R5, 0x80000000, R13, 0xf8, !PT ;  /* 0x800000000514a812 */ /* 0x000fc800078ef80d */
[----:B------:R-:W-:Y:S01]  /*0680*/  @!P2 LOP3.LUT R21, R20, 0x100000, RZ, 0xfc, !PT ;  /* 0x001000001415a812 */ /* 0x000fe200078efcff */
[----:B------:R-:W-:Y:S01]  /*0690*/  @!P2 IMAD.MOV.U32 R20, RZ, RZ, RZ ;  /* 0x000000ffff14a224 */ /* 0x000fe200078e00ff */
[----:B0-----:R-:W-:-:S06]  /*06a0*/  @!P0 DMUL R2, R10, 8.98846567431157953865e+307 ;  /* 0x7fe000000a028828 */ /* 0x001fcc0000000000 */
[----:B------:R-:W0:Y:S04]  /*06b0*/  MUFU.RCP64H R17, R3 ;  /* 0x0000000300117308 */ /* 0x000e280000001800 */
[----:B------:R-:W-:Y:S01]  /*06c0*/  @!P0 LOP3.LUT R24, R3, 0x7ff00000, RZ, 0xc0, !PT ;  /* 0x7ff0000003188812 */ /* 0x000fe200078ec0ff */
[----:B0-----:R-:W-:-:S08]  /*06d0*/  DFMA R10, R16, -R2, 1 ;  /* 0x3ff00000100a742b */ /* 0x001fd00000000802 */
[----:B------:R-:W-:-:S08]  /*06e0*/  DFMA R10, R10, R10, R10 ;  /* 0x0000000a0a0a722b */ /* 0x000fd0000000000a */
[----:B------:R-:W-:Y:S01]  /*06f0*/  DFMA R16, R16, R10, R16 ;  /* 0x0000000a1010722b */ /* 0x000fe20000000010 */
[----:B------:R-:W-:Y:S01]  /*0700*/  LOP3.LUT R11, R5, 0x800fffff, R13, 0xf8, !PT ;  /* 0x800fffff050b7812 */ /* 0x000fe200078ef80d */
[----:B------:R-:W-:-:S06]  /*0710*/  IMAD.MOV.U32 R10, RZ, RZ, R12 ;  /* 0x000000ffff0a7224 */ /* 0x000fcc00078e000c */
[----:B------:R-:W-:Y:S02]  /*0720*/  DFMA R18, R16, -R2, 1 ;  /* 0x3ff000001012742b */ /* 0x000fe40000000802 */
[----:B------:R-:W-:-:S06]  /*0730*/  @!P2 DFMA R10, R10, 2, -R20 ;  /* 0x400000000a0aa82b */ /* 0x000fcc0000000814 */
[----:B------:R-:W-:-:S04]  /*0740*/  DFMA R16, R16, R18, R16 ;  /* 0x000000121010722b */ /* 0x000fc80000000010 */
[----:B------:R-:W-:-:S04]  /*0750*/  @!P2 LOP3.LUT R23, R11, 0x7ff00000, RZ, 0xc0, !PT ;  /* 0x7ff000000b17a812 */ /* 0x000fc800078ec0ff */
[----:B------:R-:W-:Y:S01]  /*0760*/  DMUL R18, R16, R10 ;  /* 0x0000000a10127228 */ /* 0x000fe20000000000 */
[----:B------:R-:W-:-:S05]  /*0770*/  VIADD R25, R23, 0xffffffff ;  /* 0xffffffff17197836 */ /* 0x000fca0000000000 */
[----:B------:R-:W-:Y:S01]  /*0780*/  ISETP.GT.U32.AND P0, PT, R25, 0x7feffffe, PT ;  /* 0x7feffffe1900780c */ /* 0x000fe20003f04070 */
[----:B------:R-:W-:Y:S01]  /*0790*/  VIADD R25, R24, 0xffffffff ;  /* 0xffffffff18197836 */ /* 0x000fe20000000000 */
[----:B------:R-:W-:-:S04]  /*07a0*/  DFMA R20, R18, -R2, R10 ;  /* 0x800000021214722b */ /* 0x000fc8000000000a */
[----:B------:R-:W-:-:S04]  /*07b0*/  ISETP.GT.U32.OR P0, PT, R25, 0x7feffffe, P0 ;  /* 0x7feffffe1900780c */ /* 0x000fc80000704470 */
[----:B------:R-:W-:-:S09]  /*07c0*/  DFMA R20, R16, R20, R18 ;  /* 0x000000141014722b */ /* 0x000fd20000000012 */
[----:B------:R-:W-:Y:S05]  /*07d0*/  @P0 BRA `(.L_x_90) ;  /* 0x0000000000600947 */ /* 0x000fea0003800000 */
[----:B------:R-:W-:Y:S01]  /*07e0*/  VIADDMNMX R15, R22, -R15, 0xb9600000, !PT ;  /* 0xb9600000160f7446 */ /* 0x000fe2000780090f */
[----:B------:R-:W-:-:S03]  /*07f0*/  IMAD.MOV.U32 R12, RZ, RZ, RZ ;  /* 0x000000ffff0c7224 */ /* 0x000fc600078e00ff */
[----:B------:R-:W-:-:S05]  /*0800*/  VIMNMX R8, PT, PT, R15, 0x46a00000, PT ;  /* 0x46a000000f087848 */ /* 0x000fca0003fe0100 */
        /* <DEDUP_REMOVED lines=21> */
.L_x_90:
[----:B------:R-:W-:-:S14]  /*0960*/  DSETP.NAN.AND P0, PT, R12, R12, PT ;  /* 0x0000000c0c00722a */ /* 0x000fdc0003f08000 */
[----:B------:R-:W-:Y:S05]  /*0970*/  @P0 BRA `(.L_x_92) ;  /* 0x0000000000480947 */ /* 0x000fea0003800000 */
[----:B------:R-:W0:Y:S02]  /*0980*/  LDC.64 R2, c[0x0][0x388] ;  /* 0x0000e200ff027b82 */ /* 0x000e240000000a00 */
[----:B0-----:R-:W-:-:S14]  /*0990*/  DSETP.NAN.AND P0, PT, R2, R2, PT ;  /* 0x000000020200722a */ /* 0x001fdc0003f08000 */
[----:B------:R-:W-:Y:S05]  /*09a0*/  @P0 BRA `(.L_x_93) ;  /* 0x0000000000300947 */ /* 0x000fea0003800000 */
[----:B------:R-:W-:Y:S01]  /*09b0*/  ISETP.NE.AND P0, PT, R23, R24, PT ;  /* 0x000000181700720c */ /* 0x000fe20003f05270 */
[----:B------:R-:W-:Y:S02]  /*09c0*/  IMAD.MOV.U32 R16, RZ, RZ, 0x0 ;  /* 0x00000000ff107424 */ /* 0x000fe400078e00ff */
[----:B------:R-:W-:-:S10]  /*09d0*/  IMAD.MOV.U32 R17, RZ, RZ, -0x80000 ;  /* 0xfff80000ff117424 */ /* 0x000fd400078e00ff */
        /* <DEDUP_REMOVED lines=9> */
.L_x_93:
[----:B------:R-:W-:Y:S01]  /*0a70*/  LOP3.LUT R17, R9, 0x80000, RZ, 0xfc, !PT ;  /* 0x0008000009117812 */ /* 0x000fe200078efcff */
[----:B------:R-:W-:Y:S01]  /*0a80*/  IMAD.MOV.U32 R16, RZ, RZ, R8 ;  /* 0x000000ffff107224 */ /* 0x000fe200078e0008 */
[----:B------:R-:W-:Y:S06]  /*0a90*/  BRA `(.L_x_91) ;  /* 0x0000000000087947 */ /* 0x000fec0003800000 */
.L_x_92:
[----:B------:R-:W-:Y:S01]  /*0aa0*/  LOP3.LUT R17, R13, 0x80000, RZ, 0xfc, !PT ;  /* 0x000800000d117812 */ /* 0x000fe200078efcff */
[----:B------:R-:W-:-:S07]  /*0ab0*/  IMAD.MOV.U32 R16, RZ, RZ, R12 ;  /* 0x000000ffff107224 */ /* 0x000fce00078e000c */
.L_x_91:
[----:B------:R-:W-:Y:S05]  /*0ac0*/  BSYNC.RECONVERGENT B1 ;  /* 0x0000000000017941 */ /* 0x000fea0003800200 */
.L_x_89:
[----:B------:R-:W-:Y:S02]  /*0ad0*/  IMAD.MOV.U32 R15, RZ, RZ, 0x0 ;  /* 0x00000000ff0f7424 */ /* 0x000fe400078e00ff */
[----:B------:R-:W-:Y:S02]  /*0ae0*/  IMAD.MOV.U32 R2, RZ, RZ, R16 ;  /* 0x000000ffff027224 */ /* 0x000fe400078e0010 */
[----:B------:R-:W-:Y:S01]  /*0af0*/  IMAD.MOV.U32 R3, RZ, RZ, R17 ;  /* 0x000000ffff037224 */ /* 0x000fe200078e0011 */
[----:B------:R-:W-:Y:S06]  /*0b00*/  RET.REL.NODEC R14 `(_Z10continuityiidddPdS_S_S_S_S_) ;  /* 0xfffffff40e3c7950 */ /* 0x000fec0003c3ffff */
.L_x_94:
        /* <DEDUP_REMOVED lines=15> */
.L_x_705:


//--------------------- .text._Z14flowsecO_advUViiPdS_S_S_ --------------------------
	.section	.text._Z14flowsecO_advUViiPdS_S_S_,"ax",@progbits
	.align	128
        .global         _Z14flowsecO_advUViiPdS_S_S_
        .type           _Z14flowsecO_advUViiPdS_S_S_,@function
        .size           _Z14flowsecO_advUViiPdS_S_S_,(.L_x_760 - _Z14flowsecO_advUViiPdS_S_S_)
        .other          _Z14flowsecO_advUViiPdS_S_S_,@"STO_CUDA_ENTRY STV_DEFAULT"
_Z14flowsecO_advUViiPdS_S_S_:
.text._Z14flowsecO_advUViiPdS_S_S_:
[----:B------:R-:W-:Y:S01]  /*0000*/  LDC R1, c[0x0][0x37c] ;  /* 0x0000df00ff017b82 */ /* 0x000fe20000000800 */
[----:B------:R-:W-:Y:S05]  /*0010*/  EXIT ;  /* 0x000000000000794d */ /* 0x000fea0003800000 */
.L_x_95:
        /* <DEDUP_REMOVED lines=14> */
.L_x_760:


//--------------------- .text._Z10eulervstepiiddddPddddS_S_S_S_S_S_S_S_S_S_S_S_Pi --------------------------
	.section	.text._Z10eulervstepiiddddPddddS_S_S_S_S_S_S_S_S_S_S_S_Pi,"ax",@progbits
	.align	128
        .global         _Z10eulervstepiiddddPddddS_S_S_S_S_S_S_S_S_S_S_S_Pi
        .type           _Z10eulervstepiiddddPddddS_S_S_S_S_S_S_S_S_S_S_S_Pi,@function
        .size           _Z10eulervstepiiddddPddddS_S_S_S_S_S_S_S_S_S_S_S_Pi,(.L_x_707 - _Z10eulervstepiiddddPddddS_S_S_S_S_S_S_S_S_S_S_S_Pi)
        .other          _Z10eulervstepiiddddPddddS_S_S_S_S_S_S_S_S_S_S_S_Pi,@"STO_CUDA_ENTRY STV_DEFAULT"
_Z10eulervstepiiddddPddddS_S_S_S_S_S_S_S_S_S_S_S_Pi:
.text._Z10eulervstepiiddddPddddS_S_S_S_S_S_S_S_S_S_S_S_Pi:
[----:B------:R-:W-:Y:S01]  /*0000*/  LDC R1, c[0x0][0x37c] ;  /* 0x0000df00ff017b82 */ /* 0x000fe20000000800 */
[----:B------:R-:W0:Y:S07]  /*0010*/  S2R R4, SR_TID.Y ;  /* 0x0000000000047919 */ /* 0x000e2e0000002200 */
[----:B------:R-:W1:Y:S01]  /*0020*/  LDC R5, c[0x0][0x360] ;  /* 0x0000d800ff057b82 */ /* 0x000e620000000800 */
[----:B------:R-:W2:Y:S01]  /*0030*/  LDCU.64 UR8, c[0x0][0x380] ;  /* 0x00007000ff0877ac */ /* 0x000ea20008000a00 */
[----:B------:R-:W1:Y:S06]  /*0040*/  S2R R0, SR_TID.X ;  /* 0x0000000000007919 */ /* 0x000e6c0000002100 */
[----:B------:R-:W0:Y:S08]  /*0050*/  S2UR UR6, SR_CTAID.Y ;  /* 0x00000000000679c3 */ /* 0x000e300000002600 */
[----:B------:R-:W0:Y:S01]  /*0060*/  LDC R3, c[0x0][0x364] ;  /* 0x0000d900ff037b82 */ /* 0x000e220000000800 */
[----:B--2---:R-:W-:-:S07]  /*0070*/  UIADD3 UR4, UPT, UPT, UR9, -0x2, URZ ;  /* 0xfffffffe09047890 */ /* 0x004fce000fffe0ff */
[----:B------:R-:W1:Y:S01]  /*0080*/  S2UR UR5, SR_CTAID.X ;  /* 0x00000000000579c3 */ /* 0x000e620000002500 */
[----:B0-----:R-:W-:-:S05]  /*0090*/  IMAD R3, R3, UR6, R4 ;  /* 0x0000000603037c24 */ /* 0x001fca000f8e0204 */
[----:B------:R-:W-:Y:S01]  /*00a0*/  ISETP.GE.U32.AND P0, PT, R3, UR4, PT ;  /* 0x0000000403007c0c */ /* 0x000fe2000bf06070 */
[----:B-1----:R-:W-:-:S04]  /*00b0*/  IMAD R2, R5, UR5, R0 ;  /* 0x0000000505027c24 */ /* 0x002fc8000f8e0200 */
[----:B------:R-:W-:Y:S01]  /*00c0*/  IMAD R3, R3, UR8, R2 ;  /* 0x0000000803037c24 */ /* 0x000fe2000f8e0202 */
[----:B------:R-:W-:-:S13]  /*00d0*/  ISETP.GE.U32.OR P0, PT, R2, UR8, P0 ;  /* 0x0000000802007c0c */ /* 0x000fda0008706470 */
        /* <DEDUP_REMOVED lines=11> */
[C---:B---3--:R-:W-:Y:S01]  /*0190*/  IMAD.WIDE.U32 R10, R3.reuse, 0x8, R10 ;  /* 0x00000008030a7825 */ /* 0x048fe200078e000a */
[----:B------:R-:W-:Y:S01]  /*01a0*/  UMOV UR4, 0x400 ;  /* 0x0000040000047882 */ /* 0x000fe20000000000 */
[----:B------:R-:W1:Y:S04]  /*01b0*/  LDC.64 R8, c[0x0][0x3c8] ;  /* 0x0000f200ff087b82 */ /* 0x000e680000000a00 */
[----:B------:R-:W3:Y:S01]  /*01c0*/  LDG.E.64 R10, desc[UR10][R10.64] ;  /* 0x0000000a0a0a7981 */ /* 0x000ee2000c1e1b00 */
[----:B----4-:R-:W-:-:S06]  /*01d0*/  IMAD.WIDE.U32 R6, R3, 0x4, R6 ;  /* 0x0000000403067825 */ /* 0x010fcc00078e0006 */
[----:B------:R4:W3:Y:S01]  /*01e0*/  LDG.E R6, desc[UR10][R6.64] ;  /* 0x0000000a06067981 */ /* 0x0008e2000c1e1900 */
[----:B------:R-:W-:Y:S02]  /*01f0*/  UIADD3 UR5, UPT, UPT, UR4, 0x800, URZ ;  /* 0x0000080004057890 */ /* 0x000fe4000fffe0ff */
[----:B------:R-:W-:Y:S02]  /*0200*/  UIADD3 UR6, UPT, UPT, UR4, 0x1000, URZ ;  /* 0x0000100004067890 */ /* 0x000fe4000fffe0ff */
[----:B------:R-:W-:Y:S02]  /*0210*/  UIADD3 UR7, UPT, UPT, UR4, 0x1800, URZ ;  /* 0x0000180004077890 */ /* 0x000fe4000fffe0ff */
[----:B0-----:R-:W-:Y:S02]  /*0220*/  ULEA UR5, UR8, UR5, 0x18 ;  /* 0x0000000508057291 */ /* 0x001fe4000f8ec0ff */
[----:B------:R-:W-:Y:S02]  /*0230*/  ULEA UR6, UR8, UR6, 0x18 ;  /* 0x0000000608067291 */ /* 0x000fe4000f8ec0ff */
[----:B------:R-:W-:-:S02]  /*0240*/  ULEA UR7, UR8, UR7, 0x18 ;  /* 0x0000000708077291 */ /* 0x000fc4000f8ec0ff */
[C---:B------:R-:W-:Y:S02]  /*0250*/  LEA R5, R0.reuse, UR5, 0x7 ;  /* 0x0000000500057c11 */ /* 0x040fe4000f8e38ff */
[C---:B------:R-:W-:Y:S02]  /*0260*/  LEA R19, R0.reuse, UR6, 0x7 ;  /* 0x0000000600137c11 */ /* 0x040fe4000f8e38ff */
[----:B----4-:R-:W-:Y:S01]  /*0270*/  LEA R7, R0, UR7, 0x7 ;  /* 0x0000000700077c11 */ /* 0x010fe2000f8e38ff */
[C---:B------:R-:W-:Y:S02]  /*0280*/  IMAD R17, R4.reuse, 0x8, R5 ;  /* 0x0000000804117824 */ /* 0x040fe400078e0205 */
[C---:B------:R-:W-:Y:S02]  /*0290*/  IMAD R19, R4.reuse, 0x8, R19 ;  /* 0x0000000804137824 */ /* 0x040fe400078e0213 */
[----:B------:R-:W-:Y:S01]  /*02a0*/  IMAD R21, R4, 0x8, R7 ;  /* 0x0000000804157824 */ /* 0x000fe200078e0207 */
[----:B------:R-:W-:Y:S01]  /*02b0*/  ULEA UR4, UR8, UR4, 0x18 ;  /* 0x0000000408047291 */ /* 0x000fe2000f8ec0ff */
[----:B------:R-:W-:Y:S05]  /*02c0*/  BSSY.RECONVERGENT B0, `(.L_x_96) ;  /* 0x00000aa000007945 */ /* 0x000fea0003800200 */
[----:B------:R-:W-:Y:S01]  /*02d0*/  LEA R5, R0, UR4, 0x7 ;  /* 0x0000000400057c11 */ /* 0x000fe2000f8e38ff */
[----:B-1----:R-:W-:-:S04]  /*02e0*/  IMAD.WIDE.U32 R8, R3, 0x8, R8 ;  /* 0x0000000803087825 */ /* 0x002fc800078e0008 */
[----:B------:R-:W-:Y:S01]  /*02f0*/  IMAD R4, R4, 0x8, R5 ;  /* 0x0000000804047824 */ /* 0x000fe200078e0205 */
[----:B-----5:R0:W-:Y:S04]  /*0300*/  STS.64 [R17], R12 ;  /* 0x0000000c11007388 */ /* 0x0201e80000000a00 */
[----:B--2---:R0:W-:Y:S04]  /*0310*/  STS.64 [R19], R14 ;  /* 0x0000000e13007388 */ /* 0x0041e80000000a00 */
[----:B---3--:R0:W-:Y:S01]  /*0320*/  STS.64 [R21], R10 ;  /* 0x0000000a15007388 */ /* 0x0081e20000000a00 */
[----:B------:R-:W-:-:S02]  /*0330*/  ISETP.NE.AND P0, PT, R6, 0x1, PT ;  /* 0x000000010600780c */ /* 0x000fc40003f05270 */
[----:B------:R-:W-:-:S11]  /*0340*/  CS2R R6, SRZ ;  /* 0x0000000000067805 */ /* 0x000fd6000001ff00 */
[----:B0-----:R-:W-:Y:S05]  /*0350*/  @P0 BRA `(.L_x_97) ;  /* 0x0000000800800947 */ /* 0x001fea0003800000 */
[----:B------:R-:W0:Y:S01]  /*0360*/  LDC.64 R16, c[0x0][0x3a8] ;  /* 0x0000ea00ff107b82 */ /* 0x000e220000000a00 */
[----:B------:R1:W5:Y:S07]  /*0370*/  LDG.E.64 R6, desc[UR10][R8.64] ;  /* 0x0000000a08067981 */ /* 0x00036e000c1e1b00 */
[----:B------:R-:W2:Y:S01]  /*0380*/  LDC.64 R18, c[0x0][0x418] ;  /* 0x00010600ff127b82 */ /* 0x000ea20000000a00 */
[----:B------:R-:W-:Y:S01]  /*0390*/  UMOV UR4, 0xe0000000 ;  /* 0xe000000000047882 */ /* 0x000fe20000000000 */
[----:B------:R-:W-:Y:S01]  /*03a0*/  UMOV UR5, 0x3ff58793 ;  /* 0x3ff5879300057882 */ /* 0x000fe20000000000 */
[----:B------:R-:W-:-:S05]  /*03b0*/  DMUL R20, R14, R14 ;  /* 0x0000000e0e147228 */ /* 0x000fca0000000000 */
[----:B------:R-:W3:Y:S01]  /*03c0*/  LDC.64 R22, c[0x0][0x3a0] ;  /* 0x0000e800ff167b82 */ /* 0x000ee20000000a00 */
[----:B0-----:R-:W-:-:S06]  /*03d0*/  IMAD.WIDE.U32 R16, R3, 0x8, R16 ;  /* 0x0000000803107825 */ /* 0x001fcc00078e0010 */
[----:B------:R-:W3:Y:S01]  /*03e0*/  LDG.E.64 R16, desc[UR10][R16.64] ;  /* 0x0000000a10107981 */ /* 0x000ee2000c1e1b00 */
[----:B--2---:R-:W-:-:S06]  /*03f0*/  IMAD.WIDE.U32 R18, R3, 0x8, R18 ;  /* 0x0000000803127825 */ /* 0x004fcc00078e0012 */
[----:B------:R-:W2:Y:S01]  /*0400*/  LDG.E.64 R18, desc[UR10][R18.64] ;  /* 0x0000000a12127981 */ /* 0x000ea2000c1e1b00 */
[----:B------:R-:W-:-:S08]  /*0410*/  DMUL R14, R12, UR4 ;  /* 0x000000040c0e7c28 */ /* 0x000fd00008000000 */
[----:B------:R-:W-:-:S06]  /*0420*/  DFMA R14, R12, R14, R20 ;  /* 0x0000000e0c0e722b */ /* 0x000fcc0000000014 */
[----:B------:R-:W0:Y:S01]  /*0430*/  F2F.F32.F64 R0, R14 ;  /* 0x0000000e00007310 */ /* 0x000e220000301000 */
[----:B------:R-:W-:Y:S07]  /*0440*/  BSSY.RECONVERGENT B1, `(.L_x_98) ;  /* 0x000000f000017945 */ /* 0x000fee0003800200 */
[----:B0-----:R1:W0:Y:S01]  /*0450*/  MUFU.RSQ R5, R0 ;  /* 0x0000000000057308 */ /* 0x0012220000001400 */
[----:B---3--:R-:W-:Y:S01]  /*0460*/  DMUL R12, R16, R22 ;  /* 0x00000016100c7228 */ /* 0x008fe20000000000 */
[----:B------:R-:W-:-:S04]  /*0470*/  IADD3 R16, PT, PT, R0, -0xd000000, RZ ;  /* 0xf300000000107810 */ /* 0x000fc80007ffe0ff */
[----:B------:R-:W-:-:S03]  /*0480*/  ISETP.GT.U32.AND P0, PT, R16, 0x727fffff, PT ;  /* 0x727fffff1000780c */ /* 0x000fc60003f04070 */
[----:B--2---:R-:W-:-:S10]  /*0490*/  DMUL R16, R18, R12 ;  /* 0x0000000c12107228 */ /* 0x004fd40000000000 */
[----:B01----:R-:W-:Y:S05]  /*04a0*/  @!P0 BRA `(.L_x_99) ;  /* 0x0000000000108947 */ /* 0x003fea0003800000 */
[----:B------:R-:W-:-:S07]  /*04b0*/  MOV R18, 0x4d0 ;  /* 0x000004d000127802 */ /* 0x000fce0000000f00 */
[----:B-----5:R-:W-:Y:S05]  /*04c0*/  CALL.REL.NOINC `($__internal_5_$__cuda_sm20_sqrt_rn_f32_slowpath) ;  /* 0x0000000c00b07944 */ /* 0x020fea0003c00000 */
[----:B------:R-:W-:Y:S01]  /*04d0*/  IMAD.MOV.U32 R0, RZ, RZ, R5 ;  /* 0x000000ffff007224 */ /* 0x000fe200078e0005 */
[----:B------:R-:W-:Y:S06]  /*04e0*/  BRA `(.L_x_100) ;  /* 0x0000000000107947 */ /* 0x000fec0003800000 */
.L_x_99:
[----:B------:R-:W-:Y:S01]  /*04f0*/  FMUL.FTZ R13, R0, R5 ;  /* 0x00000005000d7220 */ /* 0x000fe20000410000 */
[----:B------:R-:W-:-:S03]  /*0500*/  FMUL.FTZ R5, R5, 0.5 ;  /* 0x3f00000005057820 */ /* 0x000fc60000410000 */
[----:B------:R-:W-:-:S04]  /*0510*/  FFMA R0, -R13, R13, R0 ;  /* 0x0000000d0d007223 */ /* 0x000fc80000000100 */
[----:B------:R-:W-:-:S07]  /*0520*/  FFMA R0, R0, R5, R13 ;  /* 0x0000000500007223 */ /* 0x000fce000000000d */
.L_x_100:
[----:B------:R-:W-:Y:S05]  /*0530*/  BSYNC.RECONVERGENT B1 ;  /* 0x0000000000017941 */ /* 0x000fea0003800200 */
.L_x_98:
[----:B------:R-:W0:Y:S01]  /*0540*/  LDC.64 R18, c[0x0][0x3f8] ;  /* 0x0000fe00ff127b82 */ /* 0x000e220000000a00 */
[----:B------:R-:W1:Y:S01]  /*0550*/  LDCU.64 UR4, c[0x0][0x3a0] ;  /* 0x00007400ff0477ac */ /* 0x000e620008000a00 */
[----:B------:R-:W-:-:S06]  /*0560*/  IMAD.MOV.U32 R20, RZ, RZ, 0x1 ;  /* 0x00000001ff147424 */ /* 0x000fcc00078e00ff */
[----:B------:R-:W2:Y:S01]  /*0570*/  LDC.64 R24, c[0x0][0x3e8] ;  /* 0x0000fa00ff187b82 */ /* 0x000ea20000000a00 */
[----:B0-----:R-:W-:-:S05]  /*0580*/  IMAD.WIDE.U32 R18, R3, 0x8, R18 ;  /* 0x0000000803127825 */ /* 0x001fca00078e0012 */
[----:B------:R0:W1:Y:S02]  /*0590*/  LDG.E.64 R14, desc[UR10][R18.64] ;  /* 0x0000000a120e7981 */ /* 0x000064000c1e1b00 */
[----:B0-----:R-:W0:Y:S01]  /*05a0*/  LDC.64 R18, c[0x0][0x3e0] ;  /* 0x0000f800ff127b82 */ /* 0x001e220000000a00 */
[----:B--2---:R-:W-:-:S06]  /*05b0*/  IMAD.WIDE.U32 R24, R3, 0x8, R24 ;  /* 0x0000000803187825 */ /* 0x004fcc00078e0018 */
[----:B------:R-:W2:Y:S01]  /*05c0*/  LDG.E.64 R24, desc[UR10][R24.64] ;  /* 0x0000000a18187981 */ /* 0x000ea2000c1e1b00 */
[----:B-1----:R-:W-:Y:S01]  /*05d0*/  DMUL R14, R14, UR4 ;  /* 0x000000040e0e7c28 */ /* 0x002fe20008000000 */
[----:B------:R-:W1:Y:S05]  /*05e0*/  LDCU.64 UR4, c[0x0][0x398] ;  /* 0x00007300ff0477ac */ /* 0x000e6a0008000a00 */
[----:B------:R-:W3:Y:S02]  /*05f0*/  MUFU.RCP64H R21, R15 ;  /* 0x0000000f00157308 */ /* 0x000ee40000001800 */
[----:B---3--:R-:W-:-:S08]  /*0600*/  DFMA R12, -R14, R20, 1 ;  /* 0x3ff000000e0c742b */ /* 0x008fd00000000114 */
[----:B------:R-:W-:Y:S02]  /*0610*/  DFMA R22, R12, R12, R12 ;  /* 0x0000000c0c16722b */ /* 0x000fe4000000000c */
[----:B------:R-:W3:Y:S06]  /*0620*/  F2F.F64.F32 R12, R0 ;  /* 0x00000000000c7310 */ /* 0x000eec0000201800 */
[----:B------:R-:W-:-:S08]  /*0630*/  DFMA R22, R20, R22, R20 ;  /* 0x000000161416722b */ /* 0x000fd00000000014 */
[----:B------:R-:W-:Y:S02]  /*0640*/  DFMA R20, -R14, R22, 1 ;  /* 0x3ff000000e14742b */ /* 0x000fe40000000116 */
[----:B---3--:R-:W-:-:S06]  /*0650*/  DMUL R16, R16, R12 ;  /* 0x0000000c10107228 */ /* 0x008fcc0000000000 */
[----:B------:R-:W-:Y:S02]  /*0660*/  DFMA R12, R22, R20, R22 ;  /* 0x00000014160c722b */ /* 0x000fe40000000016 */
[----:B------:R-:W3:Y:S06]  /*0670*/  LDC.64 R20, c[0x0][0x3d8] ;  /* 0x0000f600ff147b82 */ /* 0x000eec0000000a00 */
[----:B------:R-:W-:-:S08]  /*0680*/  DMUL R22, R16, R12 ;  /* 0x0000000c10167228 */ /* 0x000fd00000000000 */
[----:B------:R-:W-:-:S08]  /*0690*/  DFMA R26, -R14, R22, R16 ;  /* 0x000000160e1a722b */ /* 0x000fd00000000110 */
[----:B------:R-:W-:Y:S01]  /*06a0*/  DFMA R12, R12, R26, R22 ;  /* 0x0000001a0c0c722b */ /* 0x000fe20000000016 */
[----:B------:R-:W4:Y:S01]  /*06b0*/  LDC.64 R22, c[0x0][0x3f0] ;  /* 0x0000fc00ff167b82 */ /* 0x000f220000000a00 */
[----:B---3--:R-:W-:-:S04]  /*06c0*/  IMAD.WIDE.U32 R26, R3, 0x8, R20 ;  /* 0x00000008031a7825 */ /* 0x008fc800078e0014 */
[C---:B0-----:R-:W-:Y:S02]  /*06d0*/  IMAD.WIDE.U32 R20, R3.reuse, 0x8, R18 ;  /* 0x0000000803147825 */ /* 0x041fe400078e0012 */
[----:B------:R-:W3:Y:S04]  /*06e0*/  LDG.E.64 R18, desc[UR10][R26.64] ;  /* 0x0000000a1a127981 */ /* 0x000ee8000c1e1b00 */
[----:B------:R-:W3:Y:S01]  /*06f0*/  LDG.E.64 R20, desc[UR10][R20.64] ;  /* 0x0000000a14147981 */ /* 0x000ee2000c1e1b00 */
[----:B----4-:R-:W-:-:S05]  /*0700*/  IMAD.WIDE.U32 R28, R3, 0x8, R22 ;  /* 0x00000008031c7825 */ /* 0x010fca00078e0016 */
[----:B------:R-:W1:Y:S01]  /*0710*/  LDG.E.64 R22, desc[UR10][R28.64] ;  /* 0x0000000a1c167981 */ /* 0x000e62000c1e1b00 */
[----:B------:R-:W-:Y:S01]  /*0720*/  FFMA R0, RZ, R15, R13 ;  /* 0x0000000fff007223 */ /* 0x000fe2000000000d */
[----:B------:R-:W-:-:S04]  /*0730*/  FSETP.GEU.AND P1, PT, |R17|, 6.5827683646048100446e-37, PT ;  /* 0x036000001100780b */ /* 0x000fc80003f2e200 */
[----:B------:R-:W-:Y:S01]  /*0740*/  FSETP.GT.AND P0, PT, |R0|, 1.469367938527859385e-39, PT ;  /* 0x001000000000780b */ /* 0x000fe20003f04200 */
[----:B------:R-:W-:Y:S01]  /*0750*/  BSSY.RECONVERGENT B1, `(.L_x_101) ;  /* 0x000000c000017945 */ /* 0x000fe20003800200 */
[----:B---3--:R-:W-:-:S08]  /*0760*/  DADD R18, R18, R20 ;  /* 0x0000000012127229 */ /* 0x008fd00000000014 */
[----:B--2---:R-:W-:-:S08]  /*0770*/  DADD R18, R18, -R24 ;  /* 0x0000000012127229 */ /* 0x004fd00000000818 */
[----:B-1----:R-:W-:Y:S01]  /*0780*/  DFMA R22, R22, UR4, R18 ;  /* 0x0000000416167c2b */ /* 0x002fe20008000012 */
[----:B------:R-:W-:Y:S10]  /*0790*/  @P0 BRA P1, `(.L_x_102) ;  /* 0x00000000001c0947 */ /* 0x000ff40000800000 */
[----:B------:R-:W-:Y:S01]  /*07a0*/  IMAD.MOV.U32 R13, RZ, RZ, R17 ;  /* 0x000000ffff0d7224 */ /* 0x000fe200078e0011 */
[----:B------:R-:W-:Y:S01]  /*07b0*/  MOV R17, R15 ;  /* 0x0000000f00117202 */ /* 0x000fe20000000f00 */
[----:B------:R-:W-:Y:S01]  /*07c0*/  IMAD.MOV.U32 R12, RZ, RZ, R16 ;  /* 0x000000ffff0c7224 */ /* 0x000fe200078e0010 */
[----:B------:R-:W-:-:S07]  /*07d0*/  MOV R0, 0x7f0 ;  /* 0x000007f000007802 */ /* 0x000fce0000000f00 */
[----:B-----5:R-:W-:Y:S05]  /*07e0*/  CALL.REL.NOINC `($__internal_4_$__cuda_sm20_div_rn_f64_full) ;  /* 0x0000000400747944 */ /* 0x020fea0003c00000 */
[----:B------:R-:W-:Y:S02]  /*07f0*/  IMAD.MOV.U32 R12, RZ, RZ, R14 ;  /* 0x000000ffff0c7224 */ /* 0x000fe400078e000e */
[----:B------:R-:W-:-:S07]  /*0800*/  IMAD.MOV.U32 R13, RZ, RZ, R15 ;  /* 0x000000ffff0d7224 */ /* 0x000fce00078e000f */
.L_x_102:
[----:B------:R-:W-:Y:S05]  /*0810*/  BSYNC.RECONVERGENT B1 ;  /* 0x0000000000017941 */ /* 0x000fea0003800200 */
.L_x_101:
[----:B------:R-:W0:Y:S01]  /*0820*/  LDC.64 R16, c[0x0][0x408] ;  /* 0x00010200ff107b82 */ /* 0x000e220000000a00 */
[----:B------:R-:W-:Y:S01]  /*0830*/  UMOV UR4, 0x9999999a ;  /* 0x9999999a00047882 */ /* 0x000fe20000000000 */
[----:B------:R-:W-:Y:S01]  /*0840*/  UMOV UR5, 0x3fc99999 ;  /* 0x3fc9999900057882 */ /* 0x000fe20000000000 */
[----:B------:R-:W1:Y:S01]  /*0850*/  LDCU.64 UR8, c[0x0][0x3a0] ;  /* 0x00007400ff0877ac */ /* 0x000e620008000a00 */
[----:B0-----:R-:W-:-:S06]  /*0860*/  IMAD.WIDE.U32 R16, R3, 0x8, R16 ;  /* 0x0000000803107825 */ /* 0x001fcc00078e0010 */
[----:B------:R-:W2:Y:S01]  /*0870*/  LDG.E.64 R16, desc[UR10][R16.64] ;  /* 0x0000000a10107981 */ /* 0x000ea2000c1e1b00 */
[----:B------:R-:W-:Y:S01]  /*0880*/  DSETP.MAX.AND P0, P1, R10, UR4, PT ;  /* 0x000000040a007e2a */ /* 0x000fe2000b90f000 */
[----:B------:R-:W-:Y:S01]  /*0890*/  IMAD.MOV.U32 R0, RZ, RZ, R11 ;  /* 0x000000ffff007224 */ /* 0x000fe200078e000b */
[----:B------:R-:W-:Y:S01]  /*08a0*/  UMOV UR6, UR5 ;  /* 0x0000000500067c82 */ /* 0x000fe20008000000 */
[----:B------:R-:W-:Y:S01]  /*08b0*/  IMAD.MOV.U32 R14, RZ, RZ, 0x1 ;  /* 0x00000001ff0e7424 */ /* 0x000fe200078e00ff */
[----:B------:R-:W-:Y:S01]  /*08c0*/  BSSY.RECONVERGENT B1, `(.L_x_103) ;  /* 0x000001b000017945 */ /* 0x000fe20003800200 */
[----:B------:R-:W-:Y:S01]  /*08d0*/  DADD R22, R22, R12 ;  /* 0x0000000016167229 */ /* 0x000fe2000000000c */
[----:B------:R-:W-:Y:S01]  /*08e0*/  FSEL R19, R0, UR6, P0 ;  /* 0x0000000600137c08 */ /* 0x000fe20008000000 */
[----:B------:R-:W-:-:S07]  /*08f0*/  IMAD.U32 R0, RZ, RZ, UR6 ;  /* 0x00000006ff007e24 */ /* 0x000fce000f8e00ff */
[----:B------:R-:W-:Y:S02]  /*0900*/  @P1 LOP3.LUT R19, R0, 0x80000, RZ, 0xfc, !PT ;  /* 0x0008000000131812 */ /* 0x000fe400078efcff */
[----:B------:R-:W-:-:S04]  /*0910*/  MOV R0, R10 ;  /* 0x0000000a00007202 */ /* 0x000fc80000000f00 */
[----:B------:R-:W-:-:S06]  /*0920*/  SEL R18, R0, UR4, P0 ;  /* 0x0000000400127c07 */ /* 0x000fcc0008000000 */
[----:B-1----:R-:W-:-:S06]  /*0930*/  DMUL R18, R18, UR8 ;  /* 0x0000000812127c28 */ /* 0x002fcc0008000000 */
[----:B------:R-:W0:Y:S02]  /*0940*/  MUFU.RCP64H R15, R19 ;  /* 0x00000013000f7308 */ /* 0x000e240000001800 */
[----:B0-----:R-:W-:-:S08]  /*0950*/  DFMA R20, -R18, R14, 1 ;  /* 0x3ff000001214742b */ /* 0x001fd0000000010e */
[----:B------:R-:W-:-:S08]  /*0960*/  DFMA R20, R20, R20, R20 ;  /* 0x000000141414722b */ /* 0x000fd00000000014 */
[----:B------:R-:W-:-:S08]  /*0970*/  DFMA R20, R14, R20, R14 ;  /* 0x000000140e14722b */ /* 0x000fd0000000000e */
[----:B------:R-:W-:-:S08]  /*0980*/  DFMA R14, -R18, R20, 1 ;  /* 0x3ff00000120e742b */ /* 0x000fd00000000114 */
[----:B------:R-:W-:-:S08]  /*0990*/  DFMA R14, R20, R14, R20 ;  /* 0x0000000e140e722b */ /* 0x000fd00000000014 */
[----:B--2---:R-:W-:Y:S01]  /*09a0*/  DMUL R20, R16, R14 ;  /* 0x0000000e10147228 */ /* 0x004fe20000000000 */
[----:B------:R-:W-:-:S07]  /*09b0*/  FSETP.GEU.AND P1, PT, |R17|, 6.5827683646048100446e-37, PT ;  /* 0x036000001100780b */ /* 0x000fce0003f2e200 */
        /* <DEDUP_REMOVED lines=10> */
[----:B-----5:R-:W-:Y:S05]  /*0a60*/  CALL.REL.NOINC `($__internal_4_$__cuda_sm20_div_rn_f64_full) ;  /* 0x0000000000d47944 */ /* 0x020fea0003c00000 */
.L_x_104:
[----:B------:R-:W-:Y:S05]  /*0a70*/  BSYNC.RECONVERGENT B1 ;  /* 0x0000000000017941 */ /* 0x000fea0003800200 */
.L_x_103:
[----:B------:R-:W0:Y:S01]  /*0a80*/  LDC.64 R18, c[0x0][0x410] ;  /* 0x00010400ff127b82 */ /* 0x000e220000000a00 */
[----:B------:R-:W1:Y:S01]  /*0a90*/  LDCU.64 UR8, c[0x0][0x3a0] ;  /* 0x00007400ff0877ac */ /* 0x000e620008000a00 */
[----:B------:R-:W2:Y:S06]  /*0aa0*/  LDCU.128 UR4, c[0x0][0x3b0] ;  /* 0x00007600ff0477ac */ /* 0x000eac0008000c00 */
[----:B------:R-:W3:Y:S01]  /*0ab0*/  LDC.64 R12, c[0x0][0x3c0] ;  /* 0x0000f000ff0c7b82 */ /* 0x000ee20000000a00 */
[----:B0-----:R-:W-:-:S06]  /*0ac0*/  IMAD.WIDE.U32 R18, R3, 0x8, R18 ;  /* 0x0000000803127825 */ /* 0x001fcc00078e0012 */
[----:B------:R-:W4:Y:S01]  /*0ad0*/  LDG.E.64 R18, desc[UR10][R18.64] ;  /* 0x0000000a12127981 */ /* 0x000f22000c1e1b00 */
[----:B-1----:R-:W-:Y:S01]  /*0ae0*/  DMUL R16, R10, UR8 ;  /* 0x000000080a107c28 */ /* 0x002fe20008000000 */
[----:B------:R-:W-:Y:S01]  /*0af0*/  IMAD.MOV.U32 R3, RZ, RZ, RZ ;  /* 0x000000ffff037224 */ /* 0x000fe200078e00ff */
[----:B--2---:R-:W-:Y:S01]  /*0b00*/  DSETP.LT.AND P0, PT, RZ, UR6, PT ;  /* 0x00000006ff007e2a */ /* 0x004fe2000bf01000 */
[----:B------:R-:W-:Y:S01]  /*0b10*/  IMAD.MOV.U32 R10, RZ, RZ, 0x1 ;  /* 0x00000001ff0a7424 */ /* 0x000fe200078e00ff */
[----:B------:R-:W-:Y:S01]  /*0b20*/  DSETP.LEU.AND P1, PT, RZ, UR6, PT ;  /* 0x00000006ff007e2a */ /* 0x000fe2000bf2b000 */
[----:B------:R-:W-:Y:S01]  /*0b30*/  BSSY.RECONVERGENT B1, `(.L_x_105) ;  /* 0x000001f000017945 */ /* 0x000fe20003800200 */
[----:B------:R-:W0:Y:S01]  /*0b40*/  MUFU.RCP64H R11, R17 ;  /* 0x00000011000b7308 */ /* 0x000e220000001800 */
[----:B---3--:R-:W-:Y:S01]  /*0b50*/  DMUL R12, R12, -1.25 ;  /* 0xbff400000c0c7828 */ /* 0x008fe20000000000 */
[----:B------:R-:W-:-:S08]  /*0b60*/  SEL R0, RZ, 0x1, !P0 ;  /* 0x00000001ff007807 */ /* 0x000fd00004000000 */
[----:B------:R-:W-:Y:S02]  /*0b70*/  @!P0 IMAD.MOV R3, RZ, RZ, -0x1 ;  /* 0xffffffffff038424 */ /* 0x000fe400078e02ff */
[----:B------:R-:W-:-:S04]  /*0b80*/  @P1 IMAD.MOV R3, RZ, RZ, R0 ;  /* 0x000000ffff031224 */ /* 0x000fc800078e0200 */
[----:B------:R-:W1:Y:S01]  /*0b90*/  I2F.F64 R20, R3 ;  /* 0x0000000300147312 */ /* 0x000e620000201c00 */
[----:B0-----:R-:W-:-:S08]  /*0ba0*/  DFMA R24, -R16, R10, 1 ;  /* 0x3ff000001018742b */ /* 0x001fd0000000010a */
[----:B------:R-:W-:Y:S02]  /*0bb0*/  DFMA R24, R24, R24, R24 ;  /* 0x000000181818722b */ /* 0x000fe40000000018 */
[----:B-1----:R-:W-:-:S06]  /*0bc0*/  DMUL R12, R12, R20 ;  /* 0x000000140c0c7228 */ /* 0x002fcc0000000000 */
[----:B------:R-:W-:Y:S02]  /*0bd0*/  DFMA R24, R10, R24, R10 ;  /* 0x000000180a18722b */ /* 0x000fe4000000000a */
[----:B------:R-:W-:-:S06]  /*0be0*/  DMUL R12, R12, UR6 ;  /* 0x000000060c0c7c28 */ /* 0x000fcc0008000000 */
[----:B------:R-:W-:Y:S02]  /*0bf0*/  DFMA R10, -R16, R24, 1 ;  /* 0x3ff00000100a742b */ /* 0x000fe40000000118 */
[----:B------:R-:W-:-:S06]  /*0c00*/  DMUL R20, R12, UR6 ;  /* 0x000000060c147c28 */ /* 0x000fcc0008000000 */
[----:B------:R-:W-:-:S08]  /*0c10*/  DFMA R10, R24, R10, R24 ;  /* 0x0000000a180a722b */ /* 0x000fd00000000018 */
[----:B------:R-:W-:Y:S01]  /*0c20*/  DMUL R12, R20, R10 ;  /* 0x0000000a140c7228 */ /* 0x000fe20000000000 */
[----:B------:R-:W-:-:S07]  /*0c30*/  FSETP.GEU.AND P1, PT, |R21|, 6.5827683646048100446e-37, PT ;  /* 0x036000001500780b */ /* 0x000fce0003f2e200 */
[----:B------:R-:W-:-:S08]  /*0c40*/  DFMA R24, -R16, R12, R20 ;  /* 0x0000000c1018722b */ /* 0x000fd00000000114 */
[----:B------:R-:W-:Y:S02]  /*0c50*/  DFMA R12, R10, R24, R12 ;  /* 0x000000180a0c722b */ /* 0x000fe4000000000c */
[----:B------:R-:W-:-:S08]  /*0c60*/  DADD R10, R22, -R14 ;  /* 0x00000000160a7229 */ /* 0x000fd0000000080e */
[----:B------:R-:W-:-:S05]  /*0c70*/  FFMA R0, RZ, R17, R13 ;  /* 0x00000011ff007223 */ /* 0x000fca000000000d */
[----:B------:R-:W-:Y:S01]  /*0c80*/  FSETP.GT.AND P0, PT, |R0|, 1.469367938527859385e-39, PT ;  /* 0x001000000000780b */ /* 0x000fe20003f04200 */
[----:B----4-:R-:W-:-:S12]  /*0c90*/  DFMA R10, R18, UR4, R10 ;  /* 0x00000004120a7c2b */ /* 0x010fd8000800000a */
[----:B------:R-:W-:Y:S05]  /*0ca0*/  @P0 BRA P1, `(.L_x_106) ;  /* 0x00000000001c0947 */ /* 0x000fea0000800000 */
[----:B------:R-:W-:Y:S01]  /*0cb0*/  MOV R12, R20 ;  /* 0x00000014000c7202 */ /* 0x000fe20000000f00 */
[----:B------:R-:W-:Y:S01]  /*0cc0*/  IMAD.MOV.U32 R13, RZ, RZ, R21 ;  /* 0x000000ffff0d7224 */ /* 0x000fe200078e0015 */
[----:B------:R-:W-:Y:S01]  /*0cd0*/  MOV R0, 0xd00 ;  /* 0x00000d0000007802 */ /* 0x000fe20000000f00 */
[----:B------:R-:W-:-:S07]  /*0ce0*/  IMAD.MOV.U32 R14, RZ, RZ, R16 ;  /* 0x000000ffff0e7224 */ /* 0x000fce00078e0010 */
[----:B-----5:R-:W-:Y:S05]  /*0cf0*/  CALL.REL.NOINC `($__internal_4_$__cuda_sm20_div_rn_f64_full) ;  /* 0x0000000000307944 */ /* 0x020fea0003c00000 */
[----:B------:R-:W-:Y:S01]  /*0d00*/  IMAD.MOV.U32 R12, RZ, RZ, R14 ;  /* 0x000000ffff0c7224 */ /* 0x000fe200078e000e */
[----:B------:R-:W-:-:S07]  /*0d10*/  MOV R13, R15 ;  /* 0x0000000f000d7202 */ /* 0x000fce0000000f00 */
.L_x_106:
[----:B------:R-:W-:Y:S05]  /*0d20*/  BSYNC.RECONVERGENT B1 ;  /* 0x0000000000017941 */ /* 0x000fea0003800200 */
.L_x_105:
[----:B------:R-:W0:Y:S01]  /*0d30*/  LDCU.64 UR4, c[0x0][0x390] ;  /* 0x00007200ff0477ac */ /* 0x000e220008000a00 */
[----:B------:R-:W-:-:S08]  /*0d40*/  DADD R10, R10, R12 ;  /* 0x000000000a0a7229 */ /* 0x000fd0000000000c */
[----:B0----5:R-:W-:-:S11]  /*0d50*/  DFMA R6, -R10, UR4, R6 ;  /* 0x000000040a067c2b */ /* 0x021fd60008000106 */
.L_x_97:
[----:B------:R-:W-:Y:S05]  /*0d60*/  BSYNC.RECONVERGENT B0 ;  /* 0x0000000000007941 */ /* 0x000fea0003800200 */
.L_x_96:
[----:B------:R-:W-:Y:S01]  /*0d70*/  ISETP.NE.AND P0, PT, R2, RZ, PT ;  /* 0x000000ff0200720c */ /* 0x000fe20003f05270 */
[----:B------:R0:W-:-:S12]  /*0d80*/  STS.64 [R4], R6 ;  /* 0x0000000604007388 */ /* 0x0001d80000000a00 */
[----:B0-----:R-:W-:Y:S05]  /*0d90*/  @!P0 EXIT ;  /* 0x000000000000894d */ /* 0x001fea0003800000 */
[----:B------:R-:W-:Y:S01]  /*0da0*/  STG.E.64 desc[UR10][R8.64], R6 ;  /* 0x0000000608007986 */ /* 0x000fe2000c101b0a */
[----:B------:R-:W-:Y:S05]  /*0db0*/  EXIT ;  /* 0x000000000000794d */ /* 0x000fea0003800000 */
        .weak           $__internal_4_$__cuda_sm20_div_rn_f64_full
        .type           $__internal_4_$__cuda_sm20_div_rn_f64_full,@function
        .size           $__internal_4_$__cuda_sm20_div_rn_f64_full,($__internal_5_$__cuda_sm20_sqrt_rn_f32_slowpath - $__internal_4_$__cuda_sm20_div_rn_f64_full)
$__internal_4_$__cuda_sm20_div_rn_f64_full:
[----:B------:R-:W-:Y:S01]  /*0dc0*/  FSETP.GEU.AND P2, PT, |R13|, 1.469367938527859385e-39, PT ;  /* 0x001000000d00780b */ /* 0x000fe20003f4e200 */
[----:B------:R-:W-:Y:S01]  /*0dd0*/  IMAD.MOV.U32 R16, RZ, RZ, R14 ;  /* 0x000000ffff107224 */ /* 0x000fe200078e000e */
[C---:B------:R-:W-:Y:S01]  /*0de0*/  FSETP.GEU.AND P0, PT, |R17|.reuse, 1.469367938527859385e-39, PT ;  /* 0x001000001100780b */ /* 0x040fe20003f0e200 */
[----:B------:R-:W-:Y:S01]  /*0df0*/  IMAD.MOV.U32 R24, RZ, RZ, 0x1ca00000 ;  /* 0x1ca00000ff187424 */ /* 0x000fe200078e00ff */
[----:B------:R-:W-:Y:S01]  /*0e00*/  LOP3.LUT R15, R17, 0x800fffff, RZ, 0xc0, !PT ;  /* 0x800fffff110f7812 */ /* 0x000fe200078ec0ff */
[----:B------:R-:W-:Y:S01]  /*0e10*/  IMAD.MOV.U32 R20, RZ, RZ, 0x1 ;  /* 0x00000001ff147424 */ /* 0x000fe200078e00ff */
[----:B------:R-:W-:Y:S01]  /*0e20*/  LOP3.LUT R5, R13, 0x7ff00000, RZ, 0xc0, !PT ;  /* 0x7ff000000d057812 */ /* 0x000fe200078ec0ff */
[----:B------:R-:W-:Y:S01]  /*0e30*/  BSSY.RECONVERGENT B2, `(.L_x_107) ;  /* 0x0000050000027945 */ /* 0x000fe20003800200 */
[----:B------:R-:W-:Y:S02]  /*0e40*/  LOP3.LUT R15, R15, 0x3ff00000, RZ, 0xfc, !PT ;  /* 0x3ff000000f0f7812 */ /* 0x000fe400078efcff */
[----:B------:R-:W-:-:S03]  /*0e50*/  LOP3.LUT R26, R17, 0x7ff00000, RZ, 0xc0, !PT ;  /* 0x7ff00000111a7812 */ /* 0x000fc600078ec0ff */
[----:B------:R-:W-:Y:S02]  /*0e60*/  @!P2 LOP3.LUT R18, R17, 0x7ff00000, RZ, 0xc0, !PT ;  /* 0x7ff000001112a812 */ /* 0x000fe400078ec0ff */
[----:B------:R-:W-:Y:S01]  /*0e70*/  @!P0 DMUL R14, R16, 8.98846567431157953865e+307 ;  /* 0x7fe00000100e8828 */ /* 0x000fe20000000000 */
[C---:B------:R-:W-:Y:S02]  /*0e80*/  ISETP.GE.U32.AND P1, PT, R5.reuse, R26, PT ;  /* 0x0000001a0500720c */ /* 0x040fe40003f26070 */
[----:B------:R-:W-:Y:S02]  /*0e90*/  @!P2 ISETP.GE.U32.AND P3, PT, R5, R18, PT ;  /* 0x000000120500a20c */ /* 0x000fe40003f66070 */
[C---:B------:R-:W-:Y:S01]  /*0ea0*/  SEL R19, R24.reuse, 0x63400000, !P1 ;  /* 0x6340000018137807 */ /* 0x040fe20004800000 */
[----:B------:R-:W0:Y:S01]  /*0eb0*/  MUFU.RCP64H R21, R15 ;  /* 0x0000000f00157308 */ /* 0x000e220000001800 */
[----:B------:R-:W-:Y:S02]  /*0ec0*/  @!P2 SEL R25, R24, 0x63400000, !P3 ;  /* 0x634000001819a807 */ /* 0x000fe40005800000 */
[----:B------:R-:W-:-:S02]  /*0ed0*/  LOP3.LUT R19, R19, 0x800fffff, R13, 0xf8, !PT ;  /* 0x800fffff13137812 */ /* 0x000fc400078ef80d */
[----:B------:R-:W-:Y:S01]  /*0ee0*/  @!P2 LOP3.LUT R18, R25, 0x80000000, R13, 0xf8, !PT ;  /* 0x800000001912a812 */ /* 0x000fe200078ef80d */
[----:B------:R-:W-:Y:S01]  /*0ef0*/  IMAD.MOV.U32 R25, RZ, RZ, R5 ;  /* 0x000000ffff197224 */ /* 0x000fe200078e0005 */
[----:B------:R-:W-:Y:S02]  /*0f00*/  @!P2 MOV R28, RZ ;  /* 0x000000ff001ca202 */ /* 0x000fe40000000f00 */
[----:B------:R-:W-:Y:S01]  /*0f10*/  @!P2 LOP3.LUT R29, R18, 0x100000, RZ, 0xfc, !PT ;  /* 0x00100000121da812 */ /* 0x000fe200078efcff */
[----:B------:R-:W-:Y:S01]  /*0f20*/  IMAD.MOV.U32 R18, RZ, RZ, R12 ;  /* 0x000000ffff127224 */ /* 0x000fe200078e000c */
[----:B------:R-:W-:-:S05]  /*0f30*/  @!P0 LOP3.LUT R26, R15, 0x7ff00000, RZ, 0xc0, !PT ;  /* 0x7ff000000f1a8812 */ /* 0x000fca00078ec0ff */
[----:B------:R-:W-:Y:S02]  /*0f40*/  @!P2 DFMA R18, R18, 2, -R28 ;  /* 0x400000001212a82b */ /* 0x000fe4000000081c */
[----:B0-----:R-:W-:-:S08]  /*0f50*/  DFMA R28, R20, -R14, 1 ;  /* 0x3ff00000141c742b */ /* 0x001fd0000000080e */
[----:B------:R-:W-:Y:S01]  /*0f60*/  DFMA R28, R28, R28, R28 ;  /* 0x0000001c1c1c722b */ /* 0x000fe2000000001c */
[----:B------:R-:W-:-:S05]  /*0f70*/  @!P2 LOP3.LUT R25, R19, 0x7ff00000, RZ, 0xc0, !PT ;  /* 0x7ff000001319a812 */ /* 0x000fca00078ec0ff */
[----:B------:R-:W-:Y:S02]  /*0f80*/  VIADD R27, R25, 0xffffffff ;  /* 0xffffffff191b7836 */ /* 0x000fe40000000000 */
[----:B------:R-:W-:-:S03]  /*0f90*/  DFMA R20, R20, R28, R20 ;  /* 0x0000001c1414722b */ /* 0x000fc60000000014 */
[----:B------:R-:W-:Y:S02]  /*0fa0*/  ISETP.GT.U32.AND P0, PT, R27, 0x7feffffe, PT ;  /* 0x7feffffe1b00780c */ /* 0x000fe40003f04070 */
[----:B------:R-:W-:-:S03]  /*0fb0*/  IADD3 R27, PT, PT, R26, -0x1, RZ ;  /* 0xffffffff1a1b7810 */ /* 0x000fc60007ffe0ff */
[----:B------:R-:W-:Y:S01]  /*0fc0*/  DFMA R30, R20, -R14, 1 ;  /* 0x3ff00000141e742b */ /* 0x000fe2000000080e */
[----:B------:R-:W-:-:S07]  /*0fd0*/  ISETP.GT.U32.OR P0, PT, R27, 0x7feffffe, P0 ;  /* 0x7feffffe1b00780c */ /* 0x000fce0000704470 */
[----:B------:R-:W-:-:S08]  /*0fe0*/  DFMA R30, R20, R30, R20 ;  /* 0x0000001e141e722b */ /* 0x000fd00000000014 */
[----:B------:R-:W-:-:S08]  /*0ff0*/  DMUL R28, R30, R18 ;  /* 0x000000121e1c7228 */ /* 0x000fd00000000000 */
[----:B------:R-:W-:-:S08]  /*1000*/  DFMA R20, R28, -R14, R18 ;  /* 0x8000000e1c14722b */ /* 0x000fd00000000012 */
[----:B------:R-:W-:Y:S01]  /*1010*/  DFMA R20, R30, R20, R28 ;  /* 0x000000141e14722b */ /* 0x000fe2000000001c */
[----:B------:R-:W-:Y:S10]  /*1020*/  @P0 BRA `(.L_x_108) ;  /* 0x00000000006c0947 */ /* 0x000ff40003800000 */
[----:B------:R-:W-:-:S04]  /*1030*/  LOP3.LUT R26, R17, 0x7ff00000, RZ, 0xc0, !PT ;  /* 0x7ff00000111a7812 */ /* 0x000fc800078ec0ff */
[CC--:B------:R-:W-:Y:S02]  /*1040*/  VIADDMNMX R12, R5.reuse, -R26.reuse, 0xb9600000, !PT ;  /* 0xb9600000050c7446 */ /* 0x0c0fe4000780091a */
[----:B------:R-:W-:Y:S02]  /*1050*/  ISETP.GE.U32.AND P0, PT, R5, R26, PT ;  /* 0x0000001a0500720c */ /* 0x000fe40003f06070 */
[----:B------:R-:W-:Y:S01]  /*1060*/  VIMNMX R5, PT, PT, R12, 0x46a00000, PT ;  /* 0x46a000000c057848 */ /* 0x000fe20003fe0100 */
[----:B------:R-:W-:Y:S01]  /*1070*/  IMAD.MOV.U32 R12, RZ, RZ, RZ ;  /* 0x000000ffff0c7224 */ /* 0x000fe200078e00ff */
[----:B------:R-:W-:-:S05]  /*1080*/  SEL R24, R24, 0x63400000, !P0 ;  /* 0x6340000018187807 */ /* 0x000fca0004000000 */
[----:B------:R-:W-:-:S04]  /*1090*/  IMAD.IADD R5, R5, 0x1, -R24 ;  /* 0x0000000105057824 */ /* 0x000fc800078e0a18 */
[----:B------:R-:W-:-:S06]  /*10a0*/  VIADD R13, R5, 0x7fe00000 ;  /* 0x7fe00000050d7836 */ /* 0x000fcc0000000000 */
[----:B------:R-:W-:-:S10]  /*10b0*/  DMUL R28, R20, R12 ;  /* 0x0000000c141c7228 */ /* 0x000fd40000000000 */
[----:B------:R-:W-:-:S13]  /*10c0*/  FSETP.GTU.AND P0, PT, |R29|, 1.469367938527859385e-39, PT ;  /* 0x001000001d00780b */ /* 0x000fda0003f0c200 */
[----:B------:R-:W-:Y:S05]  /*10d0*/  @P0 BRA `(.L_x_109) ;  /* 0x0000000000940947 */ /* 0x000fea0003800000 */
[----:B------:R-:W-:-:S06]  /*10e0*/  DFMA R14, R20, -R14, R18 ;  /* 0x8000000e140e722b */ /* 0x000fcc0000000012 */
[----:B------:R-:W-:-:S04]  /*10f0*/  MOV R14, RZ ;  /* 0x000000ff000e7202 */ /* 0x000fc80000000f00 */
        /* <DEDUP_REMOVED lines=14> */
.L_x_108:
        /* <DEDUP_REMOVED lines=16> */
.L_x_111:
[----:B------:R-:W-:Y:S02]  /*12e0*/  LOP3.LUT R29, R17, 0x80000, RZ, 0xfc, !PT ;  /* 0x00080000111d7812 */ /* 0x000fe400078efcff */
[----:B------:R-:W-:Y:S01]  /*12f0*/  MOV R28, R16 ;  /* 0x00000010001c7202 */ /* 0x000fe20000000f00 */
[----:B------:R-:W-:Y:S06]  /*1300*/  BRA `(.L_x_109) ;  /* 0x0000000000087947 */ /* 0x000fec0003800000 */
.L_x_110:
[----:B------:R-:W-:Y:S01]  /*1310*/  LOP3.LUT R29, R13, 0x80000, RZ, 0xfc, !PT ;  /* 0x000800000d1d7812 */ /* 0x000fe200078efcff */
[----:B------:R-:W-:-:S07]  /*1320*/  IMAD.MOV.U32 R28, RZ, RZ, R12 ;  /* 0x000000ffff1c7224 */ /* 0x000fce00078e000c */
.L_x_109:
[----:B------:R-:W-:Y:S05]  /*1330*/  BSYNC.RECONVERGENT B2 ;  /* 0x0000000000027941 */ /* 0x000fea0003800200 */
.L_x_107:
[----:B------:R-:W-:Y:S01]  /*1340*/  MOV R12, R0 ;  /* 0x00000000000c7202 */ /* 0x000fe20000000f00 */
[----:B------:R-:W-:Y:S02]  /*1350*/  IMAD.MOV.U32 R13, RZ, RZ, 0x0 ;  /* 0x00000000ff0d7424 */ /* 0x000fe400078e00ff */
[----:B------:R-:W-:Y:S02]  /*1360*/  IMAD.MOV.U32 R14, RZ, RZ, R28 ;  /* 0x000000ffff0e7224 */ /* 0x000fe400078e001c */
[----:B------:R-:W-:Y:S01]  /*1370*/  IMAD.MOV.U32 R15, RZ, RZ, R29 ;  /* 0x000000ffff0f7224 */ /* 0x000fe200078e001d */
[----:B------:R-:W-:Y:S06]  /*1380*/  RET.REL.NODEC R12 `(_Z10eulervstepiiddddPddddS_S_S_S_S_S_S_S_S_S_S_S_Pi) ;  /* 0xffffffec0c1c7950 */ /* 0x000fec0003c3ffff */
        .weak           $__internal_5_$__cuda_sm20_sqrt_rn_f32_slowpath
        .type           $__internal_5_$__cuda_sm20_sqrt_rn_f32_slowpath,@function
        .size           $__internal_5_$__cuda_sm20_sqrt_rn_f32_slowpath,(.L_x_707 - $__internal_5_$__cuda_sm20_sqrt_rn_f32_slowpath)
$__internal_5_$__cuda_sm20_sqrt_rn_f32_slowpath:
[----:B------:R-:W-:-:S13]  /*1390*/  LOP3.LUT P0, RZ, R0, 0x7fffffff, RZ, 0xc0, !PT ;  /* 0x7fffffff00ff7812 */ /* 0x000fda000780c0ff */
[----:B------:R-:W-:Y:S01]  /*13a0*/  @!P0 IMAD.MOV.U32 R5, RZ, RZ, R0 ;  /* 0x000000ffff058224 */ /* 0x000fe200078e0000 */
[----:B------:R-:W-:Y:S06]  /*13b0*/  @!P0 BRA `(.L_x_112) ;  /* 0x0000000000408947 */ /* 0x000fec0003800000 */
[----:B------:R-:W-:-:S13]  /*13c0*/  FSETP.GEU.FTZ.AND P0, PT, R0, RZ, PT ;  /* 0x000000ff0000720b */ /* 0x000fda0003f1e000 */
[----:B------:R-:W-:Y:S01]  /*13d0*/  @!P0 IMAD.MOV.U32 R5, RZ, RZ, 0x7fffffff ;  /* 0x7fffffffff058424 */ /* 0x000fe200078e00ff */
[----:B------:R-:W-:Y:S06]  /*13e0*/  @!P0 BRA `(.L_x_112) ;  /* 0x0000000000348947 */ /* 0x000fec0003800000 */
[----:B------:R-:W-:-:S13]  /*13f0*/  FSETP.GTU.FTZ.AND P0, PT, |R0|, +INF , PT ;  /* 0x7f8000000000780b */ /* 0x000fda0003f1c200 */
[----:B------:R-:W-:Y:S01]  /*1400*/  @P0 FADD.FTZ R5, R0, 1 ;  /* 0x3f80000000050421 */ /* 0x000fe20000010000 */
[----:B------:R-:W-:Y:S06]  /*1410*/  @P0 BRA `(.L_x_112) ;  /* 0x0000000000280947 */ /* 0x000fec0003800000 */
[----:B------:R-:W-:-:S13]  /*1420*/  FSETP.NEU.FTZ.AND P0, PT, |R0|, +INF , PT ;  /* 0x7f8000000000780b */ /* 0x000fda0003f1d200 */
[----:B------:R-:W-:-:S04]  /*1430*/  @P0 FFMA R12, R0, 1.84467440737095516160e+19, RZ ;  /* 0x5f800000000c0823 */ /* 0x000fc800000000ff */
[----:B------:R-:W0:Y:S02]  /*1440*/  @P0 MUFU.RSQ R5, R12 ;  /* 0x0000000c00050308 */ /* 0x000e240000001400 */
[----:B0-----:R-:W-:Y:S01]  /*1450*/  @P0 FMUL.FTZ R13, R12, R5 ;  /* 0x000000050c0d0220 */ /* 0x001fe20000410000 */
[----:B------:R-:W-:Y:S01]  /*1460*/  @P0 FMUL.FTZ R15, R5, 0.5 ;  /* 0x3f000000050f0820 */ /* 0x000fe20000410000 */
[----:B------:R-:W-:Y:S02]  /*1470*/  @!P0 MOV R5, R0 ;  /* 0x0000000000058202 */ /* 0x000fe40000000f00 */
[----:B------:R-:W-:-:S04]  /*1480*/  @P0 FADD.FTZ R14, -R13, -RZ ;  /* 0x800000ff0d0e0221 */ /* 0x000fc80000010100 */
[----:B------:R-:W-:-:S04]  /*1490*/  @P0 FFMA R14, R13, R14, R12 ;  /* 0x0000000e0d0e0223 */ /* 0x000fc8000000000c */
[----:B------:R-:W-:-:S04]  /*14a0*/  @P0 FFMA R14, R14, R15, R13 ;  /* 0x0000000f0e0e0223 */ /* 0x000fc8000000000d */
[----:B------:R-:W-:-:S07]  /*14b0*/  @P0 FMUL.FTZ R5, R14, 2.3283064365386962891e-10 ;  /* 0x2f8000000e050820 */ /* 0x000fce0000410000 */
.L_x_112:
[----:B------:R-:W-:Y:S02]  /*14c0*/  IMAD.MOV.U32 R12, RZ, RZ, R18 ;  /* 0x000000ffff0c7224 */ /* 0x000fe400078e0012 */
[----:B------:R-:W-:-:S04]  /*14d0*/  IMAD.MOV.U32 R13, RZ, RZ, 0x0 ;  /* 0x00000000ff0d7424 */ /* 0x000fc800078e00ff */
[----:B------:R-:W-:Y:S05]  /*14e0*/  RET.REL.NODEC R12 `(_Z10eulervstepiiddddPddddS_S_S_S_S_S_S_S_S_S_S_S_Pi) ;  /* 0xffffffe80cc47950 */ /* 0x000fea0003c3ffff */
.L_x_113:
        /* <DEDUP_REMOVED lines=9> */
.L_x_707:


//--------------------- .text._Z10eulerustepiiddddPddddS_S_S_S_S_S_S_S_S_S_S_S_Pi --------------------------
	.section	.text._Z10eulerustepiiddddPddddS_S_S_S_S_S_S_S_S_S_S_S_Pi,"ax",@progbits
	.align	128
        .global         _Z10eulerustepiiddddPddddS_S_S_S_S_S_S_S_S_S_S_S_Pi
        .type           _Z10eulerustepiiddddPddddS_S_S_S_S_S_S_S_S_S_S_S_Pi,@function
        .size           _Z10eulerustepiiddddPddddS_S_S_S_S_S_S_S_S_S_S_S_Pi,(.L_x_709 - _Z10eulerustepiiddddPddddS_S_S_S_S_S_S_S_S_S_S_S_Pi)
        .other          _Z10eulerustepiiddddPddddS_S_S_S_S_S_S_S_S_S_S_S_Pi,@"STO_CUDA_ENTRY STV_DEFAULT"
_Z10eulerustepiiddddPddddS_S_S_S_S_S_S_S_S_S_S_S_Pi:
.text._Z10eulerustepiiddddPddddS_S_S_S_S_S_S_S_S_S_S_S_Pi:
        /* <DEDUP_REMOVED lines=15> */
[----:B------:R-:W1:Y:S07]  /*00f0*/  LDCU.64 UR8, c[0x0][0x358] ;  /* 0x00006b00ff0877ac */ /* 0x000e6e0008000a00 */
[----:B------:R-:W2:Y:S08]  /*0100*/  S2UR UR5, SR_CgaCtaId ;  /* 0x00000000000579c3 */ /* 0x000eb00000008800 */
[----:B------:R-:W3:Y:S01]  /*0110*/  LDC.64 R8, c[0x0][0x3c8] ;  /* 0x0000f200ff087b82 */ /* 0x000ee20000000a00 */
[----:B0-----:R-:W-:-:S06]  /*0120*/  IMAD.WIDE.U32 R6, R3, 0x4, R6 ;  /* 0x0000000403067825 */ /* 0x001fcc00078e0006 */
[----:B-1----:R-:W4:Y:S01]  /*0130*/  LDG.E R6, desc[UR8][R6.64] ;  /* 0x0000000806067981 */ /* 0x002f22000c1e1900 */
[----:B------:R-:W-:Y:S01]  /*0140*/  UMOV UR4, 0x400 ;  /* 0x0000040000047882 */ /* 0x000fe20000000000 */
[----:B------:R-:W-:Y:S01]  /*0150*/  BSSY.RECONVERGENT B0, `(.L_x_114) ;  /* 0x00000b1000007945 */ /* 0x000fe20003800200 */
[----:B--2---:R-:W-:Y:S01]  /*0160*/  ULEA UR4, UR5, UR4, 0x18 ;  /* 0x0000000405047291 */ /* 0x004fe2000f8ec0ff */
[----:B------:R-:W-:-:S05]  /*0170*/  CS2R R10, SRZ ;  /* 0x00000000000a7805 */ /* 0x000fca000001ff00 */
[----:B------:R-:W-:Y:S01]  /*0180*/  LEA R4, R5, UR4, 0x7 ;  /* 0x0000000405047c11 */ /* 0x000fe2000f8e38ff */
[----:B---3--:R-:W-:-:S04]  /*0190*/  IMAD.WIDE.U32 R8, R3, 0x8, R8 ;  /* 0x0000000803087825 */ /* 0x008fc800078e0008 */
[----:B------:R-:W-:Y:S01]  /*01a0*/  IMAD R4, R0, 0x8, R4 ;  /* 0x0000000800047824 */ /* 0x000fe200078e0204 */
[----:B----4-:R-:W-:-:S13]  /*01b0*/  ISETP.NE.AND P0, PT, R6, 0x1, PT ;  /* 0x000000010600780c */ /* 0x010fda0003f05270 */
[----:B------:R-:W-:Y:S05]  /*01c0*/  @P0 BRA `(.L_x_115) ;  /* 0x0000000800a40947 */ /* 0x000fea0003800000 */
[----:B------:R-:W0:Y:S01]  /*01d0*/  LDC.64 R10, c[0x0][0x3d0] ;  /* 0x0000f400ff0a7b82 */ /* 0x000e220000000a00 */
[----:B------:R1:W5:Y:S07]  /*01e0*/  LDG.E.64 R6, desc[UR8][R8.64] ;  /* 0x0000000808067981 */ /* 0x00036e000c1e1b00 */
[----:B------:R-:W2:Y:S08]  /*01f0*/  LDC.64 R18, c[0x0][0x420] ;  /* 0x00010800ff127b82 */ /* 0x000eb00000000a00 */
[----:B------:R-:W3:Y:S01]  /*0200*/  LDC.64 R12, c[0x0][0x3a8] ;  /* 0x0000ea00ff0c7b82 */ /* 0x000ee20000000a00 */
[----:B0-----:R-:W-:-:S07]  /*0210*/  IMAD.WIDE.U32 R10, R3, 0x8, R10 ;  /* 0x00000008030a7825 */ /* 0x001fce00078e000a */
[----:B------:R-:W0:Y:S01]  /*0220*/  LDC.64 R14, c[0x0][0x418] ;  /* 0x00010600ff0e7b82 */ /* 0x000e220000000a00 */
[----:B------:R-:W4:Y:S01]  /*0230*/  LDG.E.64 R10, desc[UR8][R10.64] ;  /* 0x000000080a0a7981 */ /* 0x000f22000c1e1b00 */
[----:B--2---:R-:W-:Y:S01]  /*0240*/  IMAD.WIDE.U32 R18, R3, 0x8, R18 ;  /* 0x0000000803127825 */ /* 0x004fe200078e0012 */
[----:B------:R-:W-:Y:S01]  /*0250*/  UMOV UR4, 0xe0000000 ;  /* 0xe000000000047882 */ /* 0x000fe20000000000 */
[----:B------:R-:W-:-:S04]  /*0260*/  UMOV UR5, 0x3ff58793 ;  /* 0x3ff5879300057882 */ /* 0x000fc80000000000 */
[----:B------:R-:W2:Y:S01]  /*0270*/  LDC.64 R22, c[0x0][0x3a0] ;  /* 0x0000e800ff167b82 */ /* 0x000ea20000000a00 */
[----:B------:R-:W2:Y:S01]  /*0280*/  LDG.E.64 R18, desc[UR8][R18.64] ;  /* 0x0000000812127981 */ /* 0x000ea2000c1e1b00 */
[----:B---3--:R-:W-:-:S06]  /*0290*/  IMAD.WIDE.U32 R12, R3, 0x8, R12 ;  /* 0x00000008030c7825 */ /* 0x008fcc00078e000c */
[----:B------:R-:W3:Y:S01]  /*02a0*/  LDG.E.64 R12, desc[UR8][R12.64] ;  /* 0x000000080c0c7981 */ /* 0x000ee2000c1e1b00 */
[----:B0-----:R-:W-:-:S06]  /*02b0*/  IMAD.WIDE.U32 R14, R3, 0x8, R14 ;  /* 0x00000008030e7825 */ /* 0x001fcc00078e000e */
[----:B------:R-:W3:Y:S01]  /*02c0*/  LDG.E.64 R14, desc[UR8][R14.64] ;  /* 0x000000080e0e7981 */ /* 0x000ee2000c1e1b00 */
[----:B------:R-:W-:Y:S01]  /*02d0*/  BSSY.RECONVERGENT B1, `(.L_x_116) ;  /* 0x0000013000017945 */ /* 0x000fe20003800200 */
[----:B----4-:R-:W-:Y:S02]  /*02e0*/  DMUL R16, R10, UR4 ;  /* 0x000000040a107c28 */ /* 0x010fe40008000000 */
[----:B--2---:R-:W-:-:S08]  /*02f0*/  DMUL R20, R18, R18 ;  /* 0x0000001212147228 */ /* 0x004fd00000000000 */
[----:B------:R-:W-:-:S06]  /*0300*/  DFMA R16, R10, R16, R20 ;  /* 0x000000100a10722b */ /* 0x000fcc0000000014 */
[----:B------:R-:W0:Y:S01]  /*0310*/  F2F.F32.F64 R0, R16 ;  /* 0x0000001000007310 */ /* 0x000e220000301000 */
[----:B---3--:R-:W-:Y:S01]  /*0320*/  DMUL R10, R12, R22 ;  /* 0x000000160c0a7228 */ /* 0x008fe20000000000 */
[----:B0-----:R-:W-:-:S06]  /*0330*/  VIADD R12, R0, 0xf3000000 ;  /* 0xf3000000000c7836 */ /* 0x001fcc0000000000 */
[----:B------:R1:W0:Y:S01]  /*0340*/  MUFU.RSQ R5, R0 ;  /* 0x0000000000057308 */ /* 0x0002220000001400 */
[----:B------:R-:W-:Y:S01]  /*0350*/  ISETP.GT.U32.AND P0, PT, R12, 0x727fffff, PT ;  /* 0x727fffff0c00780c */ /* 0x000fe20003f04070 */
[----:B------:R-:W-:-:S12]  /*0360*/  DMUL R14, R14, R10 ;  /* 0x0000000a0e0e7228 */ /* 0x000fd80000000000 */
[----:B-1----:R-:W-:Y:S05]  /*0370*/  @!P0 BRA `(.L_x_117) ;  /* 0x0000000000108947 */ /* 0x002fea0003800000 */
[----:B------:R-:W-:-:S07]  /*0380*/  MOV R16, 0x3a0 ;  /* 0x000003a000107802 */ /* 0x000fce0000000f00 */
[----:B0----5:R-:W-:Y:S05]  /*0390*/  CALL.REL.NOINC `($__internal_7_$__cuda_sm20_sqrt_rn_f32_slowpath) ;  /* 0x0000000c00bc7944 */ /* 0x021fea0003c00000 */
[----:B------:R-:W-:Y:S01]  /*03a0*/  IMAD.MOV.U32 R0, RZ, RZ, R5 ;  /* 0x000000ffff007224 */ /* 0x000fe200078e0005 */
[----:B------:R-:W-:Y:S06]  /*03b0*/  BRA `(.L_x_118) ;  /* 0x0000000000107947 */ /* 0x000fec0003800000 */
.L_x_117:
[----:B0-----:R-:W-:Y:S01]  /*03c0*/  FMUL.FTZ R11, R0, R5 ;  /* 0x00000005000b7220 */ /* 0x001fe20000410000 */
[----:B------:R-:W-:-:S03]  /*03d0*/  FMUL.FTZ R5, R5, 0.5 ;  /* 0x3f00000005057820 */ /* 0x000fc60000410000 */
[----:B------:R-:W-:-:S04]  /*03e0*/  FFMA R0, -R11, R11, R0 ;  /* 0x0000000b0b007223 */ /* 0x000fc80000000100 */
[----:B------:R-:W-:-:S07]  /*03f0*/  FFMA R0, R0, R5, R11 ;  /* 0x0000000500007223 */ /* 0x000fce000000000b */
.L_x_118:
[----:B------:R-:W-:Y:S05]  /*0400*/  BSYNC.RECONVERGENT B1 ;  /* 0x0000000000017941 */ /* 0x000fea0003800200 */
.L_x_116:
[----:B------:R-:W0:Y:S01]  /*0410*/  LDC.64 R10, c[0x0][0x3f8] ;  /* 0x0000fe00ff0a7b82 */ /* 0x000e220000000a00 */
[----:B------:R-:W1:Y:S07]  /*0420*/  LDCU.64 UR4, c[0x0][0x3a0] ;  /* 0x00007400ff0477ac */ /* 0x000e6e0008000a00 */
[----:B------:R-:W2:Y:S08]  /*0430*/  LDC.64 R16, c[0x0][0x3d8] ;  /* 0x0000f600ff107b82 */ /* 0x000eb00000000a00 */
[----:B------:R-:W3:Y:S01]  /*0440*/  LDC.64 R18, c[0x0][0x3e0] ;  /* 0x0000f800ff127b82 */ /* 0x000ee20000000a00 */
[----:B0-----:R-:W-:-:S07]  /*0450*/  IMAD.WIDE.U32 R10, R3, 0x8, R10 ;  /* 0x00000008030a7825 */ /* 0x001fce00078e000a */
[----:B------:R-:W0:Y:S01]  /*0460*/  LDC.64 R20, c[0x0][0x3e8] ;  /* 0x0000fa00ff147b82 */ /* 0x000e220000000a00 */
[----:B------:R-:W1:Y:S01]  /*0470*/  LDG.E.64 R10, desc[UR8][R10.64] ;  /* 0x000000080a0a7981 */ /* 0x000e62000c1e1b00 */
[----:B--2---:R-:W-:-:S06]  /*0480*/  IMAD.WIDE.U32 R16, R3, 0x8, R16 ;  /* 0x0000000803107825 */ /* 0x004fcc00078e0010 */
[----:B------:R-:W2:Y:S01]  /*0490*/  LDC.64 R12, c[0x0][0x3f0] ;  /* 0x0000fc00ff0c7b82 */ /* 0x000ea20000000a00 */
[----:B------:R-:W4:Y:S01]  /*04a0*/  LDG.E.64 R16, desc[UR8][R16.64] ;  /* 0x0000000810107981 */ /* 0x000f22000c1e1b00 */
[----:B---3--:R-:W-:-:S06]  /*04b0*/  IMAD.WIDE.U32 R18, R3, 0x8, R18 ;  /* 0x0000000803127825 */ /* 0x008fcc00078e0012 */
[----:B------:R-:W4:Y:S01]  /*04c0*/  LDG.E.64 R18, desc[UR8][R18.64] ;  /* 0x0000000812127981 */ /* 0x000f22000c1e1b00 */
[----:B0-----:R-:W-:-:S06]  /*04d0*/  IMAD.WIDE.U32 R20, R3, 0x8, R20 ;  /* 0x0000000803147825 */ /* 0x001fcc00078e0014 */
[----:B------:R-:W3:Y:S01]  /*04e0*/  LDG.E.64 R20, desc[UR8][R20.64] ;  /* 0x0000000814147981 */ /* 0x000ee2000c1e1b00 */
[----:B--2---:R-:W-:-:S06]  /*04f0*/  IMAD.WIDE.U32 R22, R3, 0x8, R12 ;  /* 0x0000000803167825 */ /* 0x004fcc00078e000c */
[----:B------:R-:W2:Y:S01]  /*0500*/  LDG.E.64 R22, desc[UR8][R22.64] ;  /* 0x0000000816167981 */ /* 0x000ea2000c1e1b00 */
[----:B------:R-:W-:Y:S01]  /*0510*/  IMAD.MOV.U32 R12, RZ, RZ, 0x1 ;  /* 0x00000001ff0c7424 */ /* 0x000fe200078e00ff */
[----:B------:R-:W0:Y:S02]  /*0520*/  F2F.F64.F32 R26, R0 ;  /* 0x00000000001a7310 */ /* 0x000e240000201800 */
[----:B0-----:R-:W-:-:S10]  /*0530*/  DMUL R14, R14, R26 ;  /* 0x0000001a0e0e7228 */ /* 0x001fd40000000000 */
[----:B------:R-:W-:Y:S01]  /*0540*/  FSETP.GEU.AND P1, PT, |R15|, 6.5827683646048100446e-37, PT ;  /* 0x036000000f00780b */ /* 0x000fe20003f2e200 */
[----:B------:R-:W-:Y:S01]  /*0550*/  BSSY.RECONVERGENT B1, `(.L_x_119) ;  /* 0x000001a000017945 */ /* 0x000fe20003800200 */
[----:B-1----:R-:W-:Y:S01]  /*0560*/  DMUL R10, R10, UR4 ;  /* 0x000000040a0a7c28 */ /* 0x002fe20008000000 */
[----:B------:R-:W2:Y:S05]  /*0570*/  LDCU.64 UR4, c[0x0][0x398] ;  /* 0x00007300ff0477ac */ /* 0x000eaa0008000a00 */
[----:B------:R-:W0:Y:S02]  /*0580*/  MUFU.RCP64H R13, R11 ;  /* 0x0000000b000d7308 */ /* 0x000e240000001800 */
[----:B0-----:R-:W-:-:S08]  /*0590*/  DFMA R24, -R10, R12, 1 ;  /* 0x3ff000000a18742b */ /* 0x001fd0000000010c */
[----:B------:R-:W-:-:S08]  /*05a0*/  DFMA R24, R24, R24, R24 ;  /* 0x000000181818722b */ /* 0x000fd00000000018 */
[----:B------:R-:W-:-:S08]  /*05b0*/  DFMA R12, R12, R24, R12 ;  /* 0x000000180c0c722b */ /* 0x000fd0000000000c */
[----:B------:R-:W-:-:S08]  /*05c0*/  DFMA R24, -R10, R12, 1 ;  /* 0x3ff000000a18742b */ /* 0x000fd0000000010c */
[----:B------:R-:W-:-:S08]  /*05d0*/  DFMA R12, R12, R24, R12 ;  /* 0x000000180c0c722b */ /* 0x000fd0000000000c */
[----:B------:R-:W-:-:S08]  /*05e0*/  DMUL R24, R14, R12 ;  /* 0x0000000c0e187228 */ /* 0x000fd00000000000 */
[----:B------:R-:W-:-:S08]  /*05f0*/  DFMA R26, -R10, R24, R14 ;  /* 0x000000180a1a722b */ /* 0x000fd0000000010e */
[----:B------:R-:W-:Y:S02]  /*0600*/  DFMA R12, R12, R26, R24 ;  /* 0x0000001a0c0c722b */ /* 0x000fe40000000018 */
[----:B----4-:R-:W-:-:S08]  /*0610*/  DADD R16, R16, R18 ;  /* 0x0000000010107229 */ /* 0x010fd00000000012 */
[----:B------:R-:W-:Y:S01]  /*0620*/  FFMA R5, RZ, R11, R13 ;  /* 0x0000000bff057223 */ /* 0x000fe2000000000d */
[----:B---3--:R-:W-:-:S04]  /*0630*/  DADD R16, R16, -R20 ;  /* 0x0000000010107229 */ /* 0x008fc80000000814 */
[----:B------:R-:W-:-:S04]  /*0640*/  FSETP.GT.AND P0, PT, |R5|, 1.469367938527859385e-39, PT ;  /* 0x001000000500780b */ /* 0x000fc80003f04200 */
[----:B--2---:R-:W-:-:S09]  /*0650*/  DFMA R22, R22, UR4, R16 ;  /* 0x0000000416167c2b */ /* 0x004fd20008000010 */
[----:B------:R-:W-:Y:S05]  /*0660*/  @P0 BRA P1, `(.L_x_120) ;  /* 0x0000000000200947 */ /* 0x000fea0000800000 */
[----:B------:R-:W-:Y:S01]  /*0670*/  MOV R12, R14 ;  /* 0x0000000e000c7202 */ /* 0x000fe20000000f00 */
[----:B------:R-:W-:Y:S01]  /*0680*/  IMAD.MOV.U32 R13, RZ, RZ, R15 ;  /* 0x000000ffff0d7224 */ /* 0x000fe200078e000f */
[----:B------:R-:W-:Y:S01]  /*0690*/  MOV R0, 0x6d0 ;  /* 0x000006d000007802 */ /* 0x000fe20000000f00 */
[----:B------:R-:W-:Y:S02]  /*06a0*/  IMAD.MOV.U32 R14, RZ, RZ, R10 ;  /* 0x000000ffff0e7224 */ /* 0x000fe400078e000a */
[----:B------:R-:W-:-:S07]  /*06b0*/  IMAD.MOV.U32 R17, RZ, RZ, R11 ;  /* 0x000000ffff117224 */ /* 0x000fce00078e000b */
[----:B-----5:R-:W-:Y:S05]  /*06c0*/  CALL.REL.NOINC `($__internal_6_$__cuda_sm20_div_rn_f64_full) ;  /* 0x00000004007c7944 */ /* 0x020fea0003c00000 */
[----:B------:R-:W-:Y:S01]  /*06d0*/  MOV R12, R14 ;  /* 0x0000000e000c7202 */ /* 0x000fe20000000f00 */
[----:B------:R-:W-:-:S07]  /*06e0*/  IMAD.MOV.U32 R13, RZ, RZ, R15 ;  /* 0x000000ffff0d7224 */ /* 0x000fce00078e000f */
.L_x_120:
[----:B------:R-:W-:Y:S05]  /*06f0*/  BSYNC.RECONVERGENT B1 ;  /* 0x0000000000017941 */ /* 0x000fea0003800200 */
.L_x_119:
[----:B------:R-:W0:Y:S08]  /*0700*/  LDC.64 R10, c[0x0][0x400] ;  /* 0x00010000ff0a7b82 */ /* 0x000e300000000a00 */
[----:B------:R-:W1:Y:S01]  /*0710*/  LDC.64 R16, c[0x0][0x408] ;  /* 0x00010200ff107b82 */ /* 0x000e620000000a00 */
[----:B------:R-:W-:Y:S01]  /*0720*/  UMOV UR4, 0x9999999a ;  /* 0x9999999a00047882 */ /* 0x000fe20000000000 */
[----:B------:R-:W-:Y:S01]  /*0730*/  UMOV UR5, 0x3fc99999 ;  /* 0x3fc9999900057882 */ /* 0x000fe20000000000 */
[----:B------:R-:W2:Y:S01]  /*0740*/  LDCU.64 UR10, c[0x0][0x3a0] ;  /* 0x00007400ff0a77ac */ /* 0x000ea20008000a00 */
[----:B0-----:R-:W-:-:S06]  /*0750*/  IMAD.WIDE.U32 R10, R3, 0x8, R10 ;  /* 0x00000008030a7825 */ /* 0x001fcc00078e000a */
[----:B------:R-:W3:Y:S01]  /*0760*/  LDG.E.64 R10, desc[UR8][R10.64] ;  /* 0x000000080a0a7981 */ /* 0x000ee2000c1e1b00 */
[----:B-1----:R-:W-:-:S06]  /*0770*/  IMAD.WIDE.U32 R16, R3, 0x8, R16 ;  /* 0x0000000803107825 */ /* 0x002fcc00078e0010 */
[----:B------:R-:W4:Y:S01]  /*0780*/  LDG.E.64 R16, desc[UR8][R16.64] ;  /* 0x0000000810107981 */ /* 0x000f22000c1e1b00 */
[----:B------:R-:W-:Y:S01]  /*0790*/  UMOV UR6, UR5 ;  /* 0x0000000500067c82 */ /* 0x000fe20008000000 */
[----:B------:R-:W-:Y:S01]  /*07a0*/  IMAD.MOV.U32 R14, RZ, RZ, 0x1 ;  /* 0x00000001ff0e7424 */ /* 0x000fe200078e00ff */
[----:B------:R-:W-:Y:S01]  /*07b0*/  BSSY.RECONVERGENT B1, `(.L_x_121) ;  /* 0x000001d000017945 */ /* 0x000fe20003800200 */
[----:B------:R-:W-:Y:S01]  /*07c0*/  IMAD.U32 R5, RZ, RZ, UR6 ;  /* 0x00000006ff057e24 */ /* 0x000fe2000f8e00ff */
[----:B------:R-:W-:Y:S02]  /*07d0*/  DADD R22, R22, R12 ;  /* 0x0000000016167229 */ /* 0x000fe4000000000c */
[----:B---3--:R-:W-:Y:S01]  /*07e0*/  DSETP.MAX.AND P0, P1, R10, UR4, PT ;  /* 0x000000040a007e2a */ /* 0x008fe2000b90f000 */
[----:B------:R-:W-:-:S05]  /*07f0*/  IMAD.MOV.U32 R0, RZ, RZ, R11 ;  /* 0x000000ffff007224 */ /* 0x000fca00078e000b */
[----:B------:R-:W-:Y:S02]  /*0800*/  FSEL R19, R0, UR6, P0 ;  /* 0x0000000600137c08 */ /* 0x000fe40008000000 */
[----:B------:R-:W-:-:S04]  /*0810*/  MOV R0, R10 ;  /* 0x0000000a00007202 */ /* 0x000fc80000000f00 */
[----:B------:R-:W-:Y:S02]  /*0820*/  SEL R18, R0, UR4, P0 ;  /* 0x0000000400127c07 */ /* 0x000fe40008000000 */
[----:B------:R-:W-:Y:S02]  /*0830*/  @P1 LOP3.LUT R19, R5, 0x80000, RZ, 0xfc, !PT ;  /* 0x0008000005131812 */ /* 0x000fe400078efcff */
[----:B----4-:R-:W-:-:S04]  /*0840*/  FSETP.GEU.AND P1, PT, |R17|, 6.5827683646048100446e-37, PT ;  /* 0x036000001100780b */ /* 0x010fc80003f2e200 */
[----:B--2---:R-:W-:-:S06]  /*0850*/  DMUL R18, R18, UR10 ;  /* 0x0000000a12127c28 */ /* 0x004fcc0008000000 */
        /* <DEDUP_REMOVED lines=17> */
[----:B-----5:R-:W-:Y:S05]  /*0970*/  CALL.REL.NOINC `($__internal_6_$__cuda_sm20_div_rn_f64_full) ;  /* 0x0000000000d07944 */ /* 0x020fea0003c00000 */
.L_x_122:
[----:B------:R-:W-:Y:S05]  /*0980*/  BSYNC.RECONVERGENT B1 ;  /* 0x0000000000017941 */ /* 0x000fea0003800200 */
.L_x_121:
[----:B------:R-:W0:Y:S01]  /*0990*/  LDCU.64 UR6, c[0x0][0x3a0] ;  /* 0x00007400ff0677ac */ /* 0x000e220008000a00 */
[----:B------:R-:W1:Y:S01]  /*09a0*/  LDC.64 R12, c[0x0][0x3c0] ;  /* 0x0000f000ff0c7b82 */ /* 0x000e620000000a00 */
[----:B------:R-:W-:Y:S01]  /*09b0*/  IMAD.MOV.U32 R5, RZ, RZ, RZ ;  /* 0x000000ffff057224 */ /* 0x000fe200078e00ff */
[----:B------:R-:W-:Y:S01]  /*09c0*/  BSSY.RECONVERGENT B1, `(.L_x_123) ;  /* 0x0000021000017945 */ /* 0x000fe20003800200 */
[----:B------:R-:W2:Y:S01]  /*09d0*/  LDCU.64 UR4, c[0x0][0x3b8] ;  /* 0x00007700ff0477ac */ /* 0x000ea20008000a00 */
[----:B------:R-:W-:Y:S02]  /*09e0*/  DADD R22, R22, -R14 ;  /* 0x0000000016167229 */ /* 0x000fe4000000080e */
[----:B0-----:R-:W-:Y:S01]  /*09f0*/  DMUL R16, R10, UR6 ;  /* 0x000000060a107c28 */ /* 0x001fe20008000000 */
[----:B------:R-:W-:Y:S01]  /*0a00*/  IMAD.MOV.U32 R10, RZ, RZ, 0x1 ;  /* 0x00000001ff0a7424 */ /* 0x000fe200078e00ff */
[----:B--2---:R-:W-:Y:S02]  /*0a10*/  DSETP.LT.AND P0, PT, RZ, UR4, PT ;  /* 0x00000004ff007e2a */ /* 0x004fe4000bf01000 */
[----:B------:R-:W-:-:S02]  /*0a20*/  DSETP.LEU.AND P1, PT, RZ, UR4, PT ;  /* 0x00000004ff007e2a */ /* 0x000fc4000bf2b000 */
[----:B------:R-:W0:Y:S01]  /*0a30*/  MUFU.RCP64H R11, R17 ;  /* 0x00000011000b7308 */ /* 0x000e220000001800 */
[----:B-1----:R-:W-:Y:S01]  /*0a40*/  DMUL R12, R12, -1.25 ;  /* 0xbff400000c0c7828 */ /* 0x002fe20000000000 */
[----:B------:R-:W-:-:S08]  /*0a50*/  SEL R0, RZ, 0x1, !P0 ;  /* 0x00000001ff007807 */ /* 0x000fd00004000000 */
[----:B------:R-:W-:Y:S02]  /*0a60*/  @!P0 IMAD.MOV R5, RZ, RZ, -0x1 ;  /* 0xffffffffff058424 */ /* 0x000fe400078e02ff */
[----:B------:R-:W-:Y:S01]  /*0a70*/  @P1 IADD3 R5, PT, PT, R0, RZ, RZ ;  /* 0x000000ff00051210 */ /* 0x000fe20007ffe0ff */
[----:B0-----:R-:W-:-:S03]  /*0a80*/  DFMA R20, -R16, R10, 1 ;  /* 0x3ff000001014742b */ /* 0x001fc6000000010a */
[----:B------:R-:W0:Y:S05]  /*0a90*/  I2F.F64 R18, R5 ;  /* 0x0000000500127312 */ /* 0x000e2a0000201c00 */
[----:B------:R-:W-:Y:S02]  /*0aa0*/  DFMA R20, R20, R20, R20 ;  /* 0x000000141414722b */ /* 0x000fe40000000014 */
[----:B0-----:R-:W-:-:S06]  /*0ab0*/  DMUL R12, R12, R18 ;  /* 0x000000120c0c7228 */ /* 0x001fcc0000000000 */
        /* <DEDUP_REMOVED lines=13> */
[----:B------:R-:W-:-:S07]  /*0b90*/  MOV R0, 0xbb0 ;  /* 0x00000bb000007802 */ /* 0x000fce0000000f00 */
[----:B-----5:R-:W-:Y:S05]  /*0ba0*/  CALL.REL.NOINC `($__internal_6_$__cuda_sm20_div_rn_f64_full) ;  /* 0x0000000000447944 */ /* 0x020fea0003c00000 */
[----:B------:R-:W-:Y:S01]  /*0bb0*/  IMAD.MOV.U32 R10, RZ, RZ, R14 ;  /* 0x000000ffff0a7224 */ /* 0x000fe200078e000e */
[----:B------:R-:W-:-:S07]  /*0bc0*/  MOV R11, R15 ;  /* 0x0000000f000b7202 */ /* 0x000fce0000000f00 */
.L_x_124:
[----:B------:R-:W-:Y:S05]  /*0bd0*/  BSYNC.RECONVERGENT B1 ;  /* 0x0000000000017941 */ /* 0x000fea0003800200 */
.L_x_123:
[----:B------:R-:W0:Y:S01]  /*0be0*/  LDC.64 R12, c[0x0][0x410] ;  /* 0x00010400ff0c7b82 */ /* 0x000e220000000a00 */
[----:B------:R-:W1:Y:S01]  /*0bf0*/  LDCU.64 UR4, c[0x0][0x3b0] ;  /* 0x00007600ff0477ac */ /* 0x000e620008000a00 */
[----:B------:R-:W2:Y:S01]  /*0c00*/  LDCU.64 UR6, c[0x0][0x390] ;  /* 0x00007200ff0677ac */ /* 0x000ea20008000a00 */
[----:B0-----:R-:W-:-:S06]  /*0c10*/  IMAD.WIDE.U32 R12, R3, 0x8, R12 ;  /* 0x00000008030c7825 */ /* 0x001fcc00078e000c */
[----:B------:R-:W1:Y:S01]  /*0c20*/  LDG.E.64 R12, desc[UR8][R12.64] ;  /* 0x000000080c0c7981 */ /* 0x000e62000c1e1b00 */
[----:B------:R-:W-:-:S08]  /*0c30*/  DADD R22, R22, R10 ;  /* 0x0000000016167229 */ /* 0x000fd0000000000a */
[----:B-1----:R-:W-:-:S08]  /*0c40*/  DFMA R22, -R12, UR4, R22 ;  /* 0x000000040c167c2b */ /* 0x002fd00008000116 */
[----:B--2--5:R-:W-:-:S11]  /*0c50*/  DFMA R10, -R22, UR6, R6 ;  /* 0x00000006160a7c2b */ /* 0x024fd60008000106 */
.L_x_115:
[----:B------:R-:W-:Y:S05]  /*0c60*/  BSYNC.RECONVERGENT B0 ;  /* 0x0000000000007941 */ /* 0x000fea0003800200 */
.L_x_114:
[----:B------:R-:W-:Y:S01]  /*0c70*/  ISETP.NE.AND P0, PT, R2, RZ, PT ;  /* 0x000000ff0200720c */ /* 0x000fe20003f05270 */
[----:B------:R0:W-:-:S12]  /*0c80*/  STS.64 [R4], R10 ;  /* 0x0000000a04007388 */ /* 0x0001d80000000a00 */
[----:B0-----:R-:W-:Y:S05]  /*0c90*/  @!P0 EXIT ;  /* 0x000000000000894d */ /* 0x001fea0003800000 */
[----:B------:R-:W-:Y:S01]  /*0ca0*/  STG.E.64 desc[UR8][R8.64], R10 ;  /* 0x0000000a08007986 */ /* 0x000fe2000c101b08 */
[----:B------:R-:W-:Y:S05]  /*0cb0*/  EXIT ;  /* 0x000000000000794d */ /* 0x000fea0003800000 */
        .weak           $__internal_6_$__cuda_sm20_div_rn_f64_full
        .type           $__internal_6_$__cuda_sm20_div_rn_f64_full,@function
        .size           $__internal_6_$__cuda_sm20_div_rn_f64_full,($__internal_7_$__cuda_sm20_sqrt_rn_f32_slowpath - $__internal_6_$__cuda_sm20_div_rn_f64_full)
$__internal_6_$__cuda_sm20_div_rn_f64_full:
        /* <DEDUP_REMOVED lines=66> */
.L_x_126:
        /* <DEDUP_REMOVED lines=16> */
.L_x_129:
[----:B------:R-:W-:Y:S02]  /*11e0*/  LOP3.LUT R29, R17, 0x80000, RZ, 0xfc, !PT ;  /* 0x00080000111d7812 */ /* 0x000fe400078efcff */
[----:B------:R-:W-:Y:S01]  /*11f0*/  MOV R28, R16 ;  /* 0x00000010001c7202 */ /* 0x000fe20000000f00 */
[----:B------:R-:W-:Y:S06]  /*1200*/  BRA `(.L_x_127) ;  /* 0x0000000000087947 */ /* 0x000fec0003800000 */
.L_x_128:
[----:B------:R-:W-:Y:S01]  /*1210*/  LOP3.LUT R29, R13, 0x80000, RZ, 0xfc, !PT ;  /* 0x000800000d1d7812 */ /* 0x000fe200078efcff */
[----:B------:R-:W-:-:S07]  /*1220*/  IMAD.MOV.U32 R28, RZ, RZ, R12 ;  /* 0x000000ffff1c7224 */ /* 0x000fce00078e000c */
.L_x_127:
[----:B------:R-:W-:Y:S05]  /*1230*/  BSYNC.RECONVERGENT B2 ;  /* 0x0000000000027941 */ /* 0x000fea0003800200 */
.L_x_125:
[----:B------:R-:W-:Y:S01]  /*1240*/  MOV R12, R0 ;  /* 0x00000000000c7202 */ /* 0x000fe20000000f00 */
[----:B------:R-:W-:Y:S02]  /*1250*/  IMAD.MOV.U32 R13, RZ, RZ, 0x0 ;  /* 0x00000000ff0d7424 */ /* 0x000fe400078e00ff */
[----:B------:R-:W-:Y:S02]  /*1260*/  IMAD.MOV.U32 R14, RZ, RZ, R28 ;  /* 0x000000ffff0e7224 */ /* 0x000fe400078e001c */
[----:B------:R-:W-:Y:S01]  /*1270*/  IMAD.MOV.U32 R15, RZ, RZ, R29 ;  /* 0x000000ffff0f7224 */ /* 0x000fe200078e001d */
[----:B------:R-:W-:Y:S06]  /*1280*/  RET.REL.NODEC R12 `(_Z10eulerustepiiddddPddddS_S_S_S_S_S_S_S_S_S_S_S_Pi) ;  /* 0xffffffec0c5c7950 */ /* 0x000fec0003c3ffff */
        .weak           $__internal_7_$__cuda_sm20_sqrt_rn_f32_slowpath
        .type           $__internal_7_$__cuda_sm20_sqrt_rn_f32_slowpath,@function
        .size           $__internal_7_$__cuda_sm20_sqrt_rn_f32_slowpath,(.L_x_709 - $__internal_7_$__cuda_sm20_sqrt_rn_f32_slowpath)
$__internal_7_$__cuda_sm20_sqrt_rn_f32_slowpath:
        /* <DEDUP_REMOVED lines=19> */
.L_x_130:
[----:B------:R-:W-:Y:S02]  /*13c0*/  IMAD.MOV.U32 R10, RZ, RZ, R16 ;  /* 0x000000ffff0a7224 */ /* 0x000fe400078e0010 */
[----:B------:R-:W-:-:S04]  /*13d0*/  IMAD.MOV.U32 R11, RZ, RZ, 0x0 ;  /* 0x00000000ff0b7424 */ /* 0x000fc800078e00ff */
[----:B------:R-:W-:Y:S05]  /*13e0*/  RET.REL.NODEC R10 `(_Z10eulerustepiiddddPddddS_S_S_S_S_S_S_S_S_S_S_S_Pi) ;  /* 0xffffffec0a047950 */ /* 0x000fea0003c3ffff */
.L_x_131:
        /* <DEDUP_REMOVED lines=9> */
.L_x_709:


//--------------------- .text._Z9viscovbndiiPd    --------------------------
	.section	.text._Z9viscovbndiiPd,"ax",@progbits
	.align	128
        .global         _Z9viscovbndiiPd
        .type           _Z9viscovbndiiPd,@function
        .size           _Z9viscovbndiiPd,(.L_x_763 - _Z9viscovbndiiPd)
        .other          _Z9viscovbndiiPd,@"STO_CUDA_ENTRY STV_DEFAULT"
_Z9viscovbndiiPd:
.text._Z9viscovbndiiPd:
        /* <DEDUP_REMOVED lines=13> */
[----:B------:R-:W-:Y:S01]  /*00d0*/  IADD3 R5, PT, PT, R3, -0x2, RZ ;  /* 0xfffffffe03057810 */ /* 0x000fe20007ffe0ff */
[----:B------:R-:W0:Y:S01]  /*00e0*/  LDC.64 R8, c[0x0][0x388] ;  /* 0x0000e200ff087b82 */ /* 0x000e220000000a00 */
[----:B------:R-:W1:Y:S02]  /*00f0*/  LDCU.64 UR4, c[0x0][0x358] ;  /* 0x00006b00ff0477ac */ /* 0x000e640008000a00 */
[----:B------:R-:W-:-:S13]  /*0100*/  ISETP.NE.AND P0, PT, R0, R5, PT ;  /* 0x000000050000720c */ /* 0x000fda0003f05270 */
[----:B------:R-:W-:-:S04]  /*0110*/  @!P0 VIMNMX.U32 R4, PT, PT, R0, 0x1, !PT ;  /* 0x0000000100048848 */ /* 0x000fc80007fe0000 */
[----:B------:R-:W-:-:S05]  /*0120*/  @!P0 IADD3 R4, PT, PT, R4, -0x1, RZ ;  /* 0xffffffff04048810 */ /* 0x000fca0007ffe0ff */
[----:B------:R-:W-:-:S04]  /*0130*/  @!P0 IMAD R7, R4, R2, R11 ;  /* 0x0000000204078224 */ /* 0x000fc800078e020b */
[----:B0-----:R-:W-:-:S06]  /*0140*/  @!P0 IMAD.WIDE.U32 R6, R7, 0x8, R8 ;  /* 0x0000000807068825 */ /* 0x001fcc00078e0008 */
[----:B-1----:R-:W2:Y:S01]  /*0150*/  @!P0 LDG.E.64 R6, desc[UR4][R6.64] ;  /* 0x0000000406068981 */ /* 0x002ea2000c1e1b00 */
[C---:B------:R-:W-:Y:S01]  /*0160*/  ISETP.NE.AND P1, PT, R0.reuse, RZ, PT ;  /* 0x000000ff0000720c */ /* 0x040fe20003f25270 */
[----:B------:R-:W-:-:S04]  /*0170*/  IMAD R5, R0, R2, R11 ;  /* 0x0000000200057224 */ /* 0x000fc800078e020b */
[----:B------:R-:W-:-:S05]  /*0180*/  IMAD.WIDE.U32 R4, R5, 0x8, R8 ;  /* 0x0000000805047825 */ /* 0x000fca00078e0008 */
[----:B--2---:R0:W-:Y:S03]  /*0190*/  @!P0 STG.E.64 desc[UR4][R4.64], R6 ;  /* 0x0000000604008986 */ /* 0x0041e6000c101b04 */
[----:B------:R-:W-:Y:S05]  /*01a0*/  @P1 EXIT ;  /* 0x000000000000194d */ /* 0x000fea0003800000 */
[----:B------:R-:W-:-:S04]  /*01b0*/  IADD3 R0, PT, PT, R3, -0x1, RZ ;  /* 0xffffffff03007810 */ /* 0x000fc80007ffe0ff */
[----:B------:R-:W-:-:S04]  /*01c0*/  ISETP.NE.AND P0, PT, R0, RZ, PT ;  /* 0x000000ff0000720c */ /* 0x000fc80003f05270 */
[----:B------:R-:W-:-:S05]  /*01d0*/  SEL R0, R0, 0x1, !P0 ;  /* 0x0000000100007807 */ /* 0x000fca0004000000 */
[----:B------:R-:W-:-:S04]  /*01e0*/  IMAD R3, R0, R2, R11 ;  /* 0x0000000200037224 */ /* 0x000fc800078e020b */
[----:B------:R-:W-:-:S06]  /*01f0*/  IMAD.WIDE.U32 R2, R3, 0x8, R8 ;  /* 0x0000000803027825 */ /* 0x000fcc00078e0008 */
[----:B------:R-:W2:Y:S04]  /*0200*/  LDG.E.64 R2, desc[UR4][R2.64] ;  /* 0x0000000402027981 */ /* 0x000ea8000c1e1b00 */
[----:B--2---:R-:W-:Y:S01]  /*0210*/  STG.E.64 desc[UR4][R4.64], R2 ;  /* 0x0000000204007986 */ /* 0x004fe2000c101b04 */
[----:B------:R-:W-:Y:S05]  /*0220*/  EXIT ;  /* 0x000000000000794d */ /* 0x000fea0003800000 */
.L_x_132:
        /* <DEDUP_REMOVED lines=13> */
.L_x_763:


//--------------------- .text._Z7viscov2iiddddPdS_S_S_S_S_PiS_ --------------------------
	.section	.text._Z7viscov2iiddddPdS_S_S_S_S_PiS_,"ax",@progbits
	.align	128
        .global         _Z7viscov2iiddddPdS_S_S_S_S_PiS_
        .type           _Z7viscov2iiddddPdS_S_S_S_S_PiS_,@function
        .size           _Z7viscov2iiddddPdS_S_S_S_S_PiS_,(.L_x_711 - _Z7viscov2iiddddPdS_S_S_S_S_PiS_)
        .other          _Z7viscov2iiddddPdS_S_S_S_S_PiS_,@"STO_CUDA_ENTRY STV_DEFAULT"
_Z7viscov2iiddddPdS_S_S_S_S_PiS_:
.text._Z7viscov2iiddddPdS_S_S_S_S_PiS_:
        /* <DEDUP_REMOVED lines=15> */
[----:B------:R-:W-:Y:S01]  /*00f0*/  VIADD R27, R17, 0xffffffff ;  /* 0xffffffff111b7836 */ /* 0x000fe20000000000 */
[----:B------:R-:W1:Y:S01]  /*0100*/  LDCU.64 UR4, c[0x0][0x358] ;  /* 0x00006b00ff0477ac */ /* 0x000e620008000a00 */
[----:B------:R-:W-:Y:S01]  /*0110*/  IMAD R17, R5, R16, R25 ;  /* 0x0000001005117224 */ /* 0x000fe200078e0219 */
[----:B------:R-:W-:Y:S02]  /*0120*/  ISETP.NE.AND P0, PT, R25, R0, PT ;  /* 0x000000001900720c */ /* 0x000fe40003f05270 */
[----:B------:R-:W-:Y:S01]  /*0130*/  ISETP.NE.AND P1, PT, R5, R27, PT ;  /* 0x0000001b0500720c */ /* 0x000fe20003f25270 */
[----:B------:R-:W2:Y:S01]  /*0140*/  LDCU UR6, c[0x0][0x38c] ;  /* 0x00007180ff0677ac */ /* 0x000ea20008000800 */
[----:B------:R-:W3:Y:S08]  /*0150*/  LDC.64 R20, c[0x0][0x3b8] ;  /* 0x0000ee00ff147b82 */ /* 0x000ef00000000a00 */
[----:B------:R-:W4:Y:S01]  /*0160*/  LDC.64 R22, c[0x0][0x3d0] ;  /* 0x0000f400ff167b82 */ /* 0x000f220000000a00 */
[----:B------:R-:W-:-:S02]  /*0170*/  @P0 VIADD R0, R25, 0x1 ;  /* 0x0000000119000836 */ /* 0x000fc40000000000 */
[C---:B------:R-:W-:Y:S02]  /*0180*/  @P1 VIADD R27, R5.reuse, 0x1 ;  /* 0x00000001051b1836 */ /* 0x040fe40000000000 */
[----:B------:R-:W-:Y:S02]  /*0190*/  IMAD R4, R5, R16, R0 ;  /* 0x0000001005047224 */ /* 0x000fe400078e0200 */
[----:B0-----:R-:W-:-:S04]  /*01a0*/  IMAD.WIDE.U32 R6, R17, 0x8, R2 ;  /* 0x0000000811067825 */ /* 0x001fc800078e0002 */
[----:B------:R-:W-:Y:S02]  /*01b0*/  IMAD.WIDE.U32 R10, R4, 0x8, R2 ;  /* 0x00000008040a7825 */ /* 0x000fe400078e0002 */
[----:B-1----:R-:W5:Y:S02]  /*01c0*/  LDG.E.64 R6, desc[UR4][R6.64] ;  /* 0x0000000406067981 */ /* 0x002f64000c1e1b00 */
[----:B------:R-:W-:Y:S02]  /*01d0*/  IMAD R15, R27, R16, R0 ;  /* 0x000000101b0f7224 */ /* 0x000fe400078e0200 */
[----:B------:R-:W5:Y:S02]  /*01e0*/  LDG.E.64 R10, desc[UR4][R10.64] ;  /* 0x000000040a0a7981 */ /* 0x000f64000c1e1b00 */
[----:B------:R-:W-:-:S06]  /*01f0*/  IMAD.WIDE.U32 R14, R15, 0x8, R2 ;  /* 0x000000080f0e7825 */ /* 0x000fcc00078e0002 */
[----:B------:R-:W2:Y:S01]  /*0200*/  LDG.E.64 R14, desc[UR4][R14.64] ;  /* 0x000000040e0e7981 */ /* 0x000ea2000c1e1b00 */
[----:B------:R-:W-:Y:S02]  /*0210*/  IMAD R9, R27, R16, R25 ;  /* 0x000000101b097224 */ /* 0x000fe400078e0219 */
[----:B---3--:R-:W-:-:S04]  /*0220*/  IMAD.WIDE.U32 R18, R17, 0x8, R20 ;  /* 0x0000000811127825 */ /* 0x008fc800078e0014 */
[C---:B------:R-:W-:Y:S02]  /*0230*/  IMAD.WIDE.U32 R20, R9.reuse, 0x8, R20 ;  /* 0x0000000809147825 */ /* 0x040fe400078e0014 */
[----:B------:R-:W3:Y:S02]  /*0240*/  LDG.E.64 R18, desc[UR4][R18.64] ;  /* 0x0000000412127981 */ /* 0x000ee4000c1e1b00 */
[----:B------:R-:W-:Y:S02]  /*0250*/  IMAD.WIDE.U32 R8, R9, 0x8, R2 ;  /* 0x0000000809087825 */ /* 0x000fe400078e0002 */
[----:B------:R-:W3:Y:S04]  /*0260*/  LDG.E.64 R20, desc[UR4][R20.64] ;  /* 0x0000000414147981 */ /* 0x000ee8000c1e1b00 */
[----:B------:R-:W3:Y:S01]  /*0270*/  LDG.E.64 R8, desc[UR4][R8.64] ;  /* 0x0000000408087981 */ /* 0x000ee2000c1e1b00 */
[----:B----4-:R-:W-:-:S04]  /*0280*/  IMAD.WIDE.U32 R12, R17, 0x8, R22 ;  /* 0x00000008110c7825 */ /* 0x010fc800078e0016 */
[----:B------:R-:W-:Y:S02]  /*0290*/  IMAD.WIDE.U32 R22, R4, 0x8, R22 ;  /* 0x0000000804167825 */ /* 0x000fe400078e0016 */
[----:B------:R-:W4:Y:S04]  /*02a0*/  LDG.E.64 R12, desc[UR4][R12.64] ;  /* 0x000000040c0c7981 */ /* 0x000f28000c1e1b00 */
[----:B------:R-:W4:Y:S01]  /*02b0*/  LDG.E.64 R22, desc[UR4][R22.64] ;  /* 0x0000000416167981 */ /* 0x000f22000c1e1b00 */
[----:B------:R-:W-:-:S04]  /*02c0*/  VIMNMX.U32 R25, PT, PT, R25, 0x1, !PT ;  /* 0x0000000119197848 */ /* 0x000fc80007fe0000 */
[----:B------:R-:W-:-:S05]  /*02d0*/  IADD3 R0, PT, PT, R25, -0x1, RZ ;  /* 0xffffffff19007810 */ /* 0x000fca0007ffe0ff */
[----:B------:R-:W-:-:S04]  /*02e0*/  IMAD R5, R5, R16, R0 ;  /* 0x0000001005057224 */ /* 0x000fc800078e0200 */
[----:B------:R-:W-:-:S04]  /*02f0*/  IMAD.WIDE.U32 R24, R5, 0x8, R2 ;  /* 0x0000000805187825 */ /* 0x000fc800078e0002 */
[----:B------:R-:W-:Y:S02]  /*0300*/  IMAD R16, R27, R16, R0 ;  /* 0x000000101b107224 */ /* 0x000fe400078e0200 */
[----:B------:R-:W4:Y:S02]  /*0310*/  LDG.E.64 R24, desc[UR4][R24.64] ;  /* 0x0000000418187981 */ /* 0x000f24000c1e1b00 */
[----:B------:R-:W-:Y:S02]  /*0320*/  IMAD.WIDE.U32 R26, R16, 0x8, R2 ;  /* 0x00000008101a7825 */ /* 0x000fe400078e0002 */
[----:B------:R-:W0:Y:S04]  /*0330*/  LDC.64 R2, c[0x0][0x388] ;  /* 0x0000e200ff027b82 */ /* 0x000e280000000a00 */
[----:B------:R-:W4:Y:S01]  /*0340*/  LDG.E.64 R26, desc[UR4][R26.64] ;  /* 0x000000041a1a7981 */ /* 0x000f22000c1e1b00 */
[----:B------:R-:W-:Y:S01]  /*0350*/  BSSY.RECONVERGENT B0, `(.L_x_133) ;  /* 0x0000024000007945 */ /* 0x000fe20003800200 */
[----:B-----5:R-:W-:-:S08]  /*0360*/  DADD R10, R6, R10 ;  /* 0x00000000060a7229 */ /* 0x020fd0000000000a */
[----:B--2---:R-:W-:Y:S02]  /*0370*/  DADD R14, R10, R14 ;  /* 0x000000000a0e7229 */ /* 0x004fe4000000000e */
[----:B------:R-:W0:Y:S01]  /*0380*/  MUFU.RCP64H R11, UR6 ;  /* 0x00000006000b7d08 */ /* 0x000e220008001800 */
[----:B------:R-:W-:Y:S01]  /*0390*/  IMAD.MOV.U32 R10, RZ, RZ, 0x1 ;  /* 0x00000001ff0a7424 */ /* 0x000fe200078e00ff */
[----:B---3--:R-:W-:-:S04]  /*03a0*/  DADD R18, R18, R20 ;  /* 0x0000000012127229 */ /* 0x008fc80000000014 */
[----:B------:R-:W-:Y:S02]  /*03b0*/  DADD R20, R14, R8 ;  /* 0x000000000e147229 */ /* 0x000fe40000000008 */
[----:B0-----:R-:W-:-:S06]  /*03c0*/  DFMA R14, R10, -R2, 1 ;  /* 0x3ff000000a0e742b */ /* 0x001fcc0000000802 */
[----:B------:R-:W-:Y:S02]  /*03d0*/  DMUL R20, R20, 0.25 ;  /* 0x3fd0000014147828 */ /* 0x000fe40000000000 */
[----:B------:R-:W-:-:S08]  /*03e0*/  DFMA R14, R14, R14, R14 ;  /* 0x0000000e0e0e722b */ /* 0x000fd0000000000e */
[----:B------:R-:W-:Y:S02]  /*03f0*/  DFMA R14, R10, R14, R10 ;  /* 0x0000000e0a0e722b */ /* 0x000fe4000000000a */
[----:B------:R-:W-:Y:S02]  /*0400*/  DMUL R10, R20, 0.5 ;  /* 0x3fe00000140a7828 */ /* 0x000fe40000000000 */
[----:B----4-:R-:W-:-:S06]  /*0410*/  DADD R22, R22, -R12 ;  /* 0x0000000016167229 */ /* 0x010fcc000000080c */
[----:B------:R-:W-:Y:S02]  /*0420*/  DMUL R10, R10, R18 ;  /* 0x000000120a0a7228 */ /* 0x000fe40000000000 */
[----:B------:R-:W-:-:S06]  /*0430*/  DFMA R18, R14, -R2, 1 ;  /* 0x3ff000000e12742b */ /* 0x000fcc0000000802 */
[----:B------:R-:W-:Y:S02]  /*0440*/  DMUL R10, R10, R22 ;  /* 0x000000160a0a7228 */ /* 0x000fe40000000000 */
[----:B------:R-:W-:-:S08]  /*0450*/  DFMA R18, R14, R18, R14 ;  /* 0x000000120e12722b */ /* 0x000fd0000000000e */
[----:B------:R-:W-:-:S08]  /*0460*/  DMUL R14, R10, R18 ;  /* 0x000000120a0e7228 */ /* 0x000fd00000000000 */
[----:B------:R-:W-:Y:S02]  /*0470*/  DFMA R2, R14, -R2, R10 ;  /* 0x800000020e02722b */ /* 0x000fe4000000000a */
[----:B------:R-:W-:-:S06]  /*0480*/  DADD R24, R6, R24 ;  /* 0x0000000006187229 */ /* 0x000fcc0000000018 */
[----:B------:R-:W-:Y:S01]  /*0490*/  DFMA R2, R18, R2, R14 ;  /* 0x000000021202722b */ /* 0x000fe2000000000e */
[----:B------:R-:W0:Y:S01]  /*04a0*/  LDC R7, c[0x0][0x38c] ;  /* 0x0000e300ff077b82 */ /* 0x000e220000000800 */
[----:B------:R-:W-:Y:S01]  /*04b0*/  DADD R24, R24, R26 ;  /* 0x0000000018187229 */ /* 0x000fe2000000001a */
[----:B------:R-:W-:-:S07]  /*04c0*/  FSETP.GEU.AND P1, PT, |R11|, 6.5827683646048100446e-37, PT ;  /* 0x036000000b00780b */ /* 0x000fce0003f2e200 */
[----:B------:R-:W-:-:S05]  /*04d0*/  FFMA R0, RZ, UR6, R3 ;  /* 0x00000006ff007c23 */ /* 0x000fca0008000003 */
[----:B------:R-:W-:Y:S01]  /*04e0*/  FSETP.GT.AND P0, PT, |R0|, 1.469367938527859385e-39, PT ;  /* 0x001000000000780b */ /* 0x000fe20003f04200 */
[----:B------:R-:W-:Y:S01]  /*04f0*/  DADD R14, R8, R24 ;  /* 0x00000000080e7229 */ /* 0x000fe20000000018 */
[----:B------:R-:W1:Y:S07]  /*0500*/  LDCU UR6, c[0x0][0x388] ;  /* 0x00007100ff0677ac */ /* 0x000e6e0008000800 */
[----:B------:R-:W-:-:S04]  /*0510*/  DMUL R14, R14, 0.25 ;  /* 0x3fd000000e0e7828 */ /* 0x000fc80000000000 */
[----:B------:R-:W-:Y:S07]  /*0520*/  @P0 BRA P1, `(.L_x_134) ;  /* 0x0000000000180947 */ /* 0x000fee0000800000 */
[----:B------:R-:W-:Y:S01]  /*0530*/  IMAD.MOV.U32 R8, RZ, RZ, R10 ;  /* 0x000000ffff087224 */ /* 0x000fe200078e000a */
[----:B------:R-:W-:Y:S01]  /*0540*/  MOV R0, 0x570 ;  /* 0x0000057000007802 */ /* 0x000fe20000000f00 */
[----:B------:R-:W-:-:S07]  /*0550*/  IMAD.MOV.U32 R9, RZ, RZ, R11 ;  /* 0x000000ffff097224 */ /* 0x000fce00078e000b */
[----:B01----:R-:W-:Y:S05]  /*0560*/  CALL.REL.NOINC `($__internal_9_$__cuda_sm20_div_rn_f64_full) ;  /* 0x0000000800207944 */ /* 0x003fea0003c00000 */
[----:B------:R-:W-:Y:S01]  /*0570*/  IMAD.MOV.U32 R2, RZ, RZ, R28 ;  /* 0x000000ffff027224 */ /* 0x000fe200078e001c */
[----:B------:R-:W-:-:S07]  /*0580*/  MOV R3, R29 ;  /* 0x0000001d00037202 */ /* 0x000fce0000000f00 */
.L_x_134:
[----:B-1----:R-:W-:Y:S05]  /*0590*/  BSYNC.RECONVERGENT B0 ;  /* 0x0000000000007941 */ /* 0x002fea0003800200 */
.L_x_133:
[----:B------:R-:W1:Y:S01]  /*05a0*/  LDC.64 R24, c[0x0][0x3b8] ;  /* 0x0000ee00ff187b82 */ /* 0x000e620000000a00 */
[----:B------:R-:W2:Y:S07]  /*05b0*/  LDCU UR7, c[0x0][0x38c] ;  /* 0x00007180ff0777ac */ /* 0x000eae0008000800 */
[----:B------:R-:W3:Y:S08]  /*05c0*/  LDC.64 R10, c[0x0][0x3d0] ;  /* 0x0000f400ff0a7b82 */ /* 0x000ef00000000a00 */
[----:B------:R-:W4:Y:S01]  /*05d0*/  LDC.64 R8, c[0x0][0x388] ;  /* 0x0000e200ff087b82 */ /* 0x000f220000000a00 */
[----:B-1----:R-:W-:-:S04]  /*05e0*/  IMAD.WIDE.U32 R26, R5, 0x8, R24 ;  /* 0x00000008051a7825 */ /* 0x002fc800078e0018 */
[----:B------:R-:W-:Y:S01]  /*05f0*/  IMAD.WIDE.U32 R24, R16, 0x8, R24 ;  /* 0x0000000810187825 */ /* 0x000fe200078e0018 */
[----:B------:R-:W5:Y:S03]  /*0600*/  LDG.E.64 R22, desc[UR4][R26.64] ;  /* 0x000000041a167981 */ /* 0x000f66000c1e1b00 */
[----:B---3--:R-:W-:Y:S02]  /*0610*/  IMAD.WIDE.U32 R10, R5, 0x8, R10 ;  /* 0x00000008050a7825 */ /* 0x008fe400078e000a */
[----:B------:R-:W5:Y:S04]  /*0620*/  LDG.E.64 R24, desc[UR4][R24.64] ;  /* 0x0000000418187981 */ /* 0x000f68000c1e1b00 */
[----:B------:R-:W3:Y:S01]  /*0630*/  LDG.E.64 R10, desc[UR4][R10.64] ;  /* 0x000000040a0a7981 */ /* 0x000ee2000c1e1b00 */
[----:B--2---:R-:W4:Y:S01]  /*0640*/  MUFU.RCP64H R19, UR7 ;  /* 0x0000000700137d08 */ /* 0x004f220008001800 */
[----:B------:R-:W-:Y:S01]  /*0650*/  IMAD.MOV.U32 R18, RZ, RZ, 0x1 ;  /* 0x00000001ff127424 */ /* 0x000fe200078e00ff */
[----:B------:R-:W-:Y:S01]  /*0660*/  DMUL R14, R14, 0.5 ;  /* 0x3fe000000e0e7828 */ /* 0x000fe20000000000 */
[----:B------:R-:W-:Y:S04]  /*0670*/  BSSY.RECONVERGENT B0, `(.L_x_135) ;  /* 0x0000017000007945 */ /* 0x000fe80003800200 */
[----:B----4-:R-:W-:-:S08]  /*0680*/  DFMA R20, R18, -R8, 1 ;  /* 0x3ff000001214742b */ /* 0x010fd00000000808 */
[----:B------:R-:W-:-:S08]  /*0690*/  DFMA R20, R20, R20, R20 ;  /* 0x000000141414722b */ /* 0x000fd00000000014 */
[----:B------:R-:W-:Y:S02]  /*06a0*/  DFMA R20, R18, R20, R18 ;  /* 0x000000141214722b */ /* 0x000fe40000000012 */
[----:B-----5:R-:W-:Y:S02]  /*06b0*/  DADD R22, R22, R24 ;  /* 0x0000000016167229 */ /* 0x020fe40000000018 */
[----:B---3--:R-:W-:-:S06]  /*06c0*/  DADD R12, R12, -R10 ;  /* 0x000000000c0c7229 */ /* 0x008fcc000000080a */
[----:B------:R-:W-:Y:S02]  /*06d0*/  DMUL R10, R14, R22 ;  /* 0x000000160e0a7228 */ /* 0x000fe40000000000 */
[----:B------:R-:W-:-:S06]  /*06e0*/  DFMA R14, R20, -R8, 1 ;  /* 0x3ff00000140e742b */ /* 0x000fcc0000000808 */
[----:B------:R-:W-:Y:S02]  /*06f0*/  DMUL R10, R10, R12 ;  /* 0x0000000c0a0a7228 */ /* 0x000fe40000000000 */
[----:B------:R-:W-:-:S08]  /*0700*/  DFMA R14, R20, R14, R20 ;  /* 0x0000000e140e722b */ /* 0x000fd00000000014 */
[----:B------:R-:W-:Y:S01]  /*0710*/  DMUL R12, R14, R10 ;  /* 0x0000000a0e0c7228 */ /* 0x000fe20000000000 */
[----:B------:R-:W-:-:S07]  /*0720*/  FSETP.GEU.AND P1, PT, |R11|, 6.5827683646048100446e-37, PT ;  /* 0x036000000b00780b */ /* 0x000fce0003f2e200 */
[----:B------:R-:W-:-:S08]  /*0730*/  DFMA R8, R12, -R8, R10 ;  /* 0x800000080c08722b */ /* 0x000fd0000000000a */
[----:B------:R-:W-:-:S10]  /*0740*/  DFMA R8, R14, R8, R12 ;  /* 0x000000080e08722b */ /* 0x000fd4000000000c */
[----:B------:R-:W-:-:S05]  /*0750*/  FFMA R0, RZ, UR7, R9 ;  /* 0x00000007ff007c23 */ /* 0x000fca0008000009 */
[----:B------:R-:W-:-:S13]  /*0760*/  FSETP.GT.AND P0, PT, |R0|, 1.469367938527859385e-39, PT ;  /* 0x001000000000780b */ /* 0x000fda0003f04200 */
[----:B------:R-:W-:Y:S05]  /*0770*/  @P0 BRA P1, `(.L_x_136) ;  /* 0x0000000000180947 */ /* 0x000fea0000800000 */
[----:B------:R-:W-:Y:S01]  /*0780*/  IMAD.MOV.U32 R8, RZ, RZ, R10 ;  /* 0x000000ffff087224 */ /* 0x000fe200078e000a */
[----:B------:R-:W-:Y:S01]  /*0790*/  MOV R0, 0x7c0 ;  /* 0x000007c000007802 */ /* 0x000fe20000000f00 */
[----:B------:R-:W-:-:S07]  /*07a0*/  IMAD.MOV.U32 R9, RZ, RZ, R11 ;  /* 0x000000ffff097224 */ /* 0x000fce00078e000b */
[----:B0-----:R-:W-:Y:S05]  /*07b0*/  CALL.REL.NOINC `($__internal_9_$__cuda_sm20_div_rn_f64_full) ;  /* 0x00000004008c7944 */ /* 0x001fea0003c00000 */
[----:B------:R-:W-:Y:S01]  /*07c0*/  IMAD.MOV.U32 R8, RZ, RZ, R28 ;  /* 0x000000ffff087224 */ /* 0x000fe200078e001c */
[----:B------:R-:W-:-:S07]  /*07d0*/  MOV R9, R29 ;  /* 0x0000001d00097202 */ /* 0x000fce0000000f00 */
.L_x_136:
[----:B------:R-:W-:Y:S05]  /*07e0*/  BSYNC.RECONVERGENT B0 ;  /* 0x0000000000007941 */ /* 0x000fea0003800200 */
.L_x_135:
[----:B------:R-:W1:Y:S08]  /*07f0*/  LDC.64 R10, c[0x0][0x3c0] ;  /* 0x0000f000ff0a7b82 */ /* 0x000e700000000a00 */
[----:B------:R-:W2:Y:S01]  /*0800*/  LDC.64 R12, c[0x0][0x3e0] ;  /* 0x0000f800ff0c7b82 */ /* 0x000ea20000000a00 */
[----:B-1----:R-:W-:-:S06]  /*0810*/  IMAD.WIDE.U32 R10, R17, 0x8, R10 ;  /* 0x00000008110a7825 */ /* 0x002fcc00078e000a */
[----:B------:R-:W3:Y:S01]  /*0820*/  LDG.E.64 R10, desc[UR4][R10.64] ;  /* 0x000000040a0a7981 */ /* 0x000ee2000c1e1b00 */
[----:B--2---:R-:W-:-:S05]  /*0830*/  IMAD.WIDE.U32 R16, R17, 0x8, R12 ;  /* 0x0000000811107825 */ /* 0x004fca00078e000c */
[----:B------:R1:W5:Y:S01]  /*0840*/  LDG.E.64 R14, desc[UR4][R16.64] ;  /* 0x00000004100e7981 */ /* 0x000362000c1e1b00 */
[----:B------:R-:W-:Y:S01]  /*0850*/  BSSY.RECONVERGENT B0, `(.L_x_137) ;  /* 0x000000e000007945 */ /* 0x000fe20003800200 */
[----:B---3--:R-:W2:Y:S01]  /*0860*/  MUFU.RCP64H R13, R11 ;  /* 0x0000000b000d7308 */ /* 0x008ea20000001800 */
[----:B------:R-:W-:-:S05]  /*0870*/  VIADD R12, R11, 0x300402 ;  /* 0x003004020b0c7836 */ /* 0x000fca0000000000 */
[----:B------:R-:W-:Y:S01]  /*0880*/  FSETP.GEU.AND P0, PT, |R12|, 5.8789094863358348022e-39, PT ;  /* 0x004004020c00780b */ /* 0x000fe20003f0e200 */
[----:B--2---:R-:W-:-:S08]  /*0890*/  DFMA R18, -R10, R12, 1 ;  /* 0x3ff000000a12742b */ /* 0x004fd0000000010c */
[----:B------:R-:W-:-:S08]  /*08a0*/  DFMA R18, R18, R18, R18 ;  /* 0x000000121212722b */ /* 0x000fd00000000012 */
[----:B------:R-:W-:-:S08]  /*08b0*/  DFMA R18, R12, R18, R12 ;  /* 0x000000120c12722b */ /* 0x000fd0000000000c */
[----:B------:R-:W-:-:S08]  /*08c0*/  DFMA R20, -R10, R18, 1 ;  /* 0x3ff000000a14742b */ /* 0x000fd00000000112 */
[----:B------:R-:W-:Y:S01]  /*08d0*/  DFMA R12, R18, R20, R18 ;  /* 0x00000014120c722b */ /* 0x000fe20000000012 */
[----:B-1----:R-:W-:Y:S10]  /*08e0*/  @P0 BRA `(.L_x_138) ;  /* 0x0000000000100947 */ /* 0x002ff40003800000 */
[----:B------:R-:W-:-:S05]  /*08f0*/  LOP3.LUT R0, R11, 0x7fffffff, RZ, 0xc0, !PT ;  /* 0x7fffffff0b007812 */ /* 0x000fca00078ec0ff */
[----:B------:R-:W-:Y:S01]  /*0900*/  VIADD R18, R0, 0xfff00000 ;  /* 0xfff0000000127836 */ /* 0x000fe20000000000 */
[----:B------:R-:W-:-:S07]  /*0910*/  MOV R0, 0x930 ;  /* 0x0000093000007802 */ /* 0x000fce0000000f00 */
[----:B0----5:R-:W-:Y:S05]  /*0920*/  CALL.REL.NOINC `($__internal_8_$__cuda_sm20_dblrcp_rn_slowpath_v3) ;  /* 0x0000000000907944 */ /* 0x021fea0003c00000 */
.L_x_138:
[----:B------:R-:W-:Y:S05]  /*0930*/  BSYNC.RECONVERGENT B0 ;  /* 0x0000000000007941 */ /* 0x000fea0003800200 */
.L_x_137:
[----:B------:R-:W1:Y:S01]  /*0940*/  LDCU UR7, c[0x0][0x38c] ;  /* 0x00007180ff0777ac */ /* 0x000e620008000800 */
[----:B------:R-:W2:Y:S01]  /*0950*/  LDC.64 R10, c[0x0][0x388] ;  /* 0x0000e200ff0a7b82 */ /* 0x000ea20000000a00 */
[----:B------:R-:W-:Y:S01]  /*0960*/  IMAD.MOV.U32 R18, RZ, RZ, 0x1 ;  /* 0x00000001ff127424 */ /* 0x000fe200078e00ff */
[----:B------:R-:W-:Y:S01]  /*0970*/  DADD R8, -R8, R2 ;  /* 0x0000000008087229 */ /* 0x000fe20000000102 */
[----:B------:R-:W-:Y:S09]  /*0980*/  BSSY.RECONVERGENT B0, `(.L_x_139) ;  /* 0x0000012000007945 */ /* 0x000ff20003800200 */
[----:B------:R-:W-:Y:S01]  /*0990*/  FSETP.GEU.AND P1, PT, |R9|, 6.5827683646048100446e-37, PT ;  /* 0x036000000900780b */ /* 0x000fe20003f2e200 */
[----:B-1----:R-:W2:Y:S02]  /*09a0*/  MUFU.RCP64H R19, UR7 ;  /* 0x0000000700137d08 */ /* 0x002ea40008001800 */
[----:B--2---:R-:W-:-:S08]  /*09b0*/  DFMA R20, R18, -R10, 1 ;  /* 0x3ff000001214742b */ /* 0x004fd0000000080a */
[----:B------:R-:W-:-:S08]  /*09c0*/  DFMA R20, R20, R20, R20 ;  /* 0x000000141414722b */ /* 0x000fd00000000014 */
[----:B------:R-:W-:-:S08]  /*09d0*/  DFMA R20, R18, R20, R18 ;  /* 0x000000141214722b */ /* 0x000fd00000000012 */
[----:B------:R-:W-:-:S08]  /*09e0*/  DFMA R18, R20, -R10, 1 ;  /* 0x3ff000001412742b */ /* 0x000fd0000000080a */
[----:B------:R-:W-:-:S08]  /*09f0*/  DFMA R18, R20, R18, R20 ;  /* 0x000000121412722b */ /* 0x000fd00000000014 */
[----:B------:R-:W-:-:S08]  /*0a00*/  DMUL R2, R18, R8 ;  /* 0x0000000812027228 */ /* 0x000fd00000000000 */
[----:B------:R-:W-:-:S08]  /*0a10*/  DFMA R10, R2, -R10, R8 ;  /* 0x8000000a020a722b */ /* 0x000fd00000000008 */
[----:B------:R-:W-:-:S10]  /*0a20*/  DFMA R2, R18, R10, R2 ;  /* 0x0000000a1202722b */ /* 0x000fd40000000002 */
[----:B------:R-:W-:-:S05]  /*0a30*/  FFMA R0, RZ, UR7, R3 ;  /* 0x00000007ff007c23 */ /* 0x000fca0008000003 */
[----:B------:R-:W-:-:S13]  /*0a40*/  FSETP.GT.AND P0, PT, |R0|, 1.469367938527859385e-39, PT ;  /* 0x001000000000780b */ /* 0x000fda0003f04200 */
[----:B------:R-:W-:Y:S05]  /*0a50*/  @P0 BRA P1, `(.L_x_140) ;  /* 0x0000000000100947 */ /* 0x000fea0000800000 */
[----:B------:R-:W-:-:S07]  /*0a60*/  MOV R0, 0xa80 ;  /* 0x00000a8000007802 */ /* 0x000fce0000000f00 */
[----:B0----5:R-:W-:Y:S05]  /*0a70*/  CALL.REL.NOINC `($__internal_9_$__cuda_sm20_div_rn_f64_full) ;  /* 0x0000000000dc7944 */ /* 0x021fea0003c00000 */
[----:B------:R-:W-:Y:S01]  /*0a80*/  IMAD.MOV.U32 R2, RZ, RZ, R28 ;  /* 0x000000ffff027224 */ /* 0x000fe200078e001c */
[----:B------:R-:W-:-:S07]  /*0a90*/  MOV R3, R29 ;  /* 0x0000001d00037202 */ /* 0x000fce0000000f00 */
.L_x_140:
[----:B------:R-:W-:Y:S05]  /*0aa0*/  BSYNC.RECONVERGENT B0 ;  /* 0x0000000000007941 */ /* 0x000fea0003800200 */
.L_x_139:
[----:B------:R-:W0:Y:S02]  /*0ab0*/  LDC.64 R8, c[0x0][0x3d8] ;  /* 0x0000f600ff087b82 */ /* 0x000e240000000a00 */
[----:B0-----:R-:W-:-:S04]  /*0ac0*/  IMAD.WIDE.U32 R6, R4, 0x4, R8 ;  /* 0x0000000404067825 */ /* 0x001fc800078e0008 */
[----:B------:R-:W-:Y:S02]  /*0ad0*/  IMAD.WIDE.U32 R8, R5, 0x4, R8 ;  /* 0x0000000405087825 */ /* 0x000fe400078e0008 */
[----:B------:R-:W2:Y:S04]  /*0ae0*/  LDG.E R6, desc[UR4][R6.64] ;  /* 0x0000000406067981 */ /* 0x000ea8000c1e1900 */
[----:B------:R-:W3:Y:S01]  /*0af0*/  LDG.E R8, desc[UR4][R8.64] ;  /* 0x0000000408087981 */ /* 0x000ee2000c1e1900 */
[----:B--2---:R-:W0:Y:S08]  /*0b00*/  I2F.F64 R4, R6 ;  /* 0x0000000600047312 */ /* 0x004e300000201c00 */
[----:B---3--:R-:W1:Y:S01]  /*0b10*/  I2F.F64 R10, R8 ;  /* 0x00000008000a7312 */ /* 0x008e620000201c00 */
[----:B0-----:R-:W-:-:S08]  /*0b20*/  DMUL R4, R4, R2 ;  /* 0x0000000204047228 */ /* 0x001fd00000000000 */
[----:B-1----:R-:W-:-:S08]  /*0b30*/  DMUL R4, R4, R10 ;  /* 0x0000000a04047228 */ /* 0x002fd00000000000 */
[----:B-----5:R-:W-:-:S07]  /*0b40*/  DFMA R4, R4, R12, R14 ;  /* 0x0000000c0404722b */ /* 0x020fce000000000e */
[----:B------:R-:W-:Y:S01]  /*0b50*/  STG.E.64 desc[UR4][R16.64], R4 ;  /* 0x0000000410007986 */ /* 0x000fe2000c101b04 */
[----:B------:R-:W-:Y:S05]  /*0b60*/  EXIT ;  /* 0x000000000000794d */ /* 0x000fea0003800000 */
        .weak           $__internal_8_$__cuda_sm20_dblrcp_rn_slowpath_v3
        .type           $__internal_8_$__cuda_sm20_dblrcp_rn_slowpath_v3,@function
        .size           $__internal_8_$__cuda_sm20_dblrcp_rn_slowpath_v3,($__internal_9_$__cuda_sm20_div_rn_f64_full - $__internal_8_$__cuda_sm20_dblrcp_rn_slowpath_v3)
$__internal_8_$__cuda_sm20_dblrcp_rn_slowpath_v3:
[----:B------:R-:W-:Y:S01]  /*0b70*/  DSETP.GTU.AND P0, PT, |R10|, +INF , PT ;  /* 0x7ff000000a00742a */ /* 0x000fe20003f0c200 */
[----:B------:R-:W-:-:S13]  /*0b80*/  BSSY.RECONVERGENT B1, `(.L_x_141) ;  /* 0x0000023000017945 */ /* 0x000fda0003800200 */
[----:B------:R-:W-:Y:S05]  /*0b90*/  @P0 BRA `(.L_x_142) ;  /* 0x00000000007c0947 */ /* 0x000fea0003800000 */
[----:B------:R-:W-:-:S05]  /*0ba0*/  LOP3.LUT R6, R11, 0x7fffffff, RZ, 0xc0, !PT ;  /* 0x7fffffff0b067812 */ /* 0x000fca00078ec0ff */
[----:B------:R-:W-:-:S05]  /*0bb0*/  VIADD R12, R6, 0xffffffff ;  /* 0xffffffff060c7836 */ /* 0x000fca0000000000 */
[----:B------:R-:W-:-:S13]  /*0bc0*/  ISETP.GE.U32.AND P0, PT, R12, 0x7fefffff, PT ;  /* 0x7fefffff0c00780c */ /* 0x000fda0003f06070 */
[----:B------:R-:W-:Y:S01]  /*0bd0*/  @P0 LOP3.LUT R13, R11, 0x7ff00000, RZ, 0x3c, !PT ;  /* 0x7ff000000b0d0812 */ /* 0x000fe200078e3cff */
[----:B------:R-:W-:Y:S01]  /*0be0*/  @P0 IMAD.MOV.U32 R12, RZ, RZ, RZ ;  /* 0x000000ffff0c0224 */ /* 0x000fe200078e00ff */
[----:B------:R-:W-:Y:S06]  /*0bf0*/  @P0 BRA `(.L_x_143) ;  /* 0x00000000006c0947 */ /* 0x000fec0003800000 */
[----:B------:R-:W-:-:S13]  /*0c00*/  ISETP.GE.U32.AND P0, PT, R6, 0x1000001, PT ;  /* 0x010000010600780c */ /* 0x000fda0003f06070 */
[----:B------:R-:W-:Y:S05]  /*0c10*/  @!P0 BRA `(.L_x_144) ;  /* 0x0000000000348947 */ /* 0x000fea0003800000 */
[----:B------:R-:W-:Y:S01]  /*0c20*/  VIADD R13, R11, 0xc0200000 ;  /* 0xc02000000b0d7836 */ /* 0x000fe20000000000 */
[----:B------:R-:W-:-:S03]  /*0c30*/  MOV R12, R10 ;  /* 0x0000000a000c7202 */ /* 0x000fc60000000f00 */
[----:B------:R-:W0:Y:S03]  /*0c40*/  MUFU.RCP64H R19, R13 ;  /* 0x0000000d00137308 */ /* 0x000e260000001800 */
[----:B0-----:R-:W-:-:S08]  /*0c50*/  DFMA R20, -R12, R18, 1 ;  /* 0x3ff000000c14742b */ /* 0x001fd00000000112 */
[----:B------:R-:W-:-:S08]  /*0c60*/  DFMA R20, R20, R20, R20 ;  /* 0x000000141414722b */ /* 0x000fd00000000014 */
[----:B------:R-:W-:-:S08]  /*0c70*/  DFMA R20, R18, R20, R18 ;  /* 0x000000141214722b */ /* 0x000fd00000000012 */
[----:B------:R-:W-:-:S08]  /*0c80*/  DFMA R18, -R12, R20, 1 ;  /* 0x3ff000000c12742b */ /* 0x000fd00000000114 */
[----:B------:R-:W-:-:S08]  /*0c90*/  DFMA R18, R20, R18, R20 ;  /* 0x000000121412722b */ /* 0x000fd00000000014 */
[----:B------:R-:W-:-:S08]  /*0ca0*/  DMUL R18, R18, 2.2250738585072013831e-308 ;  /* 0x0010000012127828 */ /* 0x000fd00000000000 */
[----:B------:R-:W-:-:S08]  /*0cb0*/  DFMA R10, -R10, R18, 1 ;  /* 0x3ff000000a0a742b */ /* 0x000fd00000000112 */
[----:B------:R-:W-:-:S08]  /*0cc0*/  DFMA R10, R10, R10, R10 ;  /* 0x0000000a0a0a722b */ /* 0x000fd0000000000a */
[----:B------:R-:W-:Y:S01]  /*0cd0*/  DFMA R12, R18, R10, R18 ;  /* 0x0000000a120c722b */ /* 0x000fe20000000012 */
[----:B------:R-:W-:Y:S10]  /*0ce0*/  BRA `(.L_x_143) ;  /* 0x0000000000307947 */ /* 0x000ff40003800000 */
.L_x_144:
[----:B------:R-:W-:Y:S01]  /*0cf0*/  DMUL R10, R10, 8.11296384146066816958e+31 ;  /* 0x469000000a0a7828 */ /* 0x000fe20000000000 */
[----:B------:R-:W-:-:S05]  /*0d00*/  IMAD.MOV.U32 R12, RZ, RZ, R18 ;  /* 0x000000ffff0c7224 */ /* 0x000fca00078e0012 */
[----:B------:R-:W0:Y:S02]  /*0d10*/  MUFU.RCP64H R13, R11 ;  /* 0x0000000b000d7308 */ /* 0x000e240000001800 */
[----:B0-----:R-:W-:-:S08]  /*0d20*/  DFMA R18, -R10, R12, 1 ;  /* 0x3ff000000a12742b */ /* 0x001fd0000000010c */
[----:B------:R-:W-:-:S08]  /*0d30*/  DFMA R18, R18, R18, R18 ;  /* 0x000000121212722b */ /* 0x000fd00000000012 */
[----:B------:R-:W-:-:S08]  /*0d40*/  DFMA R18, R12, R18, R12 ;  /* 0x000000120c12722b */ /* 0x000fd0000000000c */
[----:B------:R-:W-:-:S08]  /*0d50*/  DFMA R12, -R10, R18, 1 ;  /* 0x3ff000000a0c742b */ /* 0x000fd00000000112 */
[----:B------:R-:W-:-:S08]  /*0d60*/  DFMA R12, R18, R12, R18 ;  /* 0x0000000c120c722b */ /* 0x000fd00000000012 */
[----:B------:R-:W-:Y:S01]  /*0d70*/  DMUL R12, R12, 8.11296384146066816958e+31 ;  /* 0x469000000c0c7828 */ /* 0x000fe20000000000 */
[----:B------:R-:W-:Y:S10]  /*0d80*/  BRA `(.L_x_143) ;  /* 0x0000000000087947 */ /* 0x000ff40003800000 */
.L_x_142:
[----:B------:R-:W-:Y:S01]  /*0d90*/  LOP3.LUT R13, R11, 0x80000, RZ, 0xfc, !PT ;  /* 0x000800000b0d7812 */ /* 0x000fe200078efcff */
[----:B------:R-:W-:-:S07]  /*0da0*/  IMAD.MOV.U32 R12, RZ, RZ, R10 ;  /* 0x000000ffff0c7224 */ /* 0x000fce00078e000a */
.L_x_143:
[----:B------:R-:W-:Y:S05]  /*0db0*/  BSYNC.RECONVERGENT B1 ;  /* 0x0000000000017941 */ /* 0x000fea0003800200 */
.L_x_141:
[----:B------:R-:W-:Y:S01]  /*0dc0*/  IMAD.MOV.U32 R10, RZ, RZ, R0 ;  /* 0x000000ffff0a7224 */ /* 0x000fe200078e0000 */
[----:B------:R-:W-:-:S04]  /*0dd0*/  MOV R11, 0x0 ;  /* 0x00000000000b7802 */ /* 0x000fc80000000f00 */
[----:B------:R-:W-:Y:S05]  /*0de0*/  RET.REL.NODEC R10 `(_Z7viscov2iiddddPdS_S_S_S_S_PiS_) ;  /* 0xfffffff00a847950 */ /* 0x000fea0003c3ffff */
        .weak           $__internal_9_$__cuda_sm20_div_rn_f64_full
        .type           $__internal_9_$__cuda_sm20_div_rn_f64_full,@function
        .size           $__internal_9_$__cuda_sm20_div_rn_f64_full,(.L_x_711 - $__internal_9_$__cuda_sm20_div_rn_f64_full)
$__internal_9_$__cuda_sm20_div_rn_f64_full:
[C---:B------:R-:W-:Y:S01]  /*0df0*/  FSETP.GEU.AND P0, PT, |R7|.reuse, 1.469367938527859385e-39, PT ;  /* 0x001000000700780b */ /* 0x040fe20003f0e200 */
[----:B------:R-:W-:Y:S01]  /*0e00*/  IMAD.U32 R6, RZ, RZ, UR6 ;  /* 0x00000006ff067e24 */ /* 0x000fe2000f8e00ff */
[----:B------:R-:W-:Y:S01]  /*0e10*/  LOP3.LUT R11, R7, 0x800fffff, RZ, 0xc0, !PT ;  /* 0x800fffff070b7812 */ /* 0x000fe200078ec0ff */
[----:B------:R-:W-:Y:S01]  /*0e20*/  IMAD.U32 R10, RZ, RZ, UR6 ;  /* 0x00000006ff0a7e24 */ /* 0x000fe2000f8e00ff */
[----:B------:R-:W-:Y:S01]  /*0e30*/  FSETP.GEU.AND P2, PT, |R9|, 1.469367938527859385e-39, PT ;  /* 0x001000000900780b */ /* 0x000fe20003f4e200 */
[----:B------:R-:W-:Y:S01]  /*0e40*/  IMAD.MOV.U32 R18, RZ, RZ, 0x1 ;  /* 0x00000001ff127424 */ /* 0x000fe200078e00ff */
[----:B------:R-:W-:Y:S01]  /*0e50*/  LOP3.LUT R11, R11, 0x3ff00000, RZ, 0xfc, !PT ;  /* 0x3ff000000b0b7812 */ /* 0x000fe200078efcff */
[----:B------:R-:W-:Y:S01]  /*0e60*/  BSSY.RECONVERGENT B1, `(.L_x_145) ;  /* 0x0000053000017945 */ /* 0x000fe20003800200 */
[----:B------:R-:W-:Y:S02]  /*0e70*/  MOV R24, 0x1ca00000 ;  /* 0x1ca0000000187802 */ /* 0x000fe40000000f00 */
[----:B------:R-:W-:-:S03]  /*0e80*/  LOP3.LUT R26, R7, 0x7ff00000, RZ, 0xc0, !PT ;  /* 0x7ff00000071a7812 */ /* 0x000fc600078ec0ff */
[----:B------:R-:W-:Y:S01]  /*0e90*/  @!P0 DMUL R10, R6, 8.98846567431157953865e+307 ;  /* 0x7fe00000060a8828 */ /* 0x000fe20000000000 */
[----:B------:R-:W-:-:S03]  /*0ea0*/  LOP3.LUT R6, R9, 0x7ff00000, RZ, 0xc0, !PT ;  /* 0x7ff0000009067812 */ /* 0x000fc600078ec0ff */
[----:B------:R-:W-:Y:S01]  /*0eb0*/  @!P2 LOP3.LUT R23, R7, 0x7ff00000, RZ, 0xc0, !PT ;  /* 0x7ff000000717a812 */ /* 0x000fe200078ec0ff */
[----:B------:R-:W-:Y:S01]  /*0ec0*/  @!P2 IMAD.MOV.U32 R28, RZ, RZ, RZ ;  /* 0x000000ffff1ca224 */ /* 0x000fe200078e00ff */
[----:B------:R-:W0:Y:S01]  /*0ed0*/  MUFU.RCP64H R19, R11 ;  /* 0x0000000b00137308 */ /* 0x000e220000001800 */
[C---:B------:R-:W-:Y:S01]  /*0ee0*/  ISETP.GE.U32.AND P1, PT, R6.reuse, R26, PT ;  /* 0x0000001a0600720c */ /* 0x040fe20003f26070 */
[----:B------:R-:W-:Y:S01]  /*0ef0*/  IMAD.MOV.U32 R25, RZ, RZ, R6 ;  /* 0x000000ffff197224 */ /* 0x000fe200078e0006 */
[----:B------:R-:W-:Y:S02]  /*0f00*/  @!P2 ISETP.GE.U32.AND P3, PT, R6, R23, PT ;  /* 0x000000170600a20c */ /* 0x000fe40003f66070 */
[----:B------:R-:W-:Y:S02]  /*0f10*/  @!P0 LOP3.LUT R26, R11, 0x7ff00000, RZ, 0xc0, !PT ;  /* 0x7ff000000b1a8812 */ /* 0x000fe400078ec0ff */
[----:B------:R-:W-:Y:S01]  /*0f20*/  @!P2 SEL R23, R24, 0x63400000, !P3 ;  /* 0x634000001817a807 */ /* 0x000fe20005800000 */
[----:B0-----:R-:W-:-:S08]  /*0f30*/  DFMA R20, R18, -R10, 1 ;  /* 0x3ff000001214742b */ /* 0x001fd0000000080a */
[----:B------:R-:W-:-:S08]  /*0f40*/  DFMA R20, R20, R20, R20 ;  /* 0x000000141414722b */ /* 0x000fd00000000014 */
[----:B------:R-:W-:Y:S01]  /*0f50*/  DFMA R20, R18, R20, R18 ;  /* 0x000000141214722b */ /* 0x000fe20000000012 */
[--C-:B------:R-:W-:Y:S02]  /*0f60*/  @!P2 LOP3.LUT R18, R23, 0x80000000, R9.reuse, 0xf8, !PT ;  /* 0x800000001712a812 */ /* 0x100fe400078ef809 */
[----:B------:R-:W-:Y:S02]  /*0f70*/  SEL R19, R24, 0x63400000, !P1 ;  /* 0x6340000018137807 */ /* 0x000fe40004800000 */
[----:B------:R-:W-:Y:S01]  /*0f80*/  @!P2 LOP3.LUT R29, R18, 0x100000, RZ, 0xfc, !PT ;  /* 0x00100000121da812 */ /* 0x000fe200078efcff */
[----:B------:R-:W-:Y:S01]  /*0f90*/  IMAD.MOV.U32 R18, RZ, RZ, R8 ;  /* 0x000000ffff127224 */ /* 0x000fe200078e0008 */
[----:B------:R-:W-:Y:S01]  /*0fa0*/  LOP3.LUT R19, R19, 0x800fffff, R9, 0xf8, !PT ;  /* 0x800fffff13137812 */ /* 0x000fe200078ef809 */
[----:B------:R-:W-:-:S05]  /*0fb0*/  DFMA R22, R20, -R10, 1 ;  /* 0x3ff000001416742b */ /* 0x000fca000000080a */
[----:B------:R-:W-:-:S03]  /*0fc0*/  @!P2 DFMA R18, R18, 2, -R28 ;  /* 0x400000001212a82b */ /* 0x000fc6000000081c */
[----:B------:R-:W-:-:S07]  /*0fd0*/  DFMA R20, R20, R22, R20 ;  /* 0x000000161414722b */ /* 0x000fce0000000014 */
[----:B------:R-:W-:Y:S01]  /*0fe0*/  @!P2 LOP3.LUT R25, R19, 0x7ff00000, RZ, 0xc0, !PT ;  /* 0x7ff000001319a812 */ /* 0x000fe200078ec0ff */
[----:B------:R-:W-:-:S03]  /*0ff0*/  DMUL R22, R20, R18 ;  /* 0x0000001214167228 */ /* 0x000fc60000000000 */
[----:B------:R-:W-:-:S04]  /*1000*/  IADD3 R27, PT, PT, R25, -0x1, RZ ;  /* 0xffffffff191b7810 */ /* 0x000fc80007ffe0ff */
[----:B------:R-:W-:Y:S01]  /*1010*/  ISETP.GT.U32.AND P0, PT, R27, 0x7feffffe, PT ;  /* 0x7feffffe1b00780c */ /* 0x000fe20003f04070 */
[----:B------:R-:W-:Y:S01]  /*1020*/  VIADD R27, R26, 0xffffffff ;  /* 0xffffffff1a1b7836 */ /* 0x000fe20000000000 */
[----:B------:R-:W-:-:S04]  /*1030*/  DFMA R28, R22, -R10, R18 ;  /* 0x8000000a161c722b */ /* 0x000fc80000000012 */
[----:B------:R-:W-:-:S04]  /*1040*/  ISETP.GT.U32.OR P0, PT, R27, 0x7feffffe, P0 ;  /* 0x7feffffe1b00780c */ /* 0x000fc80000704470 */
[----:B------:R-:W-:Y:S01]  /*1050*/  DFMA R22, R20, R28, R22 ;  /* 0x0000001c1416722b */ /* 0x000fe20000000016 */
[----:B------:R-:W-:Y:S02]  /*1060*/  IMAD.U32 R20, RZ, RZ, UR6 ;  /* 0x00000006ff147e24 */ /* 0x000fe4000f8e00ff */
[----:B------:R-:W-:-:S06]  /*1070*/  IMAD.MOV.U32 R21, RZ, RZ, R7 ;  /* 0x000000ffff157224 */ /* 0x000fcc00078e0007 */
[----:B------:R-:W-:Y:S05]  /*1080*/  @P0 BRA `(.L_x_146) ;  /* 0x00000000006c0947 */ /* 0x000fea0003800000 */
[----:B------:R-:W-:-:S04]  /*1090*/  LOP3.LUT R9, R21, 0x7ff00000, RZ, 0xc0, !PT ;  /* 0x7ff0000015097812 */ /* 0x000fc800078ec0ff */
[CC--:B------:R-:W-:Y:S02]  /*10a0*/  VIADDMNMX R8, R6.reuse, -R9.reuse, 0xb9600000, !PT ;  /* 0xb960000006087446 */ /* 0x0c0fe40007800909 */
[----:B------:R-:W-:Y:S02]  /*10b0*/  ISETP.GE.U32.AND P0, PT, R6, R9, PT ;  /* 0x000000090600720c */ /* 0x000fe40003f06070 */
[----:B------:R-:W-:Y:S01]  /*10c0*/  VIMNMX R6, PT, PT, R8, 0x46a00000, PT ;  /* 0x46a0000008067848 */ /* 0x000fe20003fe0100 */
[----:B------:R-:W-:Y:S01]  /*10d0*/  IMAD.MOV.U32 R8, RZ, RZ, RZ ;  /* 0x000000ffff087224 */ /* 0x000fe200078e00ff */
[----:B------:R-:W-:-:S04]  /*10e0*/  SEL R9, R24, 0x63400000, !P0 ;  /* 0x6340000018097807 */ /* 0x000fc80004000000 */
[----:B------:R-:W-:-:S05]  /*10f0*/  IADD3 R6, PT, PT, -R9, R6, RZ ;  /* 0x0000000609067210 */ /* 0x000fca0007ffe1ff */
        /* <DEDUP_REMOVED lines=10> */
[C---:B------:R-:W-:Y:S01]  /*11a0*/  IADD3 R11, PT, PT, -R6.reuse, RZ, RZ ;  /* 0x000000ff060b7210 */ /* 0x040fe20007ffe1ff */
[----:B------:R-:W-:Y:S01]  /*11b0*/  IMAD.MOV.U32 R10, RZ, RZ, RZ ;  /* 0x000000ffff0a7224 */ /* 0x000fe200078e00ff */
[----:B------:R-:W-:Y:S01]  /*11c0*/  DMUL.RP R18, R22, R18 ;  /* 0x0000001216127228 */ /* 0x000fe20000008000 */
[----:B------:R-:W-:-:S04]  /*11d0*/  IADD3 R9, PT, PT, -R6, -0x43300000, RZ ;  /* 0xbcd0000006097810 */ /* 0x000fc80007ffe1ff */
[----:B------:R-:W-:-:S10]  /*11e0*/  DFMA R10, R28, -R10, R22 ;  /* 0x8000000a1c0a722b */ /* 0x000fd40000000016 */
[----:B------:R-:W-:Y:S02]  /*11f0*/  FSETP.NEU.AND P0, PT, |R11|, R9, PT ;  /* 0x000000090b00720b */ /* 0x000fe40003f0d200 */
[----:B------:R-:W-:Y:S02]  /*1200*/  LOP3.LUT R9, R19, R8, RZ, 0x3c, !PT ;  /* 0x0000000813097212 */ /* 0x000fe400078e3cff */
[----:B------:R-:W-:Y:S02]  /*1210*/  FSEL R28, R18, R28, !P0 ;  /* 0x0000001c121c7208 */ /* 0x000fe40004000000 */
[----:B------:R-:W-:Y:S01]  /*1220*/  FSEL R29, R9, R29, !P0 ;  /* 0x0000001d091d7208 */ /* 0x000fe20004000000 */
[----:B------:R-:W-:Y:S06]  /*1230*/  BRA `(.L_x_147) ;  /* 0x0000000000547947 */ /* 0x000fec0003800000 */
.L_x_146:
[----:B------:R-:W-:-:S14]  /*1240*/  DSETP.NAN.AND P0, PT, R8, R8, PT ;  /* 0x000000080800722a */ /* 0x000fdc0003f08000 */
[----:B------:R-:W-:Y:S05]  /*1250*/  @P0 BRA `(.L_x_148) ;  /* 0x0000000000440947 */ /* 0x000fea0003800000 */
[----:B------:R-:W-:-:S14]  /*1260*/  DSETP.NAN.AND P0, PT, R20, R20, PT ;  /* 0x000000141400722a */ /* 0x000fdc0003f08000 */
        /* <DEDUP_REMOVED lines=8> */
[----:B------:R-:W-:Y:S02]  /*12f0*/  @P0 LOP3.LUT R6, R29, 0x7ff00000, RZ, 0xfc, !PT ;  /* 0x7ff000001d060812 */ /* 0x000fe400078efcff */
[----:B------:R-:W-:Y:S01]  /*1300*/  @!P0 MOV R28, RZ ;  /* 0x000000ff001c8202 */ /* 0x000fe20000000f00 */
[----:B------:R-:W-:Y:S02]  /*1310*/  @P0 IMAD.MOV.U32 R28, RZ, RZ, RZ ;  /* 0x000000ffff1c0224 */ /* 0x000fe400078e00ff */
[----:B------:R-:W-:Y:S01]  /*1320*/  @P0 IMAD.MOV.U32 R29, RZ, RZ, R6 ;  /* 0x000000ffff1d0224 */ /* 0x000fe200078e0006 */
[----:B------:R-:W-:Y:S06]  /*1330*/  BRA `(.L_x_147) ;  /* 0x0000000000147947 */ /* 0x000fec0003800000 */
.L_x_149:
[----:B------:R-:W-:Y:S01]  /*1340*/  LOP3.LUT R29, R21, 0x80000, RZ, 0xfc, !PT ;  /* 0x00080000151d7812 */ /* 0x000fe200078efcff */
[----:B------:R-:W-:Y:S01]  /*1350*/  IMAD.MOV.U32 R28, RZ, RZ, R20 ;  /* 0x000000ffff1c7224 */ /* 0x000fe200078e0014 */
[----:B------:R-:W-:Y:S06]  /*1360*/  BRA `(.L_x_147) ;  /* 0x0000000000087947 */ /* 0x000fec0003800000 */
.L_x_148:
[----:B------:R-:W-:Y:S02]  /*1370*/  LOP3.LUT R29, R9, 0x80000, RZ, 0xfc, !PT ;  /* 0x00080000091d7812 */ /* 0x000fe400078efcff */
[----:B------:R-:W-:-:S07]  /*1380*/  MOV R28, R8 ;  /* 0x00000008001c7202 */ /* 0x000fce0000000f00 */
.L_x_147:
[----:B------:R-:W-:Y:S05]  /*1390*/  BSYNC.RECONVERGENT B1 ;  /* 0x0000000000017941 */ /* 0x000fea0003800200 */
.L_x_145:
[----:B------:R-:W-:Y:S02]  /*13a0*/  IMAD.MOV.U32 R8, RZ, RZ, R0 ;  /* 0x000000ffff087224 */ /* 0x000fe400078e0000 */
[----:B------:R-:W-:-:S04]  /*13b0*/  IMAD.MOV.U32 R9, RZ, RZ, 0x0 ;  /* 0x00000000ff097424 */ /* 0x000fc800078e00ff */
[----:B------:R-:W-:Y:S05]  /*13c0*/  RET.REL.NODEC R8 `(_Z7viscov2iiddddPdS_S_S_S_S_PiS_) ;  /* 0xffffffec080c7950 */ /* 0x000fea0003c3ffff */
.L_x_150:
        /* <DEDUP_REMOVED lines=11> */
.L_x_711:


//--------------------- .text._Z7viscov1iiddddPdS_S_S_S_S_PiS_ --------------------------
	.section	.text._Z7viscov1iiddddPdS_S_S_S_S_PiS_,"ax",@progbits
	.align	128
        .global         _Z7viscov1iiddddPdS_S_S_S_S_PiS_
        .type           _Z7viscov1iiddddPdS_S_S_S_S_PiS_,@function
        .size           _Z7viscov1iiddddPdS_S_S_S_S_PiS_,(.L_x_713 - _Z7viscov1iiddddPdS_S_S_S_S_PiS_)
        .other          _Z7viscov1iiddddPdS_S_S_S_S_PiS_,@"STO_CUDA_ENTRY STV_DEFAULT"
_Z7viscov1iiddddPdS_S_S_S_S_PiS_:
.text._Z7viscov1iiddddPdS_S_S_S_S_PiS_:
        /* <DEDUP_REMOVED lines=16> */
[C---:B------:R-:W-:Y:S02]  /*0100*/  IMAD R4, R6.reuse, R12, R27 ;  /* 0x0000000c06047224 */ /* 0x040fe400078e021b */
[C---:B------:R-:W-:Y:S01]  /*0110*/  ISETP.NE.AND P0, PT, R6.reuse, R5, PT ;  /* 0x000000050600720c */ /* 0x040fe20003f05270 */
[----:B------:R-:W2:Y:S03]  /*0120*/  LDCU UR6, c[0x0][0x38c] ;  /* 0x00007180ff0677ac */ /* 0x000ea60008000800 */
[----:B------:R-:W3:Y:S08]  /*0130*/  LDC.64 R2, c[0x0][0x3b0] ;  /* 0x0000ec00ff027b82 */ /* 0x000ef00000000a00 */
[----:B------:R-:W4:Y:S01]  /*0140*/  LDC.64 R10, c[0x0][0x3a8] ;  /* 0x0000ea00ff0a7b82 */ /* 0x000f220000000a00 */
[----:B------:R-:W-:-:S04]  /*0150*/  @P0 VIADD R5, R6, 0x1 ;  /* 0x0000000106050836 */ /* 0x000fc80000000000 */
[----:B------:R-:W-:Y:S02]  /*0160*/  IMAD R0, R5, R12, R27 ;  /* 0x0000000c05007224 */ /* 0x000fe400078e021b */
[----:B0-----:R-:W-:-:S04]  /*0170*/  IMAD.WIDE.U32 R16, R4, 0x8, R8 ;  /* 0x0000000804107825 */ /* 0x001fc800078e0008 */
[C---:B------:R-:W-:Y:S02]  /*0180*/  IMAD.WIDE.U32 R8, R0.reuse, 0x8, R8 ;  /* 0x0000000800087825 */ /* 0x040fe400078e0008 */
[----:B-1----:R-:W2:Y:S02]  /*0190*/  LDG.E.64 R16, desc[UR4][R16.64] ;  /* 0x0000000410107981 */ /* 0x002ea4000c1e1b00 */
[C---:B---3--:R-:W-:Y:S02]  /*01a0*/  IMAD.WIDE.U32 R2, R0.reuse, 0x8, R2 ;  /* 0x0000000800027825 */ /* 0x048fe400078e0002 */
[----:B------:R-:W3:Y:S04]  /*01b0*/  LDG.E.64 R8, desc[UR4][R8.64] ;  /* 0x0000000408087981 */ /* 0x000ee8000c1e1b00 */
[----:B------:R-:W3:Y:S01]  /*01c0*/  LDG.E.64 R2, desc[UR4][R2.64] ;  /* 0x0000000402027981 */ /* 0x000ee2000c1e1b00 */
[----:B----4-:R-:W-:-:S06]  /*01d0*/  IMAD.WIDE.U32 R12, R0, 0x8, R10 ;  /* 0x00000008000c7825 */ /* 0x010fcc00078e000a */
[----:B------:R-:W4:Y:S01]  /*01e0*/  LDG.E.64 R12, desc[UR4][R12.64] ;  /* 0x000000040c0c7981 */ /* 0x000f22000c1e1b00 */
[----:B------:R-:W-:Y:S02]  /*01f0*/  IMAD.WIDE.U32 R14, R4, 0x8, R10 ;  /* 0x00000008040e7825 */ /* 0x000fe400078e000a */
[----:B------:R-:W0:Y:S04]  /*0200*/  LDC.64 R10, c[0x0][0x388] ;  /* 0x0000e200ff0a7b82 */ /* 0x000e280000000a00 */
[----:B------:R-:W5:Y:S01]  /*0210*/  LDG.E.64 R14, desc[UR4][R14.64] ;  /* 0x000000040e0e7981 */ /* 0x000f62000c1e1b00 */
[----:B--2---:R-:W0:Y:S01]  /*0220*/  MUFU.RCP64H R19, UR6 ;  /* 0x0000000600137d08 */ /* 0x004e220008001800 */
[----:B------:R-:W-:-:S06]  /*0230*/  IMAD.MOV.U32 R18, RZ, RZ, 0x1 ;  /* 0x00000001ff127424 */ /* 0x000fcc00078e00ff */
[----:B0-----:R-:W-:-:S08]  /*0240*/  DFMA R20, R18, -R10, 1 ;  /* 0x3ff000001214742b */ /* 0x001fd0000000080a */
[----:B------:R-:W-:-:S08]  /*0250*/  DFMA R20, R20, R20, R20 ;  /* 0x000000141414722b */ /* 0x000fd00000000014 */
[----:B------:R-:W-:Y:S01]  /*0260*/  DFMA R18, R18, R20, R18 ;  /* 0x000000141212722b */ /* 0x000fe20000000012 */
[----:B------:R-:W0:Y:S01]  /*0270*/  LDC R5, c[0x0][0x38c] ;  /* 0x0000e300ff057b82 */ /* 0x000e220000000800 */
[----:B------:R-:W-:Y:S01]  /*0280*/  VIMNMX.U32 R29, PT, PT, R6, 0x1, !PT ;  /* 0x00000001061d7848 */ /* 0x000fe20007fe0000 */
[----:B------:R-:W-:Y:S04]  /*0290*/  BSSY.RECONVERGENT B0, `(.L_x_151) ;  /* 0x0000013000007945 */ /* 0x000fe80003800200 */
[----:B------:R-:W-:Y:S01]  /*02a0*/  VIADD R29, R29, 0xffffffff ;  /* 0xffffffff1d1d7836 */ /* 0x000fe20000000000 */
[----:B---3--:R-:W-:Y:S02]  /*02b0*/  DADD R8, R8, -R16 ;  /* 0x0000000008087229 */ /* 0x008fe40000000810 */
[----:B----4-:R-:W-:-:S02]  /*02c0*/  DMUL R2, R12, R2 ;  /* 0x000000020c027228 */ /* 0x010fc40000000000 */
[----:B------:R-:W-:-:S06]  /*02d0*/  DFMA R12, R18, -R10, 1 ;  /* 0x3ff00000120c742b */ /* 0x000fcc000000080a */
[----:B------:R-:W-:Y:S02]  /*02e0*/  DMUL R8, R2, R8 ;  /* 0x0000000802087228 */ /* 0x000fe40000000000 */
[----:B------:R-:W-:-:S08]  /*02f0*/  DFMA R12, R18, R12, R18 ;  /* 0x0000000c120c722b */ /* 0x000fd00000000012 */
[----:B------:R-:W-:-:S08]  /*0300*/  DMUL R2, R8, R12 ;  /* 0x0000000c08027228 */ /* 0x000fd00000000000 */
[----:B------:R-:W-:-:S08]  /*0310*/  DFMA R10, R2, -R10, R8 ;  /* 0x8000000a020a722b */ /* 0x000fd00000000008 */
[----:B------:R-:W-:Y:S01]  /*0320*/  DFMA R2, R12, R10, R2 ;  /* 0x0000000a0c02722b */ /* 0x000fe20000000002 */
[----:B------:R-:W-:-:S09]  /*0330*/  FSETP.GEU.AND P1, PT, |R9|, 6.5827683646048100446e-37, PT ;  /* 0x036000000900780b */ /* 0x000fd20003f2e200 */
[----:B------:R-:W-:-:S05]  /*0340*/  FFMA R7, RZ, UR6, R3 ;  /* 0x00000006ff077c23 */ /* 0x000fca0008000003 */
[----:B------:R-:W-:Y:S01]  /*0350*/  FSETP.GT.AND P0, PT, |R7|, 1.469367938527859385e-39, PT ;  /* 0x001000000700780b */ /* 0x000fe20003f04200 */
[----:B------:R-:W1:-:S12]  /*0360*/  LDCU UR6, c[0x0][0x388] ;  /* 0x00007100ff0677ac */ /* 0x000e580008000800 */
[----:B0-----:R-:W-:Y:S05]  /*0370*/  @P0 BRA P1, `(.L_x_152) ;  /* 0x0000000000100947 */ /* 0x001fea0000800000 */
[----:B------:R-:W-:-:S07]  /*0380*/  MOV R6, 0x3a0 ;  /* 0x000003a000067802 */ /* 0x000fce0000000f00 */
[----:B-1---5:R-:W-:Y:S05]  /*0390*/  CALL.REL.NOINC `($__internal_11_$__cuda_sm20_div_rn_f64_full) ;  /* 0x0000000800187944 */ /* 0x022fea0003c00000 */
[----:B------:R-:W-:Y:S02]  /*03a0*/  IMAD.MOV.U32 R2, RZ, RZ, R20 ;  /* 0x000000ffff027224 */ /* 0x000fe400078e0014 */
[----:B------:R-:W-:-:S07]  /*03b0*/  IMAD.MOV.U32 R3, RZ, RZ, R21 ;  /* 0x000000ffff037224 */ /* 0x000fce00078e0015 */
.L_x_152:
[----:B-1----:R-:W-:Y:S05]  /*03c0*/  BSYNC.RECONVERGENT B0 ;  /* 0x0000000000007941 */ /* 0x002fea0003800200 */
.L_x_151:
[----:B------:R-:W0:Y:S01]  /*03d0*/  LDC.64 R10, c[0x0][0x3b0] ;  /* 0x0000ec00ff0a7b82 */ /* 0x000e220000000a00 */
[----:B------:R-:W1:Y:S07]  /*03e0*/  LDCU UR7, c[0x0][0x380] ;  /* 0x00007000ff0777ac */ /* 0x000e6e0008000800 */
[----:B------:R-:W2:Y:S08]  /*03f0*/  LDC.64 R8, c[0x0][0x3d0] ;  /* 0x0000f400ff087b82 */ /* 0x000eb00000000a00 */
[----:B------:R-:W3:Y:S01]  /*0400*/  LDC.64 R6, c[0x0][0x388] ;  /* 0x0000e200ff067b82 */ /* 0x000ee20000000a00 */
[----:B-1----:R-:W-:Y:S01]  /*0410*/  IMAD R29, R29, UR7, R27 ;  /* 0x000000071d1d7c24 */ /* 0x002fe2000f8e021b */
[----:B------:R-:W1:Y:S01]  /*0420*/  LDCU UR7, c[0x0][0x38c] ;  /* 0x00007180ff0777ac */ /* 0x000e620008000800 */
[----:B0-----:R-:W-:-:S06]  /*0430*/  IMAD.WIDE.U32 R10, R4, 0x8, R10 ;  /* 0x00000008040a7825 */ /* 0x001fcc00078e000a */
[----:B------:R-:W4:Y:S01]  /*0440*/  LDG.E.64 R10, desc[UR4][R10.64] ;  /* 0x000000040a0a7981 */ /* 0x000f22000c1e1b00 */
[----:B--2---:R-:W-:-:S06]  /*0450*/  IMAD.WIDE.U32 R8, R29, 0x8, R8 ;  /* 0x000000081d087825 */ /* 0x004fcc00078e0008 */
[----:B------:R-:W2:Y:S01]  /*0460*/  LDG.E.64 R8, desc[UR4][R8.64] ;  /* 0x0000000408087981 */ /* 0x000ea2000c1e1b00 */
[----:B-1----:R-:W3:Y:S01]  /*0470*/  MUFU.RCP64H R13, UR7 ;  /* 0x00000007000d7d08 */ /* 0x002ee20008001800 */
[----:B------:R-:W-:-:S06]  /*0480*/  IMAD.MOV.U32 R12, RZ, RZ, 0x1 ;  /* 0x00000001ff0c7424 */ /* 0x000fcc00078e00ff */
[----:B---3--:R-:W-:-:S08]  /*0490*/  DFMA R18, R12, -R6, 1 ;  /* 0x3ff000000c12742b */ /* 0x008fd00000000806 */
[----:B------:R-:W-:-:S08]  /*04a0*/  DFMA R18, R18, R18, R18 ;  /* 0x000000121212722b */ /* 0x000fd00000000012 */
[----:B------:R-:W-:Y:S01]  /*04b0*/  DFMA R12, R12, R18, R12 ;  /* 0x000000120c0c722b */ /* 0x000fe2000000000c */
[----:B------:R-:W-:Y:S01]  /*04c0*/  BSSY.RECONVERGENT B0, `(.L_x_153) ;  /* 0x0000011000007945 */ /* 0x000fe20003800200 */
[----:B----45:R-:W-:-:S06]  /*04d0*/  DMUL R14, R14, R10 ;  /* 0x0000000a0e0e7228 */ /* 0x030fcc0000000000 */
[----:B------:R-:W-:Y:S02]  /*04e0*/  DFMA R10, R12, -R6, 1 ;  /* 0x3ff000000c0a742b */ /* 0x000fe40000000806 */
[----:B--2---:R-:W-:-:S06]  /*04f0*/  DADD R16, R16, -R8 ;  /* 0x0000000010107229 */ /* 0x004fcc0000000808 */
[----:B------:R-:W-:Y:S02]  /*0500*/  DFMA R12, R12, R10, R12 ;  /* 0x0000000a0c0c722b */ /* 0x000fe4000000000c */
[----:B------:R-:W-:-:S08]  /*0510*/  DMUL R8, R14, R16 ;  /* 0x000000100e087228 */ /* 0x000fd00000000000 */
[----:B------:R-:W-:-:S08]  /*0520*/  DMUL R10, R12, R8 ;  /* 0x000000080c0a7228 */ /* 0x000fd00000000000 */
[----:B------:R-:W-:-:S08]  /*0530*/  DFMA R6, R10, -R6, R8 ;  /* 0x800000060a06722b */ /* 0x000fd00000000008 */
[----:B------:R-:W-:Y:S01]  /*0540*/  DFMA R6, R12, R6, R10 ;  /* 0x000000060c06722b */ /* 0x000fe2000000000a */
[----:B------:R-:W-:-:S09]  /*0550*/  FSETP.GEU.AND P1, PT, |R9|, 6.5827683646048100446e-37, PT ;  /* 0x036000000900780b */ /* 0x000fd20003f2e200 */
[----:B------:R-:W-:-:S05]  /*0560*/  FFMA R10, RZ, UR7, R7 ;  /* 0x00000007ff0a7c23 */ /* 0x000fca0008000007 */
[----:B------:R-:W-:-:S13]  /*0570*/  FSETP.GT.AND P0, PT, |R10|, 1.469367938527859385e-39, PT ;  /* 0x001000000a00780b */ /* 0x000fda0003f04200 */
[----:B------:R-:W-:Y:S05]  /*0580*/  @P0 BRA P1, `(.L_x_154) ;  /* 0x0000000000100947 */ /* 0x000fea0000800000 */
[----:B------:R-:W-:-:S07]  /*0590*/  MOV R6, 0x5b0 ;  /* 0x000005b000067802 */ /* 0x000fce0000000f00 */
[----:B------:R-:W-:Y:S05]  /*05a0*/  CALL.REL.NOINC `($__internal_11_$__cuda_sm20_div_rn_f64_full) ;  /* 0x0000000400947944 */ /* 0x000fea0003c00000 */
[----:B------:R-:W-:Y:S02]  /*05b0*/  IMAD.MOV.U32 R6, RZ, RZ, R20 ;  /* 0x000000ffff067224 */ /* 0x000fe400078e0014 */
[----:B------:R-:W-:-:S07]  /*05c0*/  IMAD.MOV.U32 R7, RZ, RZ, R21 ;  /* 0x000000ffff077224 */ /* 0x000fce00078e0015 */
.L_x_154:
[----:B------:R-:W-:Y:S05]  /*05d0*/  BSYNC.RECONVERGENT B0 ;  /* 0x0000000000007941 */ /* 0x000fea0003800200 */
.L_x_153:
[----:B------:R-:W0:Y:S02]  /*05e0*/  LDC.64 R8, c[0x0][0x3c0] ;  /* 0x0000f000ff087b82 */ /* 0x000e240000000a00 */
[----:B0-----:R-:W-:-:S06]  /*05f0*/  IMAD.WIDE.U32 R8, R4, 0x8, R8 ;  /* 0x0000000804087825 */ /* 0x001fcc00078e0008 */
[----:B------:R-:W2:Y:S01]  /*0600*/  LDG.E.64 R8, desc[UR4][R8.64] ;  /* 0x0000000408087981 */ /* 0x000ea2000c1e1b00 */
[----:B------:R-:W-:Y:S01]  /*0610*/  BSSY.RECONVERGENT B0, `(.L_x_155) ;  /* 0x0000010000007945 */ /* 0x000fe20003800200 */
[----:B--2---:R-:W0:Y:S01]  /*0620*/  MUFU.RCP64H R11, R9 ;  /* 0x00000009000b7308 */ /* 0x004e220000001800 */
[----:B------:R-:W-:-:S04]  /*0630*/  IADD3 R10, PT, PT, R9, 0x300402, RZ ;  /* 0x00300402090a7810 */ /* 0x000fc80007ffe0ff */
[----:B------:R-:W-:Y:S02]  /*0640*/  FSETP.GEU.AND P0, PT, |R10|, 5.8789094863358348022e-39, PT ;  /* 0x004004020a00780b */ /* 0x000fe40003f0e200 */
[----:B0-----:R-:W-:-:S08]  /*0650*/  DFMA R12, -R8, R10, 1 ;  /* 0x3ff00000080c742b */ /* 0x001fd0000000010a */
[----:B------:R-:W-:-:S08]  /*0660*/  DFMA R12, R12, R12, R12 ;  /* 0x0000000c0c0c722b */ /* 0x000fd0000000000c */
[----:B------:R-:W-:-:S08]  /*0670*/  DFMA R12, R10, R12, R10 ;  /* 0x0000000c0a0c722b */ /* 0x000fd0000000000a */
[----:B------:R-:W-:-:S08]  /*0680*/  DFMA R14, -R8, R12, 1 ;  /* 0x3ff00000080e742b */ /* 0x000fd0000000010c */
[----:B------:R-:W-:Y:S01]  /*0690*/  DFMA R10, R12, R14, R12 ;  /* 0x0000000e0c0a722b */ /* 0x000fe2000000000c */
[----:B------:R-:W-:Y:S10]  /*06a0*/  @P0 BRA `(.L_x_156) ;  /* 0x0000000000180947 */ /* 0x000ff40003800000 */
[----:B------:R-:W-:-:S05]  /*06b0*/  LOP3.LUT R10, R9, 0x7fffffff, RZ, 0xc0, !PT ;  /* 0x7fffffff090a7812 */ /* 0x000fca00078ec0ff */
[----:B------:R-:W-:Y:S01]  /*06c0*/  VIADD R14, R10, 0xfff00000 ;  /* 0xfff000000a0e7836 */ /* 0x000fe20000000000 */
[----:B------:R-:W-:-:S07]  /*06d0*/  MOV R10, 0x6f0 ;  /* 0x000006f0000a7802 */ /* 0x000fce0000000f00 */
[----:B------:R-:W-:Y:S05]  /*06e0*/  CALL.REL.NOINC `($__internal_10_$__cuda_sm20_dblrcp_rn_slowpath_v3) ;  /* 0x0000000000a87944 */ /* 0x000fea0003c00000 */
[----:B------:R-:W-:Y:S02]  /*06f0*/  IMAD.MOV.U32 R10, RZ, RZ, R12 ;  /* 0x000000ffff0a7224 */ /* 0x000fe400078e000c */
[----:B------:R-:W-:-:S07]  /*0700*/  IMAD.MOV.U32 R11, RZ, RZ, R13 ;  /* 0x000000ffff0b7224 */ /* 0x000fce00078e000d */
.L_x_156:
[----:B------:R-:W-:Y:S05]  /*0710*/  BSYNC.RECONVERGENT B0 ;  /* 0x0000000000007941 */ /* 0x000fea0003800200 */
.L_x_155:
[----:B------:R-:W0:Y:S01]  /*0720*/  LDCU UR7, c[0x0][0x38c] ;  /* 0x00007180ff0777ac */ /* 0x000e220008000800 */
[----:B------:R-:W1:Y:S01]  /*0730*/  LDC.64 R8, c[0x0][0x388] ;  /* 0x0000e200ff087b82 */ /* 0x000e620000000a00 */
[----:B------:R-:W-:Y:S01]  /*0740*/  IMAD.MOV.U32 R12, RZ, RZ, 0x1 ;  /* 0x00000001ff0c7424 */ /* 0x000fe200078e00ff */
[----:B------:R-:W-:Y:S01]  /*0750*/  DADD R2, -R6, R2 ;  /* 0x0000000006027229 */ /* 0x000fe20000000102 */
[----:B------:R-:W-:Y:S07]  /*0760*/  BSSY.RECONVERGENT B0, `(.L_x_157) ;  /* 0x0000015000007945 */ /* 0x000fee0003800200 */
[----:B------:R-:W-:Y:S01]  /*0770*/  DMUL R10, R2, R10 ;  /* 0x0000000a020a7228 */ /* 0x000fe20000000000 */
[----:B0-----:R-:W1:Y:S09]  /*0780*/  MUFU.RCP64H R13, UR7 ;  /* 0x00000007000d7d08 */ /* 0x001e720008001800 */
[----:B------:R-:W-:Y:S01]  /*0790*/  FSETP.GEU.AND P1, PT, |R11|, 6.5827683646048100446e-37, PT ;  /* 0x036000000b00780b */ /* 0x000fe20003f2e200 */
[----:B-1----:R-:W-:-:S08]  /*07a0*/  DFMA R14, R12, -R8, 1 ;  /* 0x3ff000000c0e742b */ /* 0x002fd00000000808 */
        /* <DEDUP_REMOVED lines=13> */
[----:B------:R-:W-:Y:S05]  /*0880*/  CALL.REL.NOINC `($__internal_11_$__cuda_sm20_div_rn_f64_full) ;  /* 0x0000000000dc7944 */ /* 0x000fea0003c00000 */
[----:B------:R-:W-:Y:S02]  /*0890*/  IMAD.MOV.U32 R2, RZ, RZ, R20 ;  /* 0x000000ffff027224 */ /* 0x000fe400078e0014 */
[----:B------:R-:W-:-:S07]  /*08a0*/  IMAD.MOV.U32 R3, RZ, RZ, R21 ;  /* 0x000000ffff037224 */ /* 0x000fce00078e0015 */
.L_x_158:
[----:B------:R-:W-:Y:S05]  /*08b0*/  BSYNC.RECONVERGENT B0 ;  /* 0x0000000000007941 */ /* 0x000fea0003800200 */
.L_x_157:
[----:B------:R-:W0:Y:S08]  /*08c0*/  LDC.64 R10, c[0x0][0x3d8] ;  /* 0x0000f600ff0a7b82 */ /* 0x000e300000000a00 */
[----:B------:R-:W1:Y:S01]  /*08d0*/  LDC.64 R14, c[0x0][0x3e0] ;  /* 0x0000f800ff0e7b82 */ /* 0x000e620000000a00 */
[----:B0-----:R-:W-:-:S04]  /*08e0*/  IMAD.WIDE.U32 R6, R0, 0x4, R10 ;  /* 0x0000000400067825 */ /* 0x001fc800078e000a */
[----:B------:R-:W-:Y:S02]  /*08f0*/  IMAD.WIDE.U32 R10, R29, 0x4, R10 ;  /* 0x000000041d0a7825 */ /* 0x000fe400078e000a */
[----:B------:R-:W2:Y:S04]  /*0900*/  LDG.E R6, desc[UR4][R6.64] ;  /* 0x0000000406067981 */ /* 0x000ea8000c1e1900 */
[----:B------:R-:W3:Y:S01]  /*0910*/  LDG.E R10, desc[UR4][R10.64] ;  /* 0x000000040a0a7981 */ /* 0x000ee2000c1e1900 */
[----:B-1----:R-:W-:Y:S01]  /*0920*/  IMAD.WIDE.U32 R4, R4, 0x8, R14 ;  /* 0x0000000804047825 */ /* 0x002fe200078e000e */
[----:B--2---:R-:W0:Y:S08]  /*0930*/  I2F.F64 R8, R6 ;  /* 0x0000000600087312 */ /* 0x004e300000201c00 */
[----:B---3--:R-:W1:Y:S01]  /*0940*/  I2F.F64 R12, R10 ;  /* 0x0000000a000c7312 */ /* 0x008e620000201c00 */
[----:B0-----:R-:W-:-:S08]  /*0950*/  DMUL R8, R8, R2 ;  /* 0x0000000208087228 */ /* 0x001fd00000000000 */
[----:B-1----:R-:W-:-:S07]  /*0960*/  DMUL R8, R8, R12 ;  /* 0x0000000c08087228 */ /* 0x002fce0000000000 */
[----:B------:R-:W-:Y:S01]  /*0970*/  STG.E.64 desc[UR4][R4.64], R8 ;  /* 0x0000000804007986 */ /* 0x000fe2000c101b04 */
[----:B------:R-:W-:Y:S05]  /*0980*/  EXIT ;  /* 0x000000000000794d */ /* 0x000fea0003800000 */
        .weak           $__internal_10_$__cuda_sm20_dblrcp_rn_slowpath_v3
        .type           $__internal_10_$__cuda_sm20_dblrcp_rn_slowpath_v3,@function
        .size           $__internal_10_$__cuda_sm20_dblrcp_rn_slowpath_v3,($__internal_11_$__cuda_sm20_div_rn_f64_full - $__internal_10_$__cuda_sm20_dblrcp_rn_slowpath_v3)
$__internal_10_$__cuda_sm20_dblrcp_rn_slowpath_v3:
[----:B------:R-:W-:Y:S01]  /*0990*/  DSETP.GTU.AND P0, PT, |R8|, +INF , PT ;  /* 0x7ff000000800742a */ /* 0x000fe20003f0c200 */
[----:B------:R-:W-:-:S13]  /*09a0*/  BSSY.RECONVERGENT B1, `(.L_x_159) ;  /* 0x0000023000017945 */ /* 0x000fda0003800200 */
[----:B------:R-:W-:Y:S05]  /*09b0*/  @P0 BRA `(.L_x_160) ;  /* 0x00000000007c0947 */ /* 0x000fea0003800000 */
[----:B------:R-:W-:-:S04]  /*09c0*/  LOP3.LUT R11, R9, 0x7fffffff, RZ, 0xc0, !PT ;  /* 0x7fffffff090b7812 */ /* 0x000fc800078ec0ff */
[----:B------:R-:W-:-:S04]  /*09d0*/  IADD3 R12, PT, PT, R11, -0x1, RZ ;  /* 0xffffffff0b0c7810 */ /* 0x000fc80007ffe0ff */
[----:B------:R-:W-:-:S13]  /*09e0*/  ISETP.GE.U32.AND P0, PT, R12, 0x7fefffff, PT ;  /* 0x7fefffff0c00780c */ /* 0x000fda0003f06070 */
[----:B------:R-:W-:Y:S01]  /*09f0*/  @P0 LOP3.LUT R13, R9, 0x7ff00000, RZ, 0x3c, !PT ;  /* 0x7ff00000090d0812 */ /* 0x000fe200078e3cff */
[----:B------:R-:W-:Y:S01]  /*0a00*/  @P0 IMAD.MOV.U32 R12, RZ, RZ, RZ ;  /* 0x000000ffff0c0224 */ /* 0x000fe200078e00ff */
[----:B------:R-:W-:Y:S06]  /*0a10*/  @P0 BRA `(.L_x_161) ;  /* 0x00000000006c0947 */ /* 0x000fec0003800000 */
[----:B------:R-:W-:-:S13]  /*0a20*/  ISETP.GE.U32.AND P0, PT, R11, 0x1000001, PT ;  /* 0x010000010b00780c */ /* 0x000fda0003f06070 */
[----:B------:R-:W-:Y:S05]  /*0a30*/  @!P0 BRA `(.L_x_162) ;  /* 0x0000000000348947 */ /* 0x000fea0003800000 */
[----:B------:R-:W-:Y:S02]  /*0a40*/  VIADD R13, R9, 0xc0200000 ;  /* 0xc0200000090d7836 */ /* 0x000fe40000000000 */
[----:B------:R-:W-:Y:S02]  /*0a50*/  IMAD.MOV.U32 R12, RZ, RZ, R8 ;  /* 0x000000ffff0c7224 */ /* 0x000fe400078e0008 */
[----:B------:R-:W0:Y:S04]  /*0a60*/  MUFU.RCP64H R15, R13 ;  /* 0x0000000d000f7308 */ /* 0x000e280000001800 */
        /* <DEDUP_REMOVED lines=10> */
.L_x_162:
        /* <DEDUP_REMOVED lines=10> */
.L_x_160:
[----:B------:R-:W-:Y:S01]  /*0bb0*/  LOP3.LUT R13, R9, 0x80000, RZ, 0xfc, !PT ;  /* 0x00080000090d7812 */ /* 0x000fe200078efcff */
[----:B------:R-:W-:-:S07]  /*0bc0*/  IMAD.MOV.U32 R12, RZ, RZ, R8 ;  /* 0x000000ffff0c7224 */ /* 0x000fce00078e0008 */
.L_x_161:
[----:B------:R-:W-:Y:S05]  /*0bd0*/  BSYNC.RECONVERGENT B1 ;  /* 0x0000000000017941 */ /* 0x000fea0003800200 */
.L_x_159:
[----:B------:R-:W-:-:S04]  /*0be0*/  IMAD.MOV.U32 R11, RZ, RZ, 0x0 ;  /* 0x00000000ff0b7424 */ /* 0x000fc800078e00ff */
[----:B------:R-:W-:Y:S05]  /*0bf0*/  RET.REL.NODEC R10 `(_Z7viscov1iiddddPdS_S_S_S_S_PiS_) ;  /* 0xfffffff40a007950 */ /* 0x000fea0003c3ffff */
        .weak           $__internal_11_$__cuda_sm20_div_rn_f64_full
        .type           $__internal_11_$__cuda_sm20_div_rn_f64_full,@function
        .size           $__internal_11_$__cuda_sm20_div_rn_f64_full,(.L_x_713 - $__internal_11_$__cuda_sm20_div_rn_f64_full)
$__internal_11_$__cuda_sm20_div_rn_f64_full:
[C---:B------:R-:W-:Y:S01]  /*0c00*/  FSETP.GEU.AND P0, PT, |R5|.reuse, 1.469367938527859385e-39, PT ;  /* 0x001000000500780b */ /* 0x040fe20003f0e200 */
[----:B------:R-:W-:Y:S01]  /*0c10*/  IMAD.MOV.U32 R11, RZ, RZ, R5 ;  /* 0x000000ffff0b7224 */ /* 0x000fe200078e0005 */
[----:B------:R-:W-:Y:S01]  /*0c20*/  MOV R10, UR6 ;  /* 0x00000006000a7c02 */ /* 0x000fe20008000f00 */
[----:B------:R-:W-:Y:S01]  /*0c30*/  IMAD.U32 R12, RZ, RZ, UR6 ;  /* 0x00000006ff0c7e24 */ /* 0x000fe2000f8e00ff */
[----:B------:R-:W-:Y:S01]  /*0c40*/  LOP3.LUT R7, R5, 0x800fffff, RZ, 0xc0, !PT ;  /* 0x800fffff05077812 */ /* 0x000fe200078ec0ff */
[----:B------:R-:W-:Y:S01]  /*0c50*/  IMAD.MOV.U32 R18, RZ, RZ, 0x1 ;  /* 0x00000001ff127424 */ /* 0x000fe200078e00ff */
[----:B------:R-:W-:Y:S01]  /*0c60*/  FSETP.GEU.AND P2, PT, |R9|, 1.469367938527859385e-39, PT ;  /* 0x001000000900780b */ /* 0x000fe20003f4e200 */
[----:B------:R-:W-:Y:S01]  /*0c70*/  IMAD.MOV.U32 R26, RZ, RZ, 0x1ca00000 ;  /* 0x1ca00000ff1a7424 */ /* 0x000fe200078e00ff */
[----:B------:R-:W-:Y:S01]  /*0c80*/  LOP3.LUT R13, R7, 0x3ff00000, RZ, 0xfc, !PT ;  /* 0x3ff00000070d7812 */ /* 0x000fe200078efcff */
[----:B------:R-:W-:Y:S01]  /*0c90*/  BSSY.RECONVERGENT B1, `(.L_x_163) ;  /* 0x0000050000017945 */ /* 0x000fe20003800200 */
[----:B------:R-:W-:-:S02]  /*0ca0*/  LOP3.LUT R7, R9, 0x7ff00000, RZ, 0xc0, !PT ;  /* 0x7ff0000009077812 */ /* 0x000fc400078ec0ff */
[----:B------:R-:W-:Y:S01]  /*0cb0*/  LOP3.LUT R28, R5, 0x7ff00000, RZ, 0xc0, !PT ;  /* 0x7ff00000051c7812 */ /* 0x000fe200078ec0ff */
[----:B------:R-:W-:-:S03]  /*0cc0*/  @!P0 DMUL R12, R10, 8.98846567431157953865e+307 ;  /* 0x7fe000000a0c8828 */ /* 0x000fc60000000000 */
[----:B------:R-:W-:-:S03]  /*0cd0*/  ISETP.GE.U32.AND P1, PT, R7, R28, PT ;  /* 0x0000001c0700720c */ /* 0x000fc60003f26070 */
[----:B------:R-:W0:Y:S01]  /*0ce0*/  MUFU.RCP64H R19, R13 ;  /* 0x0000000d00137308 */ /* 0x000e220000001800 */
[----:B------:R-:W-:-:S03]  /*0cf0*/  @!P2 LOP3.LUT R20, R11, 0x7ff00000, RZ, 0xc0, !PT ;  /* 0x7ff000000b14a812 */ /* 0x000fc600078ec0ff */
[----:B------:R-:W-:Y:S02]  /*0d00*/  @!P0 LOP3.LUT R28, R13, 0x7ff00000, RZ, 0xc0, !PT ;  /* 0x7ff000000d1c8812 */ /* 0x000fe400078ec0ff */
[----:B------:R-:W-:-:S04]  /*0d10*/  @!P2 ISETP.GE.U32.AND P3, PT, R7, R20, PT ;  /* 0x000000140700a20c */ /* 0x000fc80003f66070 */
[----:B------:R-:W-:-:S04]  /*0d20*/  @!P2 SEL R21, R26, 0x63400000, !P3 ;  /* 0x634000001a15a807 */ /* 0x000fc80005800000 */
[----:B------:R-:W-:Y:S01]  /*0d30*/  @!P2 LOP3.LUT R24, R21, 0x80000000, R9, 0xf8, !PT ;  /* 0x800000001518a812 */ /* 0x000fe200078ef809 */
[----:B0-----:R-:W-:-:S03]  /*0d40*/  DFMA R22, R18, -R12, 1 ;  /* 0x3ff000001216742b */ /* 0x001fc6000000080c */
[----:B------:R-:W-:Y:S01]  /*0d50*/  @!P2 LOP3.LUT R25, R24, 0x100000, RZ, 0xfc, !PT ;  /* 0x001000001819a812 */ /* 0x000fe200078efcff */
[----:B------:R-:W-:-:S04]  /*0d60*/  @!P2 IMAD.MOV.U32 R24, RZ, RZ, RZ ;  /* 0x000000ffff18a224 */ /* 0x000fc800078e00ff */
[----:B------:R-:W-:-:S08]  /*0d70*/  DFMA R22, R22, R22, R22 ;  /* 0x000000161616722b */ /* 0x000fd00000000016 */
[----:B------:R-:W-:Y:S01]  /*0d80*/  DFMA R22, R18, R22, R18 ;  /* 0x000000161216722b */ /* 0x000fe20000000012 */
[----:B------:R-:W-:Y:S01]  /*0d90*/  SEL R19, R26, 0x63400000, !P1 ;  /* 0x634000001a137807 */ /* 0x000fe20004800000 */
[----:B------:R-:W-:-:S03]  /*0da0*/  IMAD.MOV.U32 R18, RZ, RZ, R8 ;  /* 0x000000ffff127224 */ /* 0x000fc600078e0008 */
[----:B------:R-:W-:-:S03]  /*0db0*/  LOP3.LUT R19, R19, 0x800fffff, R9, 0xf8, !PT ;  /* 0x800fffff13137812 */ /* 0x000fc600078ef809 */
[----:B------:R-:W-:-:S03]  /*0dc0*/  DFMA R20, R22, -R12, 1 ;  /* 0x3ff000001614742b */ /* 0x000fc6000000080c */
[----:B------:R-:W-:-:S05]  /*0dd0*/  @!P2 DFMA R18, R18, 2, -R24 ;  /* 0x400000001212a82b */ /* 0x000fca0000000818 */
[----:B------:R-:W-:-:S08]  /*0de0*/  DFMA R20, R22, R20, R22 ;  /* 0x000000141614722b */ /* 0x000fd00000000016 */
[----:B------:R-:W-:-:S08]  /*0df0*/  DMUL R22, R20, R18 ;  /* 0x0000001214167228 */ /* 0x000fd00000000000 */
[----:B------:R-:W-:-:S08]  /*0e00*/  DFMA R24, R22, -R12, R18 ;  /* 0x8000000c1618722b */ /* 0x000fd00000000012 */
[----:B------:R-:W-:Y:S01]  /*0e10*/  DFMA R24, R20, R24, R22 ;  /* 0x000000181418722b */ /* 0x000fe20000000016 */
[----:B------:R-:W-:Y:S01]  /*0e20*/  IMAD.MOV.U32 R22, RZ, RZ, R7 ;  /* 0x000000ffff167224 */ /* 0x000fe200078e0007 */
[----:B------:R-:W-:-:S05]  /*0e30*/  @!P2 LOP3.LUT R22, R19, 0x7ff00000, RZ, 0xc0, !PT ;  /* 0x7ff000001316a812 */ /* 0x000fca00078ec0ff */
[----:B------:R-:W-:-:S05]  /*0e40*/  VIADD R20, R22, 0xffffffff ;  /* 0xffffffff16147836 */ /* 0x000fca0000000000 */
[----:B------:R-:W-:Y:S02]  /*0e50*/  ISETP.GT.U32.AND P0, PT, R20, 0x7feffffe, PT ;  /* 0x7feffffe1400780c */ /* 0x000fe40003f04070 */
[----:B------:R-:W-:-:S04]  /*0e60*/  IADD3 R20, PT, PT, R28, -0x1, RZ ;  /* 0xffffffff1c147810 */ /* 0x000fc80007ffe0ff */
[----:B------:R-:W-:-:S13]  /*0e70*/  ISETP.GT.U32.OR P0, PT, R20, 0x7feffffe, P0 ;  /* 0x7feffffe1400780c */ /* 0x000fda0000704470 */
[----:B------:R-:W-:Y:S05]  /*0e80*/  @P0 BRA `(.L_x_164) ;  /* 0x00000000006c0947 */ /* 0x000fea0003800000 */
        /* <DEDUP_REMOVED lines=27> */
.L_x_164:
        /* <DEDUP_REMOVED lines=16> */
.L_x_167:
[----:B------:R-:W-:Y:S01]  /*1140*/  LOP3.LUT R21, R11, 0x80000, RZ, 0xfc, !PT ;  /* 0x000800000b157812 */ /* 0x000fe200078efcff */
[----:B------:R-:W-:Y:S01]  /*1150*/  IMAD.MOV.U32 R20, RZ, RZ, R10 ;  /* 0x000000ffff147224 */ /* 0x000fe200078e000a */
[----:B------:R-:W-:Y:S06]  /*1160*/  BRA `(.L_x_165) ;  /* 0x0000000000087947 */ /* 0x000fec0003800000 */
.L_x_166:
[----:B------:R-:W-:Y:S01]  /*1170*/  LOP3.LUT R21, R9, 0x80000, RZ, 0xfc, !PT ;  /* 0x0008000009157812 */ /* 0x000fe200078efcff */
[----:B------:R-:W-:-:S07]  /*1180*/  IMAD.MOV.U32 R20, RZ, RZ, R8 ;  /* 0x000000ffff147224 */ /* 0x000fce00078e0008 */
.L_x_165:
[----:B------:R-:W-:Y:S05]  /*1190*/  BSYNC.RECONVERGENT B1 ;  /* 0x0000000000017941 */ /* 0x000fea0003800200 */
.L_x_163:
[----:B------:R-:W-:-:S04]  /*11a0*/  IMAD.MOV.U32 R7, RZ, RZ, 0x0 ;  /* 0x00000000ff077424 */ /* 0x000fc800078e00ff */
[----:B------:R-:W-:Y:S05]  /*11b0*/  RET.REL.NODEC R6 `(_Z7viscov1iiddddPdS_S_S_S_S_PiS_) ;  /* 0xffffffec06907950 */ /* 0x000fea0003c3ffff */
.L_x_168:
        /* <DEDUP_REMOVED lines=12> */
.L_x_713:


//--------------------- .text._Z7viscou2iiddddPdS_S_S_S_S_PiS_ --------------------------
	.section	.text._Z7viscou2iiddddPdS_S_S_S_S_PiS_,"ax",@progbits
	.align	128
        .global         _Z7viscou2iiddddPdS_S_S_S_S_PiS_
        .type           _Z7viscou2iiddddPdS_S_S_S_S_PiS_,@function
        .size           _Z7viscou2iiddddPdS_S_S_S_S_PiS_,(.L_x_715 - _Z7viscou2iiddddPdS_S_S_S_S_PiS_)
        .other          _Z7viscou2iiddddPdS_S_S_S_S_PiS_,@"STO_CUDA_ENTRY STV_DEFAULT"
_Z7viscou2iiddddPdS_S_S_S_S_PiS_:
.text._Z7viscou2iiddddPdS_S_S_S_S_PiS_:
        /* <DEDUP_REMOVED lines=17> */
[C---:B------:R-:W-:Y:S01]  /*0110*/  IMAD R17, R0.reuse, R24, R5 ;  /* 0x0000001800117224 */ /* 0x040fe200078e0205 */
[C---:B------:R-:W-:Y:S02]  /*0120*/  ISETP.NE.AND P0, PT, R5.reuse, R7, PT ;  /* 0x000000070500720c */ /* 0x040fe40003f05270 */
        /* <DEDUP_REMOVED lines=10> */
[CC--:B------:R-:W-:Y:S02]  /*01d0*/  IMAD R11, R25.reuse, R24.reuse, R7 ;  /* 0x00000018190b7224 */ /* 0x0c0fe400078e0207 */
[----:B------:R-:W5:Y:S01]  /*01e0*/  LDG.E.64 R2, desc[UR4][R2.64] ;  /* 0x0000000402027981 */ /* 0x000f62000c1e1b00 */
[----:B------:R-:W-:Y:S02]  /*01f0*/  IMAD R4, R25, R24, R5 ;  /* 0x0000001819047224 */ /* 0x000fe400078e0205 */
[----:B------:R-:W-:-:S04]  /*0200*/  IMAD.WIDE.U32 R10, R11, 0x8, R8 ;  /* 0x000000080b0a7825 */ /* 0x000fc800078e0008 */
[----:B------:R-:W-:Y:S02]  /*0210*/  IMAD.WIDE.U32 R14, R4, 0x8, R8 ;  /* 0x00000008040e7825 */ /* 0x000fe400078e0008 */
[----:B------:R-:W2:Y:S04]  /*0220*/  LDG.E.64 R10, desc[UR4][R10.64] ;  /* 0x000000040a0a7981 */ /* 0x000ea8000c1e1b00 */
[----:B------:R-:W2:Y:S01]  /*0230*/  LDG.E.64 R14, desc[UR4][R14.64] ;  /* 0x000000040e0e7981 */ /* 0x000ea2000c1e1b00 */
[----:B---3--:R-:W-:-:S04]  /*0240*/  IMAD.WIDE.U32 R18, R17, 0x8, R20 ;  /* 0x0000000811127825 */ /* 0x008fc800078e0014 */
[----:B------:R-:W-:Y:S02]  /*0250*/  IMAD.WIDE.U32 R20, R13, 0x8, R20 ;  /* 0x000000080d147825 */ /* 0x000fe400078e0014 */
[----:B------:R-:W3:Y:S02]  /*0260*/  LDG.E.64 R18, desc[UR4][R18.64] ;  /* 0x0000000412127981 */ /* 0x000ee4000c1e1b00 */
[--C-:B----4-:R-:W-:Y:S02]  /*0270*/  IMAD.WIDE.U32 R12, R17, 0x8, R22.reuse ;  /* 0x00000008110c7825 */ /* 0x110fe400078e0016 */
[----:B------:R-:W3:Y:S02]  /*0280*/  LDG.E.64 R20, desc[UR4][R20.64] ;  /* 0x0000000414147981 */ /* 0x000ee4000c1e1b00 */
[----:B------:R-:W-:Y:S02]  /*0290*/  IMAD.WIDE.U32 R22, R4, 0x8, R22 ;  /* 0x0000000804167825 */ /* 0x000fe400078e0016 */
[----:B------:R-:W4:Y:S04]  /*02a0*/  LDG.E.64 R12, desc[UR4][R12.64] ;  /* 0x000000040c0c7981 */ /* 0x000f28000c1e1b00 */
[----:B------:R-:W4:Y:S01]  /*02b0*/  LDG.E.64 R22, desc[UR4][R22.64] ;  /* 0x0000000416167981 */ /* 0x000f22000c1e1b00 */
[----:B------:R-:W-:-:S04]  /*02c0*/  VIMNMX.U32 R0, PT, PT, R0, 0x1, !PT ;  /* 0x0000000100007848 */ /* 0x000fc80007fe0000 */
[----:B------:R-:W-:-:S05]  /*02d0*/  IADD3 R0, PT, PT, R0, -0x1, RZ ;  /* 0xffffffff00007810 */ /* 0x000fca0007ffe0ff */
[CC--:B------:R-:W-:Y:S02]  /*02e0*/  IMAD R16, R0.reuse, R24.reuse, R7 ;  /* 0x0000001800107224 */ /* 0x0c0fe400078e0207 */
[----:B------:R-:W-:Y:S02]  /*02f0*/  IMAD R5, R0, R24, R5 ;  /* 0x0000001800057224 */ /* 0x000fe400078e0205 */
[--C-:B------:R-:W-:Y:S01]  /*0300*/  IMAD.WIDE.U32 R6, R16, 0x8, R8.reuse ;  /* 0x0000000810067825 */ /* 0x100fe200078e0008 */
[----:B------:R-:W0:Y:S05]  /*0310*/  LDC.64 R24, c[0x0][0x388] ;  /* 0x0000e200ff187b82 */ /* 0x000e2a0000000a00 */
[----:B------:R-:W4:Y:S01]  /*0320*/  LDG.E.64 R6, desc[UR4][R6.64] ;  /* 0x0000000406067981 */ /* 0x000f22000c1e1b00 */
[----:B------:R-:W-:-:S06]  /*0330*/  IMAD.WIDE.U32 R8, R5, 0x8, R8 ;  /* 0x0000000805087825 */ /* 0x000fcc00078e0008 */
[----:B------:R-:W4:Y:S01]  /*0340*/  LDG.E.64 R8, desc[UR4][R8.64] ;  /* 0x0000000408087981 */ /* 0x000f22000c1e1b00 */
[----:B------:R-:W-:Y:S01]  /*0350*/  BSSY.RECONVERGENT B0, `(.L_x_169) ;  /* 0x0000023000007945 */ /* 0x000fe20003800200 */
[----:B-----5:R-:W-:Y:S01]  /*0360*/  DADD R26, R26, R2 ;  /* 0x000000001a1a7229 */ /* 0x020fe20000000002 */
[----:B--2---:R-:W0:Y:S01]  /*0370*/  MUFU.RCP64H R3, UR6 ;  /* 0x0000000600037d08 */ /* 0x004e220008001800 */
[----:B------:R-:W-:-:S06]  /*0380*/  IMAD.MOV.U32 R2, RZ, RZ, 0x1 ;  /* 0x00000001ff027424 */ /* 0x000fcc00078e00ff */
[----:B------:R-:W-:-:S08]  /*0390*/  DADD R10, R26, R10 ;  /* 0x000000001a0a7229 */ /* 0x000fd0000000000a */
[----:B------:R-:W-:Y:S02]  /*03a0*/  DADD R14, R10, R14 ;  /* 0x000000000a0e7229 */ /* 0x000fe4000000000e */
[----:B0-----:R-:W-:Y:S02]  /*03b0*/  DFMA R10, R2, -R24, 1 ;  /* 0x3ff00000020a742b */ /* 0x001fe40000000818 */
[----:B---3--:R-:W-:-:S04]  /*03c0*/  DADD R18, R18, R20 ;  /* 0x0000000012127229 */ /* 0x008fc80000000014 */
[----:B------:R-:W-:Y:S02]  /*03d0*/  DMUL R14, R14, 0.25 ;  /* 0x3fd000000e0e7828 */ /* 0x000fe40000000000 */
[----:B------:R-:W-:Y:S02]  /*03e0*/  DFMA R10, R10, R10, R10 ;  /* 0x0000000a0a0a722b */ /* 0x000fe4000000000a */
[----:B----4-:R-:W-:-:S04]  /*03f0*/  DADD R22, R22, -R12 ;  /* 0x0000000016167229 */ /* 0x010fc8000000080c */
[----:B------:R-:W-:Y:S02]  /*0400*/  DMUL R14, R14, 0.5 ;  /* 0x3fe000000e0e7828 */ /* 0x000fe40000000000 */
[----:B------:R-:W-:-:S06]  /*0410*/  DFMA R2, R2, R10, R2 ;  /* 0x0000000a0202722b */ /* 0x000fcc0000000002 */
[----:B------:R-:W-:Y:S02]  /*0420*/  DMUL R10, R14, R18 ;  /* 0x000000120e0a7228 */ /* 0x000fe40000000000 */
[----:B------:R-:W-:-:S06]  /*0430*/  DFMA R14, R2, -R24, 1 ;  /* 0x3ff00000020e742b */ /* 0x000fcc0000000818 */
[----:B------:R-:W-:Y:S02]  /*0440*/  DMUL R10, R10, R22 ;  /* 0x000000160a0a7228 */ /* 0x000fe40000000000 */
[----:B------:R-:W-:Y:S02]  /*0450*/  DFMA R2, R2, R14, R2 ;  /* 0x0000000e0202722b */ /* 0x000fe40000000002 */
[----:B------:R-:W-:Y:S01]  /*0460*/  DADD R26, R26, R6 ;  /* 0x000000001a1a7229 */ /* 0x000fe20000000006 */
[----:B------:R-:W0:Y:S05]  /*0470*/  LDC R7, c[0x0][0x38c] ;  /* 0x0000e300ff077b82 */ /* 0x000e2a0000000800 */
[----:B------:R-:W-:Y:S01]  /*0480*/  DMUL R14, R10, R2 ;  /* 0x000000020a0e7228 */ /* 0x000fe20000000000 */
[----:B------:R-:W-:Y:S01]  /*0490*/  FSETP.GEU.AND P1, PT, |R11|, 6.5827683646048100446e-37, PT ;  /* 0x036000000b00780b */ /* 0x000fe20003f2e200 */
[----:B------:R-:W-:-:S06]  /*04a0*/  DADD R8, R26, R8 ;  /* 0x000000001a087229 */ /* 0x000fcc0000000008 */
[----:B------:R-:W-:-:S08]  /*04b0*/  DFMA R24, R14, -R24, R10 ;  /* 0x800000180e18722b */ /* 0x000fd0000000000a */
[----:B------:R-:W-:Y:S02]  /*04c0*/  DFMA R2, R2, R24, R14 ;  /* 0x000000180202722b */ /* 0x000fe4000000000e */
[----:B------:R-:W-:-:S08]  /*04d0*/  DMUL R14, R8, 0.25 ;  /* 0x3fd00000080e7828 */ /* 0x000fd00000000000 */
[----:B------:R-:W-:Y:S01]  /*04e0*/  FFMA R0, RZ, UR6, R3 ;  /* 0x00000006ff007c23 */ /* 0x000fe20008000003 */
[----:B------:R-:W1:Y:S04]  /*04f0*/  LDCU UR6, c[0x0][0x388] ;  /* 0x00007100ff0677ac */ /* 0x000e680008000800 */
[----:B------:R-:W-:-:S13]  /*0500*/  FSETP.GT.AND P0, PT, |R0|, 1.469367938527859385e-39, PT ;  /* 0x001000000000780b */ /* 0x000fda0003f04200 */
[----:B0-----:R-:W-:Y:S05]  /*0510*/  @P0 BRA P1, `(.L_x_170) ;  /* 0x0000000000180947 */ /* 0x001fea0000800000 */
[----:B------:R-:W-:Y:S01]  /*0520*/  IMAD.MOV.U32 R8, RZ, RZ, R10 ;  /* 0x000000ffff087224 */ /* 0x000fe200078e000a */
[----:B------:R-:W-:Y:S01]  /*0530*/  MOV R0, 0x560 ;  /* 0x0000056000007802 */ /* 0x000fe20000000f00 */
[----:B------:R-:W-:-:S07]  /*0540*/  IMAD.MOV.U32 R9, RZ, RZ, R11 ;  /* 0x000000ffff097224 */ /* 0x000fce00078e000b */
[----:B-1----:R-:W-:Y:S05]  /*0550*/  CALL.REL.NOINC `($__internal_13_$__cuda_sm20_div_rn_f64_full) ;  /* 0x0000000800207944 */ /* 0x002fea0003c00000 */
[----:B------:R-:W-:Y:S01]  /*0560*/  IMAD.MOV.U32 R2, RZ, RZ, R28 ;  /* 0x000000ffff027224 */ /* 0x000fe200078e001c */
[----:B------:R-:W-:-:S07]  /*0570*/  MOV R3, R29 ;  /* 0x0000001d00037202 */ /* 0x000fce0000000f00 */
.L_x_170:
[----:B-1----:R-:W-:Y:S05]  /*0580*/  BSYNC.RECONVERGENT B0 ;  /* 0x0000000000007941 */ /* 0x002fea0003800200 */
.L_x_169:
[----:B------:R-:W0:Y:S01]  /*0590*/  LDC.64 R24, c[0x0][0x3c0] ;  /* 0x0000f000ff187b82 */ /* 0x000e220000000a00 */
[----:B------:R-:W1:Y:S07]  /*05a0*/  LDCU UR7, c[0x0][0x38c] ;  /* 0x00007180ff0777ac */ /* 0x000e6e0008000800 */
[----:B------:R-:W2:Y:S08]  /*05b0*/  LDC.64 R10, c[0x0][0x3d0] ;  /* 0x0000f400ff0a7b82 */ /* 0x000eb00000000a00 */
[----:B------:R-:W3:Y:S01]  /*05c0*/  LDC.64 R8, c[0x0][0x388] ;  /* 0x0000e200ff087b82 */ /* 0x000ee20000000a00 */
[----:B0-----:R-:W-:-:S04]  /*05d0*/  IMAD.WIDE.U32 R26, R5, 0x8, R24 ;  /* 0x00000008051a7825 */ /* 0x001fc800078e0018 */
[----:B------:R-:W-:Y:S01]  /*05e0*/  IMAD.WIDE.U32 R24, R16, 0x8, R24 ;  /* 0x0000000810187825 */ /* 0x000fe200078e0018 */
[----:B------:R-:W4:Y:S03]  /*05f0*/  LDG.E.64 R22, desc[UR4][R26.64] ;  /* 0x000000041a167981 */ /* 0x000f26000c1e1b00 */
[----:B--2---:R-:W-:Y:S02]  /*0600*/  IMAD.WIDE.U32 R10, R5, 0x8, R10 ;  /* 0x00000008050a7825 */ /* 0x004fe400078e000a */
[----:B------:R-:W4:Y:S04]  /*0610*/  LDG.E.64 R24, desc[UR4][R24.64] ;  /* 0x0000000418187981 */ /* 0x000f28000c1e1b00 */
[----:B------:R-:W2:Y:S01]  /*0620*/  LDG.E.64 R10, desc[UR4][R10.64] ;  /* 0x000000040a0a7981 */ /* 0x000ea2000c1e1b00 */
[----:B-1----:R-:W3:Y:S01]  /*0630*/  MUFU.RCP64H R19, UR7 ;  /* 0x0000000700137d08 */ /* 0x002ee20008001800 */
[----:B------:R-:W-:Y:S01]  /*0640*/  IMAD.MOV.U32 R18, RZ, RZ, 0x1 ;  /* 0x00000001ff127424 */ /* 0x000fe200078e00ff */
[----:B------:R-:W-:Y:S01]  /*0650*/  DMUL R14, R14, 0.5 ;  /* 0x3fe000000e0e7828 */ /* 0x000fe20000000000 */
[----:B------:R-:W-:Y:S04]  /*0660*/  BSSY.RECONVERGENT B0, `(.L_x_171) ;  /* 0x0000017000007945 */ /* 0x000fe80003800200 */
[----:B---3--:R-:W-:-:S08]  /*0670*/  DFMA R20, R18, -R8, 1 ;  /* 0x3ff000001214742b */ /* 0x008fd00000000808 */
[----:B------:R-:W-:-:S08]  /*0680*/  DFMA R20, R20, R20, R20 ;  /* 0x000000141414722b */ /* 0x000fd00000000014 */
[----:B------:R-:W-:Y:S02]  /*0690*/  DFMA R20, R18, R20, R18 ;  /* 0x000000141214722b */ /* 0x000fe40000000012 */
[----:B----4-:R-:W-:Y:S02]  /*06a0*/  DADD R22, R22, R24 ;  /* 0x0000000016167229 */ /* 0x010fe40000000018 */
[----:B--2---:R-:W-:-:S06]  /*06b0*/  DADD R12, R12, -R10 ;  /* 0x000000000c0c7229 */ /* 0x004fcc000000080a */
        /* <DEDUP_REMOVED lines=14> */
[----:B------:R-:W-:Y:S05]  /*07a0*/  CALL.REL.NOINC `($__internal_13_$__cuda_sm20_div_rn_f64_full) ;  /* 0x00000004008c7944 */ /* 0x000fea0003c00000 */
[----:B------:R-:W-:Y:S01]  /*07b0*/  IMAD.MOV.U32 R8, RZ, RZ, R28 ;  /* 0x000000ffff087224 */ /* 0x000fe200078e001c */
[----:B------:R-:W-:-:S07]  /*07c0*/  MOV R9, R29 ;  /* 0x0000001d00097202 */ /* 0x000fce0000000f00 */
.L_x_172:
[----:B------:R-:W-:Y:S05]  /*07d0*/  BSYNC.RECONVERGENT B0 ;  /* 0x0000000000007941 */ /* 0x000fea0003800200 */
.L_x_171:
[----:B------:R-:W0:Y:S08]  /*07e0*/  LDC.64 R10, c[0x0][0x3b8] ;  /* 0x0000ee00ff0a7b82 */ /* 0x000e300000000a00 */
[----:B------:R-:W1:Y:S01]  /*07f0*/  LDC.64 R12, c[0x0][0x3e0] ;  /* 0x0000f800ff0c7b82 */ /* 0x000e620000000a00 */
[----:B0-----:R-:W-:-:S06]  /*0800*/  IMAD.WIDE.U32 R10, R17, 0x8, R10 ;  /* 0x00000008110a7825 */ /* 0x001fcc00078e000a */
[----:B------:R-:W2:Y:S01]  /*0810*/  LDG.E.64 R10, desc[UR4][R10.64] ;  /* 0x000000040a0a7981 */ /* 0x000ea2000c1e1b00 */
[----:B-1----:R-:W-:-:S05]  /*0820*/  IMAD.WIDE.U32 R16, R17, 0x8, R12 ;  /* 0x0000000811107825 */ /* 0x002fca00078e000c */
[----:B------:R0:W5:Y:S01]  /*0830*/  LDG.E.64 R14, desc[UR4][R16.64] ;  /* 0x00000004100e7981 */ /* 0x000162000c1e1b00 */
[----:B------:R-:W-:Y:S01]  /*0840*/  BSSY.RECONVERGENT B0, `(.L_x_173) ;  /* 0x000000e000007945 */ /* 0x000fe20003800200 */
[----:B--2---:R-:W1:Y:S01]  /*0850*/  MUFU.RCP64H R13, R11 ;  /* 0x0000000b000d7308 */ /* 0x004e620000001800 */
[----:B------:R-:W-:-:S05]  /*0860*/  VIADD R12, R11, 0x300402 ;  /* 0x003004020b0c7836 */ /* 0x000fca0000000000 */
[----:B------:R-:W-:Y:S01]  /*0870*/  FSETP.GEU.AND P0, PT, |R12|, 5.8789094863358348022e-39, PT ;  /* 0x004004020c00780b */ /* 0x000fe20003f0e200 */
[----:B-1----:R-:W-:-:S08]  /*0880*/  DFMA R18, -R10, R12, 1 ;  /* 0x3ff000000a12742b */ /* 0x002fd0000000010c */
[----:B------:R-:W-:-:S08]  /*0890*/  DFMA R18, R18, R18, R18 ;  /* 0x000000121212722b */ /* 0x000fd00000000012 */
[----:B------:R-:W-:-:S08]  /*08a0*/  DFMA R18, R12, R18, R12 ;  /* 0x000000120c12722b */ /* 0x000fd0000000000c */
[----:B------:R-:W-:-:S08]  /*08b0*/  DFMA R20, -R10, R18, 1 ;  /* 0x3ff000000a14742b */ /* 0x000fd00000000112 */
[----:B------:R-:W-:Y:S01]  /*08c0*/  DFMA R12, R18, R20, R18 ;  /* 0x00000014120c722b */ /* 0x000fe20000000012 */
[----:B0-----:R-:W-:Y:S10]  /*08d0*/  @P0 BRA `(.L_x_174) ;  /* 0x0000000000100947 */ /* 0x001ff40003800000 */
[----:B------:R-:W-:-:S05]  /*08e0*/  LOP3.LUT R0, R11, 0x7fffffff, RZ, 0xc0, !PT ;  /* 0x7fffffff0b007812 */ /* 0x000fca00078ec0ff */
[----:B------:R-:W-:Y:S01]  /*08f0*/  VIADD R18, R0, 0xfff00000 ;  /* 0xfff0000000127836 */ /* 0x000fe20000000000 */
[----:B------:R-:W-:-:S07]  /*0900*/  MOV R0, 0x920 ;  /* 0x0000092000007802 */ /* 0x000fce0000000f00 */
[----:B-----5:R-:W-:Y:S05]  /*0910*/  CALL.REL.NOINC `($__internal_12_$__cuda_sm20_dblrcp_rn_slowpath_v3) ;  /* 0x0000000000907944 */ /* 0x020fea0003c00000 */
.L_x_174:
[----:B------:R-:W-:Y:S05]  /*0920*/  BSYNC.RECONVERGENT B0 ;  /* 0x0000000000007941 */ /* 0x000fea0003800200 */
.L_x_173:
[----:B------:R-:W0:Y:S01]  /*0930*/  LDCU UR7, c[0x0][0x38c] ;  /* 0x00007180ff0777ac */ /* 0x000e220008000800 */
[----:B------:R-:W1:Y:S01]  /*0940*/  LDC.64 R10, c[0x0][0x388] ;  /* 0x0000e200ff0a7b82 */ /* 0x000e620000000a00 */
[----:B------:R-:W-:Y:S01]  /*0950*/  IMAD.MOV.U32 R18, RZ, RZ, 0x1 ;  /* 0x00000001ff127424 */ /* 0x000fe200078e00ff */
[----:B------:R-:W-:Y:S01]  /*0960*/  DADD R8, -R8, R2 ;  /* 0x0000000008087229 */ /* 0x000fe20000000102 */
[----:B------:R-:W-:Y:S09]  /*0970*/  BSSY.RECONVERGENT B0, `(.L_x_175) ;  /* 0x0000012000007945 */ /* 0x000ff20003800200 */
[----:B------:R-:W-:Y:S01]  /*0980*/  FSETP.GEU.AND P1, PT, |R9|, 6.5827683646048100446e-37, PT ;  /* 0x036000000900780b */ /* 0x000fe20003f2e200 */
[----:B0-----:R-:W1:Y:S02]  /*0990*/  MUFU.RCP64H R19, UR7 ;  /* 0x0000000700137d08 */ /* 0x001e640008001800 */
        /* <DEDUP_REMOVED lines=12> */
[----:B-----5:R-:W-:Y:S05]  /*0a60*/  CALL.REL.NOINC `($__internal_13_$__cuda_sm20_div_rn_f64_full) ;  /* 0x0000000000dc7944 */ /* 0x020fea0003c00000 */
[----:B------:R-:W-:Y:S01]  /*0a70*/  IMAD.MOV.U32 R2, RZ, RZ, R28 ;  /* 0x000000ffff027224 */ /* 0x000fe200078e001c */
[----:B------:R-:W-:-:S07]  /*0a80*/  MOV R3, R29 ;  /* 0x0000001d00037202 */ /* 0x000fce0000000f00 */
.L_x_176:
[----:B------:R-:W-:Y:S05]  /*0a90*/  BSYNC.RECONVERGENT B0 ;  /* 0x0000000000007941 */ /* 0x000fea0003800200 */
.L_x_175:
        /* <DEDUP_REMOVED lines=12> */
        .weak           $__internal_12_$__cuda_sm20_dblrcp_rn_slowpath_v3
        .type           $__internal_12_$__cuda_sm20_dblrcp_rn_slowpath_v3,@function
        .size           $__internal_12_$__cuda_sm20_dblrcp_rn_slowpath_v3,($__internal_13_$__cuda_sm20_div_rn_f64_full - $__internal_12_$__cuda_sm20_dblrcp_rn_slowpath_v3)
$__internal_12_$__cuda_sm20_dblrcp_rn_slowpath_v3:
        /* <DEDUP_REMOVED lines=24> */
.L_x_180:
        /* <DEDUP_REMOVED lines=10> */
.L_x_178:
[----:B------:R-:W-:Y:S01]  /*0d80*/  LOP3.LUT R13, R11, 0x80000, RZ, 0xfc, !PT ;  /* 0x000800000b0d7812 */ /* 0x000fe200078efcff */
[----:B------:R-:W-:-:S07]  /*0d90*/  IMAD.MOV.U32 R12, RZ, RZ, R10 ;  /* 0x000000ffff0c7224 */ /* 0x000fce00078e000a */
.L_x_179:
[----:B------:R-:W-:Y:S05]  /*0da0*/  BSYNC.RECONVERGENT B1 ;  /* 0x0000000000017941 */ /* 0x000fea0003800200 */
.L_x_177:
[----:B------:R-:W-:Y:S01]  /*0db0*/  IMAD.MOV.U32 R10, RZ, RZ, R0 ;  /* 0x000000ffff0a7224 */ /* 0x000fe200078e0000 */
[----:B------:R-:W-:-:S04]  /*0dc0*/  MOV R11, 0x0 ;  /* 0x00000000000b7802 */ /* 0x000fc80000000f00 */
[----:B------:R-:W-:Y:S05]  /*0dd0*/  RET.REL.NODEC R10 `(_Z7viscou2iiddddPdS_S_S_S_S_PiS_) ;  /* 0xfffffff00a887950 */ /* 0x000fea0003c3ffff */
        .weak           $__internal_13_$__cuda_sm20_div_rn_f64_full
        .type           $__internal_13_$__cuda_sm20_div_rn_f64_full,@function
        .size           $__internal_13_$__cuda_sm20_div_rn_f64_full,(.L_x_715 - $__internal_13_$__cuda_sm20_div_rn_f64_full)
$__internal_13_$__cuda_sm20_div_rn_f64_full:
        /* <DEDUP_REMOVED lines=69> */
.L_x_182:
        /* <DEDUP_REMOVED lines=16> */
.L_x_185:
[----:B------:R-:W-:Y:S01]  /*1330*/  LOP3.LUT R29, R21, 0x80000, RZ, 0xfc, !PT ;  /* 0x00080000151d7812 */ /* 0x000fe200078efcff */
[----:B------:R-:W-:Y:S01]  /*1340*/  IMAD.MOV.U32 R28, RZ, RZ, R20 ;  /* 0x000000ffff1c7224 */ /* 0x000fe200078e0014 */
[----:B------:R-:W-:Y:S06]  /*1350*/  BRA `(.L_x_183) ;  /* 0x0000000000087947 */ /* 0x000fec0003800000 */
.L_x_184:
[----:B------:R-:W-:Y:S02]  /*1360*/  LOP3.LUT R29, R9, 0x80000, RZ, 0xfc, !PT ;  /* 0x00080000091d7812 */ /* 0x000fe400078efcff */
[----:B------:R-:W-:-:S07]  /*1370*/  MOV R28, R8 ;  /* 0x00000008001c7202 */ /* 0x000fce0000000f00 */
.L_x_183:
[----:B------:R-:W-:Y:S05]  /*1380*/  BSYNC.RECONVERGENT B1 ;  /* 0x0000000000017941 */ /* 0x000fea0003800200 */
.L_x_181:
[----:B------:R-:W-:Y:S02]  /*1390*/  IMAD.MOV.U32 R8, RZ, RZ, R0 ;  /* 0x000000ffff087224 */ /* 0x000fe400078e0000 */
[----:B------:R-:W-:-:S04]  /*13a0*/  IMAD.MOV.U32 R9, RZ, RZ, 0x0 ;  /* 0x00000000ff097424 */ /* 0x000fc800078e00ff */
[----:B------:R-:W-:Y:S05]  /*13b0*/  RET.REL.NODEC R8 `(_Z7viscou2iiddddPdS_S_S_S_S_PiS_) ;  /* 0xffffffec08107950 */ /* 0x000fea0003c3ffff */
.L_x_186:
        /* <DEDUP_REMOVED lines=12> */
.L_x_715:


//--------------------- .text._Z7viscou1iiddddPdS_S_S_S_S_PiS_ --------------------------
	.section	.text._Z7viscou1iiddddPdS_S_S_S_S_PiS_,"ax",@progbits
	.align	128
        .global         _Z7viscou1iiddddPdS_S_S_S_S_PiS_
        .type           _Z7viscou1iiddddPdS_S_S_S_S_PiS_,@function
        .size           _Z7viscou1iiddddPdS_S_S_S_S_PiS_,(.L_x_717 - _Z7viscou1iiddddPdS_S_S_S_S_PiS_)
        .other          _Z7viscou1iiddddPdS_S_S_S_S_PiS_,@"STO_CUDA_ENTRY STV_DEFAULT"
_Z7viscou1iiddddPdS_S_S_S_S_PiS_:
.text._Z7viscou1iiddddPdS_S_S_S_S_PiS_:
        /* <DEDUP_REMOVED lines=16> */
[----:B------:R-:W-:Y:S02]  /*0100*/  IMAD R0, R29, R4, R7 ;  /* 0x000000041d007224 */ /* 0x000fe400078e0207 */
        /* <DEDUP_REMOVED lines=25> */
[----:B------:R-:W-:Y:S01]  /*02a0*/  IMAD R29, R29, R4, R7 ;  /* 0x000000041d1d7224 */ /* 0x000fe200078e0207 */
        /* <DEDUP_REMOVED lines=14> */
[----:B-1---5:R-:W-:Y:S05]  /*0390*/  CALL.REL.NOINC `($__internal_15_$__cuda_sm20_div_rn_f64_full) ;  /* 0x0000000400f47944 */ /* 0x022fea0003c00000 */
[----:B------:R-:W-:Y:S02]  /*03a0*/  IMAD.MOV.U32 R2, RZ, RZ, R8 ;  /* 0x000000ffff027224 */ /* 0x000fe400078e0008 */
[----:B------:R-:W-:-:S07]  /*03b0*/  IMAD.MOV.U32 R3, RZ, RZ, R9 ;  /* 0x000000ffff037224 */ /* 0x000fce00078e0009 */
.L_x_188:
[----:B-1----:R-:W-:Y:S05]  /*03c0*/  BSYNC.RECONVERGENT B0 ;  /* 0x0000000000007941 */ /* 0x002fea0003800200 */
.L_x_187:
[----:B------:R-:W0:Y:S01]  /*03d0*/  LDC.64 R10, c[0x0][0x3d0] ;  /* 0x0000f400ff0a7b82 */ /* 0x000e220000000a00 */
[----:B------:R-:W-:Y:S01]  /*03e0*/  VIADD R29, R29, 0xffffffff ;  /* 0xffffffff1d1d7836 */ /* 0x000fe20000000000 */
[----:B------:R-:W1:Y:S06]  /*03f0*/  LDCU UR7, c[0x0][0x38c] ;  /* 0x00007180ff0777ac */ /* 0x000e6c0008000800 */
[----:B------:R-:W2:Y:S08]  /*0400*/  LDC.64 R8, c[0x0][0x3b0] ;  /* 0x0000ec00ff087b82 */ /* 0x000eb00000000a00 */
[----:B------:R-:W3:Y:S01]  /*0410*/  LDC.64 R6, c[0x0][0x388] ;  /* 0x0000e200ff067b82 */ /* 0x000ee20000000a00 */
        /* <DEDUP_REMOVED lines=10> */
[----:B----4-:R-:W-:-:S06]  /*04c0*/  DADD R16, R16, -R10 ;  /* 0x0000000010107229 */ /* 0x010fcc000000080a */
[----:B------:R-:W-:Y:S02]  /*04d0*/  DFMA R10, R18, -R6, 1 ;  /* 0x3ff00000120a742b */ /* 0x000fe40000000806 */
[----:B--2--5:R-:W-:-:S06]  /*04e0*/  DMUL R14, R14, R8 ;  /* 0x000000080e0e7228 */ /* 0x024fcc0000000000 */
        /* <DEDUP_REMOVED lines=9> */
[----:B------:R-:W-:Y:S01]  /*0580*/  IMAD.MOV.U32 R8, RZ, RZ, R14 ;  /* 0x000000ffff087224 */ /* 0x000fe200078e000e */
[----:B------:R-:W-:Y:S02]  /*0590*/  MOV R9, R15 ;  /* 0x0000000f00097202 */ /* 0x000fe40000000f00 */
[----:B------:R-:W-:-:S07]  /*05a0*/  MOV R4, 0x5c0 ;  /* 0x000005c000047802 */ /* 0x000fce0000000f00 */
[----:B------:R-:W-:Y:S05]  /*05b0*/  CALL.REL.NOINC `($__internal_15_$__cuda_sm20_div_rn_f64_full) ;  /* 0x00000004006c7944 */ /* 0x000fea0003c00000 */
[----:B------:R-:W-:Y:S02]  /*05c0*/  IMAD.MOV.U32 R6, RZ, RZ, R8 ;  /* 0x000000ffff067224 */ /* 0x000fe400078e0008 */
[----:B------:R-:W-:-:S07]  /*05d0*/  IMAD.MOV.U32 R7, RZ, RZ, R9 ;  /* 0x000000ffff077224 */ /* 0x000fce00078e0009 */
.L_x_190:
[----:B------:R-:W-:Y:S05]  /*05e0*/  BSYNC.RECONVERGENT B0 ;  /* 0x0000000000007941 */ /* 0x000fea0003800200 */
.L_x_189:
[----:B------:R-:W0:Y:S02]  /*05f0*/  LDC.64 R8, c[0x0][0x3b8] ;  /* 0x0000ee00ff087b82 */ /* 0x000e240000000a00 */
[----:B0-----:R-:W-:-:S06]  /*0600*/  IMAD.WIDE.U32 R8, R0, 0x8, R8 ;  /* 0x0000000800087825 */ /* 0x001fcc00078e0008 */
[----:B------:R-:W2:Y:S01]  /*0610*/  LDG.E.64 R8, desc[UR4][R8.64] ;  /* 0x0000000408087981 */ /* 0x000ea2000c1e1b00 */
[----:B------:R-:W-:Y:S01]  /*0620*/  BSSY.RECONVERGENT B0, `(.L_x_191) ;  /* 0x000000e000007945 */ /* 0x000fe20003800200 */
[----:B--2---:R-:W0:Y:S01]  /*0630*/  MUFU.RCP64H R11, R9 ;  /* 0x00000009000b7308 */ /* 0x004e220000001800 */
[----:B------:R-:W-:-:S05]  /*0640*/  VIADD R10, R9, 0x300402 ;  /* 0x00300402090a7836 */ /* 0x000fca0000000000 */
[----:B------:R-:W-:Y:S01]  /*0650*/  FSETP.GEU.AND P0, PT, |R10|, 5.8789094863358348022e-39, PT ;  /* 0x004004020a00780b */ /* 0x000fe20003f0e200 */
        /* <DEDUP_REMOVED lines=9> */
[----:B------:R-:W-:Y:S05]  /*06f0*/  CALL.REL.NOINC `($__internal_14_$__cuda_sm20_dblrcp_rn_slowpath_v3) ;  /* 0x0000000000747944 */ /* 0x000fea0003c00000 */
.L_x_192:
[----:B------:R-:W-:Y:S05]  /*0700*/  BSYNC.RECONVERGENT B0 ;  /* 0x0000000000007941 */ /* 0x000fea0003800200 */
.L_x_191:
[----:B------:R-:W0:Y:S01]  /*0710*/  LDCU UR7, c[0x0][0x38c] ;  /* 0x00007180ff0777ac */ /* 0x000e220008000800 */
[----:B------:R-:W1:Y:S01]  /*0720*/  LDC.64 R10, c[0x0][0x388] ;  /* 0x0000e200ff0a7b82 */ /* 0x000e620000000a00 */
[----:B------:R-:W-:Y:S01]  /*0730*/  IMAD.MOV.U32 R8, RZ, RZ, 0x1 ;  /* 0x00000001ff087424 */ /* 0x000fe200078e00ff */
[----:B------:R-:W-:Y:S01]  /*0740*/  BSSY.RECONVERGENT B0, `(.L_x_193) ;  /* 0x0000013000007945 */ /* 0x000fe20003800200 */
[----:B0-----:R-:W1:Y:S04]  /*0750*/  MUFU.RCP64H R9, UR7 ;  /* 0x0000000700097d08 */ /* 0x001e680008001800 */
[----:B-1----:R-:W-:-:S08]  /*0760*/  DFMA R12, R8, -R10, 1 ;  /* 0x3ff00000080c742b */ /* 0x002fd0000000080a */
[----:B------:R-:W-:-:S08]  /*0770*/  DFMA R12, R12, R12, R12 ;  /* 0x0000000c0c0c722b */ /* 0x000fd0000000000c */
[----:B------:R-:W-:Y:S02]  /*0780*/  DFMA R12, R8, R12, R8 ;  /* 0x0000000c080c722b */ /* 0x000fe40000000008 */
[----:B------:R-:W-:-:S06]  /*0790*/  DADD R8, -R6, R2 ;  /* 0x0000000006087229 */ /* 0x000fcc0000000102 */
[----:B------:R-:W-:-:S04]  /*07a0*/  DFMA R16, R12, -R10, 1 ;  /* 0x3ff000000c10742b */ /* 0x000fc8000000080a */
[----:B------:R-:W-:-:S04]  /*07b0*/  FSETP.GEU.AND P1, PT, |R9|, 6.5827683646048100446e-37, PT ;  /* 0x036000000900780b */ /* 0x000fc80003f2e200 */
        /* <DEDUP_REMOVED lines=8> */
[----:B------:R-:W-:Y:S05]  /*0840*/  CALL.REL.NOINC `($__internal_15_$__cuda_sm20_div_rn_f64_full) ;  /* 0x0000000000c87944 */ /* 0x000fea0003c00000 */
[----:B------:R-:W-:Y:S02]  /*0850*/  IMAD.MOV.U32 R2, RZ, RZ, R8 ;  /* 0x000000ffff027224 */ /* 0x000fe400078e0008 */
[----:B------:R-:W-:-:S07]  /*0860*/  IMAD.MOV.U32 R3, RZ, RZ, R9 ;  /* 0x000000ffff037224 */ /* 0x000fce00078e0009 */
.L_x_194:
[----:B------:R-:W-:Y:S05]  /*0870*/  BSYNC.RECONVERGENT B0 ;  /* 0x0000000000007941 */ /* 0x000fea0003800200 */
.L_x_193:
[----:B------:R-:W0:Y:S01]  /*0880*/  LDC.64 R4, c[0x0][0x3e0] ;  /* 0x0000f800ff047b82 */ /* 0x000e220000000a00 */
[----:B------:R-:W-:Y:S01]  /*0890*/  DMUL R14, R2, R14 ;  /* 0x0000000e020e7228 */ /* 0x000fe20000000000 */
[----:B0-----:R-:W-:-:S06]  /*08a0*/  IMAD.WIDE.U32 R2, R0, 0x8, R4 ;  /* 0x0000000800027825 */ /* 0x001fcc00078e0004 */
[----:B------:R-:W-:Y:S01]  /*08b0*/  STG.E.64 desc[UR4][R2.64], R14 ;  /* 0x0000000e02007986 */ /* 0x000fe2000c101b04 */
[----:B------:R-:W-:Y:S05]  /*08c0*/  EXIT ;  /* 0x000000000000794d */ /* 0x000fea0003800000 */
        .weak           $__internal_14_$__cuda_sm20_dblrcp_rn_slowpath_v3
        .type           $__internal_14_$__cuda_sm20_dblrcp_rn_slowpath_v3,@function
        .size           $__internal_14_$__cuda_sm20_dblrcp_rn_slowpath_v3,($__internal_15_$__cuda_sm20_div_rn_f64_full - $__internal_14_$__cuda_sm20_dblrcp_rn_slowpath_v3)
$__internal_14_$__cuda_sm20_dblrcp_rn_slowpath_v3:
        /* <DEDUP_REMOVED lines=24> */
.L_x_198:
        /* <DEDUP_REMOVED lines=10> */
.L_x_196:
[----:B------:R-:W-:Y:S01]  /*0af0*/  LOP3.LUT R11, R9, 0x80000, RZ, 0xfc, !PT ;  /* 0x00080000090b7812 */ /* 0x000fe200078efcff */
[----:B------:R-:W-:-:S07]  /*0b00*/  IMAD.MOV.U32 R10, RZ, RZ, R8 ;  /* 0x000000ffff0a7224 */ /* 0x000fce00078e0008 */
.L_x_197:
[----:B------:R-:W-:Y:S05]  /*0b10*/  BSYNC.RECONVERGENT B1 ;  /* 0x0000000000017941 */ /* 0x000fea0003800200 */
.L_x_195:
[----:B------:R-:W-:Y:S01]  /*0b20*/  MOV R8, R4 ;  /* 0x0000000400087202 */ /* 0x000fe20000000f00 */
[----:B------:R-:W-:Y:S02]  /*0b30*/  IMAD.MOV.U32 R9, RZ, RZ, 0x0 ;  /* 0x00000000ff097424 */ /* 0x000fe400078e00ff */
[----:B------:R-:W-:Y:S02]  /*0b40*/  IMAD.MOV.U32 R14, RZ, RZ, R10 ;  /* 0x000000ffff0e7224 */ /* 0x000fe400078e000a */
[----:B------:R-:W-:Y:S01]  /*0b50*/  IMAD.MOV.U32 R15, RZ, RZ, R11 ;  /* 0x000000ffff0f7224 */ /* 0x000fe200078e000b */
[----:B------:R-:W-:Y:S06]  /*0b60*/  RET.REL.NODEC R8 `(_Z7viscou1iiddddPdS_S_S_S_S_PiS_) ;  /* 0xfffffff408247950 */ /* 0x000fec0003c3ffff */
        .weak           $__internal_15_$__cuda_sm20_div_rn_f64_full
        .type           $__internal_15_$__cuda_sm20_div_rn_f64_full,@function
        .size           $__internal_15_$__cuda_sm20_div_rn_f64_full,(.L_x_717 - $__internal_15_$__cuda_sm20_div_rn_f64_full)
$__internal_15_$__cuda_sm20_div_rn_f64_full:
[C---:B------:R-:W-:Y:S01]  /*0b70*/  FSETP.GEU.AND P0, PT, |R5|.reuse, 1.469367938527859385e-39, PT ;  /* 0x001000000500780b */ /* 0x040fe20003f0e200 */
[----:B------:R-:W-:Y:S01]  /*0b80*/  IMAD.U32 R10, RZ, RZ, UR6 ;  /* 0x00000006ff0a7e24 */ /* 0x000fe2000f8e00ff */
[----:B------:R-:W-:Y:S01]  /*0b90*/  LOP3.LUT R6, R5, 0x800fffff, RZ, 0xc0, !PT ;  /* 0x800fffff05067812 */ /* 0x000fe200078ec0ff */
[----:B------:R-:W-:Y:S01]  /*0ba0*/  IMAD.MOV.U32 R11, RZ, RZ, R5 ;  /* 0x000000ffff0b7224 */ /* 0x000fe200078e0005 */
[C---:B------:R-:W-:Y:S01]  /*0bb0*/  FSETP.GEU.AND P2, PT, |R9|.reuse, 1.469367938527859385e-39, PT ;  /* 0x001000000900780b */ /* 0x040fe20003f4e200 */
[----:B------:R-:W-:Y:S01]  /*0bc0*/  IMAD.U32 R12, RZ, RZ, UR6 ;  /* 0x00000006ff0c7e24 */ /* 0x000fe2000f8e00ff */
[----:B------:R-:W-:Y:S01]  /*0bd0*/  LOP3.LUT R13, R6, 0x3ff00000, RZ, 0xfc, !PT ;  /* 0x3ff00000060d7812 */ /* 0x000fe200078efcff */
[----:B------:R-:W-:Y:S01]  /*0be0*/  IMAD.MOV.U32 R18, RZ, RZ, 0x1 ;  /* 0x00000001ff127424 */ /* 0x000fe200078e00ff */
[----:B------:R-:W-:Y:S01]  /*0bf0*/  LOP3.LUT R6, R9, 0x7ff00000, RZ, 0xc0, !PT ;  /* 0x7ff0000009067812 */ /* 0x000fe200078ec0ff */
[----:B------:R-:W-:Y:S01]  /*0c00*/  BSSY.RECONVERGENT B1, `(.L_x_199) ;  /* 0x0000050000017945 */ /* 0x000fe20003800200 */
[----:B------:R-:W-:-:S03]  /*0c10*/  LOP3.LUT R27, R5, 0x7ff00000, RZ, 0xc0, !PT ;  /* 0x7ff00000051b7812 */ /* 0x000fc600078ec0ff */
[----:B------:R-:W-:Y:S01]  /*0c20*/  @!P0 DMUL R12, R10, 8.98846567431157953865e+307 ;  /* 0x7fe000000a0c8828 */ /* 0x000fe20000000000 */
[C---:B------:R-:W-:Y:S01]  /*0c30*/  ISETP.GE.U32.AND P1, PT, R6.reuse, R27, PT ;  /* 0x0000001b0600720c */ /* 0x040fe20003f26070 */
[----:B------:R-:W-:Y:S02]  /*0c40*/  IMAD.MOV.U32 R26, RZ, RZ, R6 ;  /* 0x000000ffff1a7224 */ /* 0x000fe400078e0006 */
[----:B------:R-:W-:Y:S02]  /*0c50*/  @!P2 LOP3.LUT R7, R11, 0x7ff00000, RZ, 0xc0, !PT ;  /* 0x7ff000000b07a812 */ /* 0x000fe400078ec0ff */
[----:B------:R-:W0:Y:S01]  /*0c60*/  MUFU.RCP64H R19, R13 ;  /* 0x0000000d00137308 */ /* 0x000e220000001800 */
[----:B------:R-:W-:Y:S02]  /*0c70*/  @!P2 MOV R24, RZ ;  /* 0x000000ff0018a202 */ /* 0x000fe40000000f00 */
[----:B------:R-:W-:Y:S01]  /*0c80*/  @!P2 ISETP.GE.U32.AND P3, PT, R6, R7, PT ;  /* 0x000000070600a20c */ /* 0x000fe20003f66070 */
[----:B------:R-:W-:Y:S01]  /*0c90*/  IMAD.MOV.U32 R7, RZ, RZ, 0x1ca00000 ;  /* 0x1ca00000ff077424 */ /* 0x000fe200078e00ff */
[----:B------:R-:W-:-:S04]  /*0ca0*/  @!P0 LOP3.LUT R27, R13, 0x7ff00000, RZ, 0xc0, !PT ;  /* 0x7ff000000d1b8812 */ /* 0x000fc800078ec0ff */
[----:B------:R-:W-:Y:S01]  /*0cb0*/  @!P2 SEL R21, R7, 0x63400000, !P3 ;  /* 0x634000000715a807 */ /* 0x000fe20005800000 */
[----:B------:R-:W-:-:S03]  /*0cc0*/  VIADD R28, R27, 0xffffffff ;  /* 0xffffffff1b1c7836 */ /* 0x000fc60000000000 */
[----:B------:R-:W-:Y:S01]  /*0cd0*/  @!P2 LOP3.LUT R21, R21, 0x80000000, R9, 0xf8, !PT ;  /* 0x800000001515a812 */ /* 0x000fe200078ef809 */
[----:B0-----:R-:W-:-:S03]  /*0ce0*/  DFMA R22, R18, -R12, 1 ;  /* 0x3ff000001216742b */ /* 0x001fc6000000080c */
[----:B------:R-:W-:-:S05]  /*0cf0*/  @!P2 LOP3.LUT R25, R21, 0x100000, RZ, 0xfc, !PT ;  /* 0x001000001519a812 */ /* 0x000fca00078efcff */
        /* <DEDUP_REMOVED lines=12> */
[----:B------:R-:W-:-:S03]  /*0dc0*/  DFMA R24, R22, -R12, R18 ;  /* 0x8000000c1618722b */ /* 0x000fc60000000012 */
[----:B------:R-:W-:-:S05]  /*0dd0*/  ISETP.GT.U32.OR P0, PT, R28, 0x7feffffe, P0 ;  /* 0x7feffffe1c00780c */ /* 0x000fca0000704470 */
[----:B------:R-:W-:-:S08]  /*0de0*/  DFMA R24, R20, R24, R22 ;  /* 0x000000181418722b */ /* 0x000fd00000000016 */
[----:B------:R-:W-:Y:S05]  /*0df0*/  @P0 BRA `(.L_x_200) ;  /* 0x00000000006c0947 */ /* 0x000fea0003800000 */
[----:B------:R-:W-:-:S04]  /*0e00*/  LOP3.LUT R9, R11, 0x7ff00000, RZ, 0xc0, !PT ;  /* 0x7ff000000b097812 */ /* 0x000fc800078ec0ff */
[CC--:B------:R-:W-:Y:S02]  /*0e10*/  VIADDMNMX R8, R6.reuse, -R9.reuse, 0xb9600000, !PT ;  /* 0xb960000006087446 */ /* 0x0c0fe40007800909 */
[----:B------:R-:W-:Y:S02]  /*0e20*/  ISETP.GE.U32.AND P0, PT, R6, R9, PT ;  /* 0x000000090600720c */ /* 0x000fe40003f06070 */
[----:B------:R-:W-:Y:S02]  /*0e30*/  VIMNMX R8, PT, PT, R8, 0x46a00000, PT ;  /* 0x46a0000008087848 */ /* 0x000fe40003fe0100 */
[----:B------:R-:W-:-:S05]  /*0e40*/  SEL R7, R7, 0x63400000, !P0 ;  /* 0x6340000007077807 */ /* 0x000fca0004000000 */
[----:B------:R-:W-:Y:S02]  /*0e50*/  IMAD.IADD R20, R8, 0x1, -R7 ;  /* 0x0000000108147824 */ /* 0x000fe400078e0a07 */
[----:B------:R-:W-:Y:S02]  /*0e60*/  IMAD.MOV.U32 R8, RZ, RZ, RZ ;  /* 0x000000ffff087224 */ /* 0x000fe400078e00ff */
[----:B------:R-:W-:-:S06]  /*0e70*/  VIADD R9, R20, 0x7fe00000 ;  /* 0x7fe0000014097836 */ /* 0x000fcc0000000000 */
[----:B------:R-:W-:-:S10]  /*0e80*/  DMUL R6, R24, R8 ;  /* 0x0000000818067228 */ /* 0x000fd40000000000 */
[----:B------:R-:W-:-:S13]  /*0e90*/  FSETP.GTU.AND P0, PT, |R7|, 1.469367938527859385e-39, PT ;  /* 0x001000000700780b */ /* 0x000fda0003f0c200 */
[----:B------:R-:W-:Y:S05]  /*0ea0*/  @P0 BRA `(.L_x_201) ;  /* 0x0000000000940947 */ /* 0x000fea0003800000 */
[----:B------:R-:W-:-:S06]  /*0eb0*/  DFMA R12, R24, -R12, R18 ;  /* 0x8000000c180c722b */ /* 0x000fcc0000000012 */
[----:B------:R-:W-:-:S04]  /*0ec0*/  IMAD.MOV.U32 R12, RZ, RZ, RZ ;  /* 0x000000ffff0c7224 */ /* 0x000fc800078e00ff */
[C---:B------:R-:W-:Y:S02]  /*0ed0*/  FSETP.NEU.AND P0, PT, R13.reuse, RZ, PT ;  /* 0x000000ff0d00720b */ /* 0x040fe40003f0d000 */
[----:B------:R-:W-:-:S04]  /*0ee0*/  LOP3.LUT R11, R13, 0x80000000, R11, 0x48, !PT ;  /* 0x800000000d0b7812 */ /* 0x000fc800078e480b */
[----:B------:R-:W-:-:S07]  /*0ef0*/  LOP3.LUT R13, R11, R9, RZ, 0xfc, !PT ;  /* 0x000000090b0d7212 */ /* 0x000fce00078efcff */
[----:B------:R-:W-:Y:S05]  /*0f00*/  @!P0 BRA `(.L_x_201) ;  /* 0x00000000007c8947 */ /* 0x000fea0003800000 */
[----:B------:R-:W-:Y:S01]  /*0f10*/  IADD3 R9, PT, PT, -R20, RZ, RZ ;  /* 0x000000ff14097210 */ /* 0x000fe20007ffe1ff */
[----:B------:R-:W-:Y:S01]  /*0f20*/  IMAD.MOV.U32 R8, RZ, RZ, RZ ;  /* 0x000000ffff087224 */ /* 0x000fe200078e00ff */
[----:B------:R-:W-:-:S05]  /*0f30*/  DMUL.RP R12, R24, R12 ;  /* 0x0000000c180c7228 */ /* 0x000fca0000008000 */
[----:B------:R-:W-:-:S05]  /*0f40*/  DFMA R8, R6, -R8, R24 ;  /* 0x800000080608722b */ /* 0x000fca0000000018 */
[----:B------:R-:W-:Y:S02]  /*0f50*/  LOP3.LUT R11, R13, R11, RZ, 0x3c, !PT ;  /* 0x0000000b0d0b7212 */ /* 0x000fe400078e3cff */
[----:B------:R-:W-:-:S04]  /*0f60*/  IADD3 R8, PT, PT, -R20, -0x43300000, RZ ;  /* 0xbcd0000014087810 */ /* 0x000fc80007ffe1ff */
[----:B------:R-:W-:-:S04]  /*0f70*/  FSETP.NEU.AND P0, PT, |R9|, R8, PT ;  /* 0x000000080900720b */ /* 0x000fc80003f0d200 */
[----:B------:R-:W-:Y:S02]  /*0f80*/  FSEL R6, R12, R6, !P0 ;  /* 0x000000060c067208 */ /* 0x000fe40004000000 */
[----:B------:R-:W-:Y:S01]  /*0f90*/  FSEL R7, R11, R7, !P0 ;  /* 0x000000070b077208 */ /* 0x000fe20004000000 */
[----:B------:R-:W-:Y:S06]  /*0fa0*/  BRA `(.L_x_201) ;  /* 0x0000000000547947 */ /* 0x000fec0003800000 */
.L_x_200:
        /* <DEDUP_REMOVED lines=16> */
.L_x_203:
[----:B------:R-:W-:Y:S02]  /*10b0*/  LOP3.LUT R7, R11, 0x80000, RZ, 0xfc, !PT ;  /* 0x000800000b077812 */ /* 0x000fe400078efcff */
[----:B------:R-:W-:Y:S01]  /*10c0*/  MOV R6, R10 ;  /* 0x0000000a00067202 */ /* 0x000fe20000000f00 */
[----:B------:R-:W-:Y:S06]  /*10d0*/  BRA `(.L_x_201) ;  /* 0x0000000000087947 */ /* 0x000fec0003800000 */
.L_x_202:
[----:B------:R-:W-:Y:S01]  /*10e0*/  LOP3.LUT R7, R9, 0x80000, RZ, 0xfc, !PT ;  /* 0x0008000009077812 */ /* 0x000fe200078efcff */
[----:B------:R-:W-:-:S07]  /*10f0*/  IMAD.MOV.U32 R6, RZ, RZ, R8 ;  /* 0x000000ffff067224 */ /* 0x000fce00078e0008 */
.L_x_201:
[----:B------:R-:W-:Y:S05]  /*1100*/  BSYNC.RECONVERGENT B1 ;  /* 0x0000000000017941 */ /* 0x000fea0003800200 */
.L_x_199:
[----:B------:R-:W-:Y:S02]  /*1110*/  IMAD.MOV.U32 R8, RZ, RZ, R6 ;  /* 0x000000ffff087224 */ /* 0x000fe400078e0006 */
[----:B------:R-:W-:Y:S02]  /*1120*/  IMAD.MOV.U32 R9, RZ, RZ, R7 ;  /* 0x000000ffff097224 */ /* 0x000fe400078e0007 */
[----:B------:R-:W-:Y:S02]  /*1130*/  IMAD.MOV.U32 R6, RZ, RZ, R4 ;  /* 0x000000ffff067224 */ /* 0x000fe400078e0004 */
[----:B------:R-:W-:-:S04]  /*1140*/  IMAD.MOV.U32 R7, RZ, RZ, 0x0 ;  /* 0x00000000ff077424 */ /* 0x000fc800078e00ff */
[----:B------:R-:W-:Y:S05]  /*1150*/  RET.REL.NODEC R6 `(_Z7viscou1iiddddPdS_S_S_S_S_PiS_) ;  /* 0xffffffec06a87950 */ /* 0x000fea0003c3ffff */
.L_x_204:
        /* <DEDUP_REMOVED lines=10> */
.L_x_717:


//--------------------- .text._Z5smagoiidddPdS_S_dS_S_i --------------------------
	.section	.text._Z5smagoiidddPdS_S_dS_S_i,"ax",@progbits
	.align	128
        .global         _Z5smagoiidddPdS_S_dS_S_i
        .type           _Z5smagoiidddPdS_S_dS_S_i,@function
        .size           _Z5smagoiidddPdS_S_dS_S_i,(.L_x_719 - _Z5smagoiidddPdS_S_dS_S_i)
        .other          _Z5smagoiidddPdS_S_dS_S_i,@"STO_CUDA_ENTRY STV_DEFAULT"
_Z5smagoiidddPdS_S_dS_S_i:
.text._Z5smagoiidddPdS_S_dS_S_i:
        /* <DEDUP_REMOVED lines=13> */
[----:B------:R-:W0:Y:S01]  /*00d0*/  LDCU UR4, c[0x0][0x3d0] ;  /* 0x00007a00ff0477ac */ /* 0x000e220008000800 */
[----:B------:R-:W-:Y:S01]  /*00e0*/  IMAD R10, R11, R6, R5 ;  /* 0x000000060b0a7224 */ /* 0x000fe200078e0205 */
[----:B------:R-:W1:Y:S01]  /*00f0*/  LDCU.64 UR8, c[0x0][0x358] ;  /* 0x00006b00ff0877ac */ /* 0x000e620008000a00 */
[----:B0-----:R-:W-:-:S09]  /*0100*/  UISETP.NE.AND UP0, UPT, UR4, 0x1, UPT ;  /* 0x000000010400788c */ /* 0x001fd2000bf05270 */
[----:B-1----:R-:W-:Y:S05]  /*0110*/  BRA.U UP0, `(.L_x_205) ;  /* 0x0000001500fc7547 */ /* 0x002fea000b800000 */
[----:B------:R-:W0:Y:S01]  /*0120*/  LDC.64 R18, c[0x0][0x3a8] ;  /* 0x0000ea00ff127b82 */ /* 0x000e220000000a00 */
[----:B------:R-:W-:Y:S01]  /*0130*/  VIMNMX.U32 R13, PT, PT, R5, 0x1, !PT ;  /* 0x00000001050d7848 */ /* 0x000fe20007fe0000 */
[----:B------:R-:W1:Y:S03]  /*0140*/  LDCU UR4, c[0x0][0x38c] ;  /* 0x00007180ff0477ac */ /* 0x000e660008000800 */
[----:B------:R-:W-:-:S03]  /*0150*/  IADD3 R13, PT, PT, R13, -0x1, RZ ;  /* 0xffffffff0d0d7810 */ /* 0x000fc60007ffe0ff */
[----:B------:R-:W2:Y:S02]  /*0160*/  LDC.64 R2, c[0x0][0x388] ;  /* 0x0000e200ff027b82 */ /* 0x000ea40000000a00 */
[----:B------:R-:W-:Y:S02]  /*0170*/  IMAD R8, R11, R6, R13 ;  /* 0x000000060b087224 */ /* 0x000fe400078e020d */
[----:B0-----:R-:W-:-:S04]  /*0180*/  IMAD.WIDE.U32 R16, R10, 0x8, R18 ;  /* 0x000000080a107825 */ /* 0x001fc800078e0012 */
[----:B------:R-:W-:Y:S01]  /*0190*/  IMAD.WIDE.U32 R18, R8, 0x8, R18 ;  /* 0x0000000808127825 */ /* 0x000fe200078e0012 */
[----:B------:R-:W3:Y:S05]  /*01a0*/  LDG.E.64 R14, desc[UR8][R16.64] ;  /* 0x00000008100e7981 */ /* 0x000eea000c1e1b00 */
[----:B------:R-:W3:Y:S01]  /*01b0*/  LDG.E.64 R18, desc[UR8][R18.64] ;  /* 0x0000000812127981 */ /* 0x000ee2000c1e1b00 */
[----:B-1----:R-:W2:Y:S01]  /*01c0*/  MUFU.RCP64H R21, UR4 ;  /* 0x0000000400157d08 */ /* 0x002ea20008001800 */
[----:B------:R-:W-:Y:S01]  /*01d0*/  IMAD.MOV.U32 R20, RZ, RZ, 0x1 ;  /* 0x00000001ff147424 */ /* 0x000fe200078e00ff */
[----:B------:R-:W-:Y:S01]  /*01e0*/  IADD3 R9, PT, PT, R6, -0x1, RZ ;  /* 0xffffffff06097810 */ /* 0x000fe20007ffe0ff */
[----:B------:R-:W-:Y:S01]  /*01f0*/  BSSY.RECONVERGENT B0, `(.L_x_206) ;  /* 0x000001a000007945 */ /* 0x000fe20003800200 */
[----:B------:R-:W-:-:S02]  /*0200*/  VIADD R4, R7, 0xffffffff ;  /* 0xffffffff07047836 */ /* 0x000fc40000000000 */
[----:B------:R-:W-:Y:S01]  /*0210*/  ISETP.NE.AND P0, PT, R5, R9, PT ;  /* 0x000000090500720c */ /* 0x000fe20003f05270 */
[----:B--2---:R-:W-:-:S12]  /*0220*/  DFMA R22, R20, -R2, 1 ;  /* 0x3ff000001416742b */ /* 0x004fd80000000802 */
[----:B------:R-:W-:Y:S01]  /*0230*/  @P0 VIADD R9, R5, 0x1 ;  /* 0x0000000105090836 */ /* 0x000fe20000000000 */
[----:B------:R-:W-:-:S08]  /*0240*/  DFMA R22, R22, R22, R22 ;  /* 0x000000161616722b */ /* 0x000fd00000000016 */
[----:B------:R-:W-:-:S08]  /*0250*/  DFMA R22, R20, R22, R20 ;  /* 0x000000161416722b */ /* 0x000fd00000000014 */
[----:B------:R-:W-:-:S08]  /*0260*/  DFMA R20, R22, -R2, 1 ;  /* 0x3ff000001614742b */ /* 0x000fd00000000802 */
[----:B------:R-:W-:Y:S02]  /*0270*/  DFMA R20, R22, R20, R22 ;  /* 0x000000141614722b */ /* 0x000fe40000000016 */
[----:B---3--:R-:W-:-:S08]  /*0280*/  DADD R14, R14, -R18 ;  /* 0x000000000e0e7229 */ /* 0x008fd00000000812 */
[----:B------:R-:W-:Y:S02]  /*0290*/  DMUL R16, R14, R20 ;  /* 0x000000140e107228 */ /* 0x000fe40000000000 */
[----:B------:R-:W-:-:S06]  /*02a0*/  FSETP.GEU.AND P2, PT, |R15|, 6.5827683646048100446e-37, PT ;  /* 0x036000000f00780b */ /* 0x000fcc0003f4e200 */
[----:B------:R-:W-:-:S08]  /*02b0*/  DFMA R2, R16, -R2, R14 ;  /* 0x800000021002722b */ /* 0x000fd0000000000e */
[----:B------:R-:W-:-:S10]  /*02c0*/  DFMA R2, R20, R2, R16 ;  /* 0x000000021402722b */ /* 0x000fd40000000010 */
[----:B------:R-:W-:-:S05]  /*02d0*/  FFMA R0, RZ, UR4, R3 ;  /* 0x00000004ff007c23 */ /* 0x000fca0008000003 */
[----:B------:R-:W-:Y:S02]  /*02e0*/  FSETP.GT.AND P1, PT, |R0|, 1.469367938527859385e-39, PT ;  /* 0x001000000000780b */ /* 0x000fe40003f24200 */
[----:B------:R-:W-:-:S04]  /*02f0*/  VIMNMX.U32 R0, PT, PT, R11, 0x1, !PT ;  /* 0x000000010b007848 */ /* 0x000fc80007fe0000 */
[----:B------:R-:W-:-:S07]  /*0300*/  IADD3 R0, PT, PT, R0, -0x1, RZ ;  /* 0xffffffff00007810 */ /* 0x000fce0007ffe0ff */
[----:B------:R-:W-:Y:S05]  /*0310*/  @P1 BRA P2, `(.L_x_207) ;  /* 0x00000000001c1947 */ /* 0x000fea0001000000 */
[----:B------:R-:W0:Y:S01]  /*0320*/  LDCU.64 UR4, c[0x0][0x388] ;  /* 0x00007100ff0477ac */ /* 0x000e220008000a00 */
[----:B------:R-:W-:Y:S02]  /*0330*/  MOV R12, 0x370 ;  /* 0x00000370000c7802 */ /* 0x000fe40000000f00 */
[----:B0-----:R-:W-:Y:S01]  /*0340*/  MOV R18, UR4 ;  /* 0x0000000400127c02 */ /* 0x001fe20008000f00 */
[----:B------:R-:W-:-:S07]  /*0350*/  IMAD.U32 R19, RZ, RZ, UR5 ;  /* 0x00000005ff137e24 */ /* 0x000fce000f8e00ff */
[----:B------:R-:W-:Y:S05]  /*0360*/  CALL.REL.NOINC `($__internal_16_$__cuda_sm20_div_rn_f64_full) ;  /* 0x0000001c00507944 */ /* 0x000fea0003c00000 */
[----:B------:R-:W-:Y:S01]  /*0370*/  MOV R2, R24 ;  /* 0x0000001800027202 */ /* 0x000fe20000000f00 */
[----:B------:R-:W-:-:S07]  /*0380*/  IMAD.MOV.U32 R3, RZ, RZ, R25 ;  /* 0x000000ffff037224 */ /* 0x000fce00078e0019 */
.L_x_207:
[----:B------:R-:W-:Y:S05]  /*0390*/  BSYNC.RECONVERGENT B0 ;  /* 0x0000000000007941 */ /* 0x000fea0003800200 */
.L_x_206:
[----:B------:R-:W0:Y:S01]  /*03a0*/  LDC.64 R16, c[0x0][0x3a8] ;  /* 0x0000ea00ff107b82 */ /* 0x000e220000000a00 */
[----:B------:R-:W1:Y:S01]  /*03b0*/  LDCU UR4, c[0x0][0x380] ;  /* 0x00007000ff0477ac */ /* 0x000e620008000800 */
[----:B------:R-:W-:-:S06]  /*03c0*/  ISETP.NE.AND P0, PT, R11, R4, PT ;  /* 0x000000040b00720c */ /* 0x000fcc0003f05270 */
[----:B------:R-:W2:Y:S07]  /*03d0*/  LDC.64 R18, c[0x0][0x388] ;  /* 0x0000e200ff127b82 */ /* 0x000eae0000000a00 */
[----:B------:R-:W-:Y:S01]  /*03e0*/  @P0 IADD3 R4, PT, PT, R11, 0x1, RZ ;  /* 0x000000010b040810 */ /* 0x000fe20007ffe0ff */
[----:B-1----:R-:W-:-:S04]  /*03f0*/  IMAD R6, R0, UR4, R5 ;  /* 0x0000000400067c24 */ /* 0x002fc8000f8e0205 */
[C---:B------:R-:W-:Y:S02]  /*0400*/  IMAD R27, R4.reuse, UR4, R5 ;  /* 0x00000004041b7c24 */ /* 0x040fe4000f8e0205 */
[----:B------:R-:W-:Y:S02]  /*0410*/  IMAD R25, R4, UR4, R13 ;  /* 0x0000000404197c24 */ /* 0x000fe4000f8e020d */
[----:B0-----:R-:W-:-:S04]  /*0420*/  IMAD.WIDE.U32 R14, R6, 0x8, R16 ;  /* 0x00000008060e7825 */ /* 0x001fc800078e0010 */
[--C-:B------:R-:W-:Y:S02]  /*0430*/  IMAD.WIDE.U32 R26, R27, 0x8, R16.reuse ;  /* 0x000000081b1a7825 */ /* 0x100fe400078e0010 */
[----:B------:R-:W3:Y:S02]  /*0440*/  LDG.E.64 R14, desc[UR8][R14.64] ;  /* 0x000000080e0e7981 */ /* 0x000ee4000c1e1b00 */
[----:B------:R-:W-:Y:S02]  /*0450*/  IMAD.WIDE.U32 R24, R25, 0x8, R16 ;  /* 0x0000000819187825 */ /* 0x000fe400078e0010 */
[----:B------:R-:W3:Y:S02]  /*0460*/  LDG.E.64 R4, desc[UR8][R26.64] ;  /* 0x000000081a047981 */ /* 0x000ee4000c1e1b00 */
[----:B------:R-:W-:Y:S01]  /*0470*/  IMAD R13, R0, UR4, R13 ;  /* 0x00000004000d7c24 */ /* 0x000fe2000f8e020d */
[----:B------:R-:W0:Y:S01]  /*0480*/  LDCU UR4, c[0x0][0x38c] ;  /* 0x00007180ff0477ac */ /* 0x000e220008000800 */
[----:B------:R-:W4:Y:S02]  /*0490*/  LDG.E.64 R24, desc[UR8][R24.64] ;  /* 0x0000000818187981 */ /* 0x000f24000c1e1b00 */
[----:B------:R-:W-:-:S06]  /*04a0*/  IMAD.WIDE.U32 R16, R13, 0x8, R16 ;  /* 0x000000080d107825 */ /* 0x000fcc00078e0010 */
[----:B------:R-:W5:Y:S01]  /*04b0*/  LDG.E.64 R16, desc[UR8][R16.64] ;  /* 0x0000000810107981 */ /* 0x000f62000c1e1b00 */
[----:B------:R-:W-:Y:S01]  /*04c0*/  IMAD.MOV.U32 R20, RZ, RZ, 0x1 ;  /* 0x00000001ff147424 */ /* 0x000fe200078e00ff */
[----:B------:R-:W-:Y:S01]  /*04d0*/  BSSY.RECONVERGENT B0, `(.L_x_208) ;  /* 0x0000019000007945 */ /* 0x000fe20003800200 */
[----:B0-----:R-:W2:Y:S04]  /*04e0*/  MUFU.RCP64H R21, UR4 ;  /* 0x0000000400157d08 */ /* 0x001ea80008001800 */
[----:B--2---:R-:W-:-:S08]  /*04f0*/  DFMA R22, R20, -R18, 1 ;  /* 0x3ff000001416742b */ /* 0x004fd00000000812 */
[----:B------:R-:W-:-:S08]  /*0500*/  DFMA R22, R22, R22, R22 ;  /* 0x000000161616722b */ /* 0x000fd00000000016 */
[----:B------:R-:W-:Y:S02]  /*0510*/  DFMA R22, R20, R22, R20 ;  /* 0x000000161416722b */ /* 0x000fe40000000014 */
[----:B---3--:R-:W-:-:S06]  /*0520*/  DADD R4, R4, -R14 ;  /* 0x0000000004047229 */ /* 0x008fcc000000080e */
[----:B------:R-:W-:Y:S02]  /*0530*/  DFMA R14, R22, -R18, 1 ;  /* 0x3ff00000160e742b */ /* 0x000fe40000000812 */
[----:B----4-:R-:W-:-:S06]  /*0540*/  DADD R4, R4, R24 ;  /* 0x0000000004047229 */ /* 0x010fcc0000000018 */
[----:B------:R-:W-:Y:S02]  /*0550*/  DFMA R22, R22, R14, R22 ;  /* 0x0000000e1616722b */ /* 0x000fe40000000016 */
[----:B-----5:R-:W-:-:S08]  /*0560*/  DADD R4, R4, -R16 ;  /* 0x0000000004047229 */ /* 0x020fd00000000810 */
[----:B------:R-:W-:-:S08]  /*0570*/  DMUL R14, R4, 0.5 ;  /* 0x3fe00000040e7828 */ /* 0x000fd00000000000 */
[----:B------:R-:W-:Y:S02]  /*0580*/  DMUL R4, R22, R14 ;  /* 0x0000000e16047228 */ /* 0x000fe40000000000 */
[----:B------:R-:W-:-:S06]  /*0590*/  FSETP.GEU.AND P1, PT, |R15|, 6.5827683646048100446e-37, PT ;  /* 0x036000000f00780b */ /* 0x000fcc0003f2e200 */
[----:B------:R-:W-:-:S08]  /*05a0*/  DFMA R18, R4, -R18, R14 ;  /* 0x800000120412722b */ /* 0x000fd0000000000e */
[----:B------:R-:W-:-:S10]  /*05b0*/  DFMA R4, R22, R18, R4 ;  /* 0x000000121604722b */ /* 0x000fd40000000004 */
[----:B------:R-:W-:-:S05]  /*05c0*/  FFMA R7, RZ, UR4, R5 ;  /* 0x00000004ff077c23 */ /* 0x000fca0008000005 */
[----:B------:R-:W-:-:S13]  /*05d0*/  FSETP.GT.AND P0, PT, |R7|, 1.469367938527859385e-39, PT ;  /* 0x001000000700780b */ /* 0x000fda0003f04200 */
[----:B------:R-:W-:Y:S05]  /*05e0*/  @P0 BRA P1, `(.L_x_209) ;  /* 0x00000000001c0947 */ /* 0x000fea0000800000 */
[----:B------:R-:W0:Y:S01]  /*05f0*/  LDCU.64 UR4, c[0x0][0x388] ;  /* 0x00007100ff0477ac */ /* 0x000e220008000a00 */
[----:B------:R-:W-:Y:S02]  /*0600*/  MOV R12, 0x640 ;  /* 0x00000640000c7802 */ /* 0x000fe40000000f00 */
[----:B0-----:R-:W-:Y:S02]  /*0610*/  MOV R18, UR4 ;  /* 0x0000000400127c02 */ /* 0x001fe40008000f00 */
[----:B------:R-:W-:-:S07]  /*0620*/  MOV R19, UR5 ;  /* 0x0000000500137c02 */ /* 0x000fce0008000f00 */
[----:B------:R-:W-:Y:S05]  /*0630*/  CALL.REL.NOINC `($__internal_16_$__cuda_sm20_div_rn_f64_full) ;  /* 0x00000018009c7944 */ /* 0x000fea0003c00000 */
[----:B------:R-:W-:Y:S01]  /*0640*/  IMAD.MOV.U32 R4, RZ, RZ, R24 ;  /* 0x000000ffff047224 */ /* 0x000fe200078e0018 */
[----:B------:R-:W-:-:S07]  /*0650*/  MOV R5, R25 ;  /* 0x0000001900057202 */ /* 0x000fce0000000f00 */
.L_x_209:
[----:B------:R-:W-:Y:S05]  /*0660*/  BSYNC.RECONVERGENT B0 ;  /* 0x0000000000007941 */ /* 0x000fea0003800200 */
.L_x_208:
[----:B------:R-:W0:Y:S01]  /*0670*/  LDC.64 R16, c[0x0][0x3b0] ;  /* 0x0000ec00ff107b82 */ /* 0x000e220000000a00 */
[----:B------:R-:W1:Y:S01]  /*0680*/  LDCU UR4, c[0x0][0x38c] ;  /* 0x00007180ff0477ac */ /* 0x000e620008000800 */
[----:B0-----:R-:W-:-:S04]  /*0690*/  IMAD.WIDE.U32 R18, R10, 0x8, R16 ;  /* 0x000000080a127825 */ /* 0x001fc800078e0010 */
[----:B------:R-:W-:Y:S01]  /*06a0*/  IMAD.WIDE.U32 R16, R6, 0x8, R16 ;  /* 0x0000000806107825 */ /* 0x000fe200078e0010 */
[----:B------:R-:W2:Y:S01]  /*06b0*/  LDG.E.64 R14, desc[UR8][R18.64] ;  /* 0x00000008120e7981 */ /* 0x000ea2000c1e1b00 */
[----:B------:R-:W0:Y:S04]  /*06c0*/  LDC.64 R6, c[0x0][0x388] ;  /* 0x0000e200ff067b82 */ /* 0x000e280000000a00 */
[----:B------:R-:W2:Y:S01]  /*06d0*/  LDG.E.64 R16, desc[UR8][R16.64] ;  /* 0x0000000810107981 */ /* 0x000ea2000c1e1b00 */
[----:B-1----:R-:W0:Y:S01]  /*06e0*/  MUFU.RCP64H R21, UR4 ;  /* 0x0000000400157d08 */ /* 0x002e220008001800 */
[----:B------:R-:W-:Y:S01]  /*06f0*/  HFMA2 R20, -RZ, RZ, 0, 5.9604644775390625e-08 ;  /* 0x00000001ff147431 */ /* 0x000fe200000001ff */
[----:B------:R-:W-:Y:S05]  /*0700*/  BSSY.RECONVERGENT B0, `(.L_x_210) ;  /* 0x0000015000007945 */ /* 0x000fea0003800200 */
[----:B0-----:R-:W-:-:S08]  /*0710*/  DFMA R22, R20, -R6, 1 ;  /* 0x3ff000001416742b */ /* 0x001fd00000000806 */
[----:B------:R-:W-:-:S08]  /*0720*/  DFMA R22, R22, R22, R22 ;  /* 0x000000161616722b */ /* 0x000fd00000000016 */
[----:B------:R-:W-:-:S08]  /*0730*/  DFMA R22, R20, R22, R20 ;  /* 0x000000161416722b */ /* 0x000fd00000000014 */
[----:B------:R-:W-:-:S08]  /*0740*/  DFMA R20, R22, -R6, 1 ;  /* 0x3ff000001614742b */ /* 0x000fd00000000806 */
[----:B------:R-:W-:Y:S02]  /*0750*/  DFMA R20, R22, R20, R22 ;  /* 0x000000141614722b */ /* 0x000fe40000000016 */
[----:B--2---:R-:W-:-:S08]  /*0760*/  DADD R14, R14, -R16 ;  /* 0x000000000e0e7229 */ /* 0x004fd00000000810 */
        /* <DEDUP_REMOVED lines=8> */
[----:B------:R-:W-:Y:S01]  /*07f0*/  MOV R12, 0x830 ;  /* 0x00000830000c7802 */ /* 0x000fe20000000f00 */
[----:B0-----:R-:W-:Y:S01]  /*0800*/  IMAD.U32 R18, RZ, RZ, UR4 ;  /* 0x00000004ff127e24 */ /* 0x001fe2000f8e00ff */
[----:B------:R-:W-:-:S07]  /*0810*/  MOV R19, UR5 ;  /* 0x0000000500137c02 */ /* 0x000fce0008000f00 */
[----:B------:R-:W-:Y:S05]  /*0820*/  CALL.REL.NOINC `($__internal_16_$__cuda_sm20_div_rn_f64_full) ;  /* 0x0000001800207944 */ /* 0x000fea0003c00000 */
[----:B------:R-:W-:Y:S01]  /*0830*/  MOV R6, R24 ;  /* 0x0000001800067202 */ /* 0x000fe20000000f00 */
[----:B------:R-:W-:-:S07]  /*0840*/  IMAD.MOV.U32 R7, RZ, RZ, R25 ;  /* 0x000000ffff077224 */ /* 0x000fce00078e0019 */
.L_x_211:
[----:B------:R-:W-:Y:S05]  /*0850*/  BSYNC.RECONVERGENT B0 ;  /* 0x0000000000007941 */ /* 0x000fea0003800200 */
.L_x_210:
[----:B------:R-:W0:Y:S01]  /*0860*/  LDC.64 R14, c[0x0][0x3b0] ;  /* 0x0000ec00ff0e7b82 */ /* 0x000e220000000a00 */
[----:B------:R-:W1:Y:S02]  /*0870*/  LDCU UR4, c[0x0][0x380] ;  /* 0x00007000ff0477ac */ /* 0x000e640008000800 */
[--C-:B-1----:R-:W-:Y:S02]  /*0880*/  IMAD R21, R11, UR4, R9.reuse ;  /* 0x000000040b157c24 */ /* 0x102fe4000f8e0209 */
[----:B------:R-:W-:Y:S01]  /*0890*/  IMAD R19, R0, UR4, R9 ;  /* 0x0000000400137c24 */ /* 0x000fe2000f8e0209 */
[----:B------:R-:W1:Y:S01]  /*08a0*/  LDCU UR4, c[0x0][0x38c] ;  /* 0x00007180ff0477ac */ /* 0x000e620008000800 */
[--C-:B0-----:R-:W-:Y:S02]  /*08b0*/  IMAD.WIDE.U32 R16, R8, 0x8, R14.reuse ;  /* 0x0000000808107825 */ /* 0x101fe400078e000e */
[----:B------:R-:W0:Y:S02]  /*08c0*/  LDC.64 R8, c[0x0][0x388] ;  /* 0x0000e200ff087b82 */ /* 0x000e240000000a00 */
[----:B------:R-:W-:-:S02]  /*08d0*/  IMAD.WIDE.U32 R20, R21, 0x8, R14 ;  /* 0x0000000815147825 */ /* 0x000fc400078e000e */
[----:B------:R-:W2:Y:S02]  /*08e0*/  LDG.E.64 R16, desc[UR8][R16.64] ;  /* 0x0000000810107981 */ /* 0x000ea4000c1e1b00 */
[--C-:B------:R-:W-:Y:S02]  /*08f0*/  IMAD.WIDE.U32 R18, R19, 0x8, R14.reuse ;  /* 0x0000000813127825 */ /* 0x100fe400078e000e */
[----:B------:R-:W2:Y:S02]  /*0900*/  LDG.E.64 R20, desc[UR8][R20.64] ;  /* 0x0000000814147981 */ /* 0x000ea4000c1e1b00 */
[----:B------:R-:W-:Y:S02]  /*0910*/  IMAD.WIDE.U32 R12, R13, 0x8, R14 ;  /* 0x000000080d0c7825 */ /* 0x000fe400078e000e */
[----:B------:R-:W3:Y:S04]  /*0920*/  LDG.E.64 R18, desc[UR8][R18.64] ;  /* 0x0000000812127981 */ /* 0x000ee8000c1e1b00 */
[----:B------:R-:W4:Y:S01]  /*0930*/  LDG.E.64 R12, desc[UR8][R12.64] ;  /* 0x000000080c0c7981 */ /* 0x000f22000c1e1b00 */
        /* <DEDUP_REMOVED lines=9> */
[----:B---3--:R-:W-:-:S08]  /*09d0*/  DADD R16, R16, R18 ;  /* 0x0000000010107229 */ /* 0x008fd00000000012 */
[----:B----4-:R-:W-:-:S08]  /*09e0*/  DADD R12, R16, -R12 ;  /* 0x00000000100c7229 */ /* 0x010fd0000000080c */
        /* <DEDUP_REMOVED lines=10> */
[----:B0-----:R-:W-:Y:S01]  /*0a90*/  MOV R18, UR4 ;  /* 0x0000000400127c02 */ /* 0x001fe20008000f00 */
[----:B------:R-:W-:-:S07]  /*0aa0*/  IMAD.U32 R19, RZ, RZ, UR5 ;  /* 0x00000005ff137e24 */ /* 0x000fce000f8e00ff */
[----:B------:R-:W-:Y:S05]  /*0ab0*/  CALL.REL.NOINC `($__internal_16_$__cuda_sm20_div_rn_f64_full) ;  /* 0x00000014007c7944 */ /* 0x000fea0003c00000 */
[----:B------:R-:W-:Y:S02]  /*0ac0*/  MOV R8, R24 ;  /* 0x0000001800087202 */ /* 0x000fe40000000f00 */
[----:B------:R-:W-:-:S07]  /*0ad0*/  MOV R9, R25 ;  /* 0x0000001900097202 */ /* 0x000fce0000000f00 */
.L_x_213:
[----:B------:R-:W-:Y:S05]  /*0ae0*/  BSYNC.RECONVERGENT B0 ;  /* 0x0000000000007941 */ /* 0x000fea0003800200 */
.L_x_212:
[----:B------:R-:W-:Y:S01]  /*0af0*/  DADD R12, R8, R4 ;  /* 0x00000000080c7229 */ /* 0x000fe20000000004 */
[----:B------:R-:W-:Y:S01]  /*0b00*/  BSSY.RECONVERGENT B0, `(.L_x_214) ;  /* 0x0000049000007945 */ /* 0x000fe20003800200 */
[----:B------:R-:W-:Y:S01]  /*0b10*/  DADD R8, R6, R6 ;  /* 0x0000000006087229 */ /* 0x000fe20000000006 */
[----:B------:R-:W-:Y:S01]  /*0b20*/  IMAD.MOV.U32 R11, RZ, RZ, 0x3f800000 ;  /* 0x3f800000ff0b7424 */ /* 0x000fe200078e00ff */
[----:B------:R-:W-:Y:S02]  /*0b30*/  DADD R4, R2, R2 ;  /* 0x0000000002047229 */ /* 0x000fe40000000002 */
[----:B------:R-:W0:Y:S04]  /*0b40*/  F2F.F32.F64 R0, R12 ;  /* 0x0000000c00007310 */ /* 0x000e280000301000 */
[----:B------:R-:W-:Y:S01]  /*0b50*/  DMUL R6, R8, R6 ;  /* 0x0000000608067228 */ /* 0x000fe20000000000 */
[----:B0-----:R-:W-:-:S13]  /*0b60*/  FSETP.NEU.AND P0, PT, R0, 1, PT ;  /* 0x3f8000000000780b */ /* 0x001fda0003f0d000 */
[----:B------:R-:W-:Y:S05]  /*0b70*/  @!P0 BRA `(.L_x_215) ;  /* 0x0000000400048947 */ /* 0x000fea0003800000 */
[----:B------:R-:W-:-:S13]  /*0b80*/  FSETP.NAN.AND P0, PT, |R0|, |R0|, PT ;  /* 0x400000000000720b */ /* 0x000fda0003f08200 */
[----:B------:R-:W-:Y:S01]  /*0b90*/  @P0 FADD R11, R0, 2 ;  /* 0x40000000000b0421 */ /* 0x000fe20000000000 */
[----:B------:R-:W-:Y:S06]  /*0ba0*/  @P0 BRA `(.L_x_215) ;  /* 0x0000000000f80947 */ /* 0x000fec0003800000 */
[C---:B------:R-:W-:Y:S01]  /*0bb0*/  FMUL R9, |R0|.reuse, 16777216 ;  /* 0x4b80000000097820 */ /* 0x040fe20000400200 */
[----:B------:R-:W-:Y:S01]  /*0bc0*/  FSETP.GEU.AND P0, PT, |R0|, 1.175494350822287508e-38, PT ;  /* 0x008000000000780b */ /* 0x000fe20003f0e200 */
[----:B------:R-:W-:-:S03]  /*0bd0*/  IMAD.MOV.U32 R17, RZ, RZ, 0x3a2c32e4 ;  /* 0x3a2c32e4ff117424 */ /* 0x000fc600078e00ff */
[----:B------:R-:W-:Y:S02]  /*0be0*/  FSEL R9, R9, |R0|, !P0 ;  /* 0x4000000009097208 */ /* 0x000fe40004000000 */
[----:B------:R-:W-:Y:S02]  /*0bf0*/  FSEL R12, RZ, -24, P0 ;  /* 0xc1c00000ff0c7808 */ /* 0x000fe40000000000 */
[----:B------:R-:W-:Y:S02]  /*0c00*/  IADD3 R8, PT, PT, R9, -0x3f3504f3, RZ ;  /* 0xc0cafb0d09087810 */ /* 0x000fe40007ffe0ff */
[----:B------:R-:W-:Y:S02]  /*0c10*/  FSETP.NEU.AND P0, PT, |R0|, +INF , PT ;  /* 0x7f8000000000780b */ /* 0x000fe40003f0d200 */
[----:B------:R-:W-:Y:S02]  /*0c20*/  LOP3.LUT R8, R8, 0xff800000, RZ, 0xc0, !PT ;  /* 0xff80000008087812 */ /* 0x000fe400078ec0ff */
[----:B------:R-:W-:-:S02]  /*0c30*/  FSETP.NEU.AND P0, PT, R0, RZ, P0 ;  /* 0x000000ff0000720b */ /* 0x000fc4000070d000 */
[----:B------:R-:W-:-:S05]  /*0c40*/  IADD3 R9, PT, PT, R9, -R8, RZ ;  /* 0x8000000809097210 */ /* 0x000fca0007ffe0ff */
[C---:B------:R-:W-:Y:S01]  /*0c50*/  FADD R14, R9.reuse, 1 ;  /* 0x3f800000090e7421 */ /* 0x040fe20000000000 */
[----:B------:R-:W-:Y:S01]  /*0c60*/  FADD R13, R9, -1 ;  /* 0xbf800000090d7421 */ /* 0x000fe20000000000 */
[----:B------:R-:W-:-:S03]  /*0c70*/  I2FP.F32.S32 R9, R8 ;  /* 0x0000000800097245 */ /* 0x000fc60000201400 */
[----:B------:R-:W-:Y:S01]  /*0c80*/  FADD R11, R13, R13 ;  /* 0x0000000d0d0b7221 */ /* 0x000fe20000000000 */
[----:B------:R-:W0:Y:S01]  /*0c90*/  MUFU.RCP R14, R14 ;  /* 0x0000000e000e7308 */ /* 0x000e220000001000 */
[----:B------:R-:W-:Y:S02]  /*0ca0*/  @!P0 FADD R0, R0, R0 ;  /* 0x0000000000008221 */ /* 0x000fe40000000000 */
[----:B0-----:R-:W-:Y:S01]  /*0cb0*/  FMUL R8, R14, R11 ;  /* 0x0000000b0e087220 */ /* 0x001fe20000400000 */
[----:B------:R-:W-:-:S03]  /*0cc0*/  FFMA R11, R9, 1.1920928955078125e-07, R12 ;  /* 0x34000000090b7823 */ /* 0x000fc6000000000c */
[----:B------:R-:W-:Y:S01]  /*0cd0*/  FADD R15, R13, -R8 ;  /* 0x800000080d0f7221 */ /* 0x000fe20000000000 */
[CC--:B------:R-:W-:Y:S01]  /*0ce0*/  FMUL R12, R8.reuse, R8.reuse ;  /* 0x00000008080c7220 */ /* 0x0c0fe20000400000 */
[----:B------:R-:W-:Y:S02]  /*0cf0*/  FFMA R9, R8, 1.4426950216293334961, R11 ;  /* 0x3fb8aa3b08097823 */ /* 0x000fe4000000000b */
[----:B------:R-:W-:Y:S01]  /*0d00*/  FADD R16, R15, R15 ;  /* 0x0000000f0f107221 */ /* 0x000fe20000000000 */
[C---:B------:R-:W-:Y:S01]  /*0d10*/  FFMA R15, R12.reuse, R17, 0.0032181653659790754318 ;  /* 0x3b52e7db0c0f7423 */ /* 0x040fe20000000011 */
[----:B------:R-:W-:Y:S02]  /*0d20*/  FADD R11, R11, -R9 ;  /* 0x800000090b0b7221 */ /* 0x000fe40000000000 */
[----:B------:R-:W-:Y:S01]  /*0d30*/  FFMA R13, R13, -R8, R16 ;  /* 0x800000080d0d7223 */ /* 0x000fe20000000010 */
[----:B------:R-:W-:Y:S01]  /*0d40*/  FFMA R15, R12, R15, 0.018033718690276145935 ;  /* 0x3c93bb730c0f7423 */ /* 0x000fe2000000000f */
[----:B------:R-:W-:-:S02]  /*0d50*/  FFMA R16, R8, 1.4426950216293334961, R11 ;  /* 0x3fb8aa3b08107823 */ /* 0x000fc4000000000b */
[----:B------:R-:W-:Y:S01]  /*0d60*/  FMUL R13, R14, R13 ;  /* 0x0000000d0e0d7220 */ /* 0x000fe20000400000 */
[----:B------:R-:W-:-:S03]  /*0d70*/  FFMA R15, R12, R15, 0.12022458761930465698 ;  /* 0x3df6384f0c0f7423 */ /* 0x000fc6000000000f */
[----:B------:R-:W-:Y:S01]  /*0d80*/  FFMA R11, R13, 1.4426950216293334961, R16 ;  /* 0x3fb8aa3b0d0b7823 */ /* 0x000fe20000000010 */
[----:B------:R-:W-:-:S03]  /*0d90*/  FMUL R15, R12, R15 ;  /* 0x0000000f0c0f7220 */ /* 0x000fc60000400000 */
[----:B------:R-:W-:Y:S01]  /*0da0*/  FFMA R14, R8, 1.9251366722983220825e-08, R11 ;  /* 0x32a55e34080e7823 */ /* 0x000fe2000000000b */
[----:B------:R-:W-:-:S04]  /*0db0*/  FMUL R12, R15, 3 ;  /* 0x404000000f0c7820 */ /* 0x000fc80000400000 */
[----:B------:R-:W-:Y:S01]  /*0dc0*/  FFMA R12, R13, R12, R14 ;  /* 0x0000000c0d0c7223 */ /* 0x000fe2000000000e */
[----:B------:R-:W-:-:S03]  /*0dd0*/  MOV R13, 0x391fcb8e ;  /* 0x391fcb8e000d7802 */ /* 0x000fc60000000f00 */
[----:B------:R-:W-:-:S04]  /*0de0*/  FFMA R12, R8, R15, R12 ;  /* 0x0000000f080c7223 */ /* 0x000fc8000000000c */
[----:B------:R-:W-:-:S04]  /*0df0*/  FADD R8, R9, R12 ;  /* 0x0000000c09087221 */ /* 0x000fc80000000000 */
[----:B------:R-:W-:Y:S01]  /*0e00*/  FMUL R11, R8, 2 ;  /* 0x40000000080b7820 */ /* 0x000fe20000400000 */
[----:B------:R-:W-:-:S03]  /*0e10*/  FADD R9, -R9, R8 ;  /* 0x0000000809097221 */ /* 0x000fc60000000100 */
[----:B------:R-:W0:Y:S01]  /*0e20*/  FRND R14, R11 ;  /* 0x0000000b000e7307 */ /* 0x000e220000201000 */
[----:B------:R-:W-:Y:S01]  /*0e30*/  FADD R9, R12, -R9 ;  /* 0x800000090c097221 */ /* 0x000fe20000000000 */
[----:B------:R-:W-:Y:S01]  /*0e40*/  FFMA R8, R8, 2, -R11 ;  /* 0x4000000008087823 */ /* 0x000fe2000000080b */
[----:B------:R-:W-:-:S03]  /*0e50*/  FSETP.GT.AND P2, PT, |R11|, 152, PT ;  /* 0x431800000b00780b */ /* 0x000fc60003f44200 */
[----:B------:R-:W-:Y:S02]  /*0e60*/  FFMA R9, R9, 2, R8 ;  /* 0x4000000009097823 */ /* 0x000fe40000000008 */
[----:B------:R-:W1:Y:S01]  /*0e70*/  F2I.NTZ R12, R11 ;  /* 0x0000000b000c7305 */ /* 0x000e620000203100 */
[----:B0-----:R-:W-:Y:S01]  /*0e80*/  FADD R8, R11, -R14 ;  /* 0x8000000e0b087221 */ /* 0x001fe20000000000 */
[----:B------:R-:W-:-:S03]  /*0e90*/  FSETP.GT.AND P1, PT, R14, RZ, PT ;  /* 0x000000ff0e00720b */ /* 0x000fc60003f24000 */
[----:B------:R-:W-:-:S04]  /*0ea0*/  FADD R8, R8, R9 ;  /* 0x0000000908087221 */ /* 0x000fc80000000000 */
[----:B------:R-:W-:-:S04]  /*0eb0*/  FFMA R9, R8, R13, 0.0013391353422775864601 ;  /* 0x3aaf85ed08097423 */ /* 0x000fc8000000000d */
[----:B------:R-:W-:-:S04]  /*0ec0*/  FFMA R9, R8, R9, 0.0096188392490148544312 ;  /* 0x3c1d985608097423 */ /* 0x000fc80000000009 */
[----:B------:R-:W-:-:S04]  /*0ed0*/  FFMA R9, R8, R9, 0.055503588169813156128 ;  /* 0x3d6357bb08097423 */ /* 0x000fc80000000009 */
[C---:B------:R-:W-:Y:S01]  /*0ee0*/  FFMA R13, R8.reuse, R9, 0.24022644758224487305 ;  /* 0x3e75fdec080d7423 */ /* 0x040fe20000000009 */
[----:B------:R-:W-:Y:S02]  /*0ef0*/  SEL R9, RZ, 0x83000000, P1 ;  /* 0x83000000ff097807 */ /* 0x000fe40000800000 */
[----:B------:R-:W-:Y:S01]  /*0f00*/  FSETP.GEU.AND P1, PT, R11, RZ, PT ;  /* 0x000000ff0b00720b */ /* 0x000fe20003f2e000 */
[----:B------:R-:W-:Y:S01]  /*0f10*/  FFMA R15, R8, R13, 0.69314718246459960938 ;  /* 0x3f317218080f7423 */ /* 0x000fe2000000000d */
[----:B------:R-:W-:Y:S01]  /*0f20*/  IADD3 R13, PT, PT, R9, 0x7f000000, RZ ;  /* 0x7f000000090d7810 */ /* 0x000fe20007ffe0ff */
[----:B-1----:R-:W-:Y:S01]  /*0f30*/  IMAD R12, R12, 0x800000, -R9 ;  /* 0x008000000c0c7824 */ /* 0x002fe200078e0a09 */
[----:B------:R-:W-:Y:S01]  /*0f40*/  FSEL R11, RZ, +INF , !P1 ;  /* 0x7f800000ff0b7808 */ /* 0x000fe20004800000 */
[----:B------:R-:W-:-:S04]  /*0f50*/  FFMA R8, R8, R15, 1 ;  /* 0x3f80000008087423 */ /* 0x000fc8000000000f */
[----:B------:R-:W-:-:S04]  /*0f60*/  FMUL R13, R13, R8 ;  /* 0x000000080d0d7220 */ /* 0x000fc80000400000 */
[----:B------:R-:W-:Y:S01]  /*0f70*/  @!P2 FMUL R11, R12, R13 ;  /* 0x0000000d0c0ba220 */ /* 0x000fe20000400000 */
[----:B------:R-:W-:-:S07]  /*0f80*/  @!P0 LOP3.LUT R11, R0, 0x7fffffff, RZ, 0xc0, !PT ;  /* 0x7fffffff000b8812 */ /* 0x000fce00078ec0ff */
.L_x_215:
[----:B------:R-:W-:Y:S05]  /*0f90*/  BSYNC.RECONVERGENT B0 ;  /* 0x0000000000007941 */ /* 0x000fea0003800200 */
.L_x_214:
[----:B------:R-:W0:Y:S01]  /*0fa0*/  F2F.F64.F32 R8, R11 ;  /* 0x0000000b00087310 */ /* 0x000e220000201800 */
[----:B------:R-:W-:Y:S01]  /*0fb0*/  DFMA R4, R4, R2, R6 ;  /* 0x000000020404722b */ /* 0x000fe20000000006 */
[----:B------:R-:W-:Y:S07]  /*0fc0*/  BSSY.RECONVERGENT B0, `(.L_x_216) ;  /* 0x0000016000007945 */ /* 0x000fee0003800200 */
[----:B0-----:R-:W-:Y:S01]  /*0fd0*/  DADD R4, R4, R8 ;  /* 0x0000000004047229 */ /* 0x001fe20000000008 */
[----:B------:R-:W-:Y:S01]  /*0fe0*/  MOV R8, 0x0 ;  /* 0x0000000000087802 */ /* 0x000fe20000000f00 */
[----:B------:R-:W-:-:S04]  /*0ff0*/  IMAD.MOV.U32 R9, RZ, RZ, 0x3fd80000 ;  /* 0x3fd80000ff097424 */ /* 0x000fc800078e00ff */
[----:B------:R-:W0:Y:S04]  /*1000*/  MUFU.RSQ64H R7, R5 ;  /* 0x0000000500077308 */ /* 0x000e280000001c00 */
[----:B------:R-:W-:-:S04]  /*1010*/  IADD3 R6, PT, PT, R5, -0x3500000, RZ ;  /* 0xfcb0000005067810 */ /* 0x000fc80007ffe0ff */
[----:B------:R-:W-:Y:S02]  /*1020*/  ISETP.GE.U32.AND P0, PT, R6, 0x7ca00000, PT ;  /* 0x7ca000000600780c */ /* 0x000fe40003f06070 */
[----:B0-----:R-:W-:-:S08]  /*1030*/  DMUL R2, R6, R6 ;  /* 0x0000000606027228 */ /* 0x001fd00000000000 */
[----:B------:R-:W-:-:S08]  /*1040*/  DFMA R2, R4, -R2, 1 ;  /* 0x3ff000000402742b */ /* 0x000fd00000000802 */
[----:B------:R-:W-:Y:S02]  /*1050*/  DFMA R8, R2, R8, 0.5 ;  /* 0x3fe000000208742b */ /* 0x000fe40000000008 */
[----:B------:R-:W-:-:S08]  /*1060*/  DMUL R2, R6, R2 ;  /* 0x0000000206027228 */ /* 0x000fd00000000000 */
[----:B------:R-:W-:-:S08]  /*1070*/  DFMA R12, R8, R2, R6 ;  /* 0x00000002080c722b */ /* 0x000fd00000000006 */
[----:B------:R-:W-:Y:S02]  /*1080*/  DMUL R14, R4, R12 ;  /* 0x0000000c040e7228 */ /* 0x000fe40000000000 */
[----:B------:R-:W-:Y:S02]  /*1090*/  IADD3 R9, PT, PT, R13, -0x100000, RZ ;  /* 0xfff000000d097810 */ /* 0x000fe40007ffe0ff */
[----:B------:R-:W-:-:S04]  /*10a0*/  MOV R8, R12 ;  /* 0x0000000c00087202 */ /* 0x000fc80000000f00 */
[----:B------:R-:W-:-:S08]  /*10b0*/  DFMA R16, R14, -R14, R4 ;  /* 0x8000000e0e10722b */ /* 0x000fd00000000004 */
[----:B------:R-:W-:Y:S01]  /*10c0*/  DFMA R2, R16, R8, R14 ;  /* 0x000000081002722b */ /* 0x000fe2000000000e */
[----:B------:R-:W-:Y:S10]  /*10d0*/  @!P0 BRA `(.L_x_217) ;  /* 0x0000000000108947 */ /* 0x000ff40003800000 */
[----:B------:R-:W-:-:S07]  /*10e0*/  MOV R0, 0x1100 ;  /* 0x0000110000007802 */ /* 0x000fce0000000f00 */
[----:B------:R-:W-:Y:S05]  /*10f0*/  CALL.REL.NOINC `($__internal_17_$__cuda_sm20_dsqrt_rn_f64_mediumpath_v1) ;  /* 0x0000001400587944 */ /* 0x000fea0003c00000 */
[----:B------:R-:W-:Y:S01]  /*1100*/  IMAD.MOV.U32 R2, RZ, RZ, R4 ;  /* 0x000000ffff027224 */ /* 0x000fe200078e0004 */
[----:B------:R-:W-:-:S07]  /*1110*/  MOV R3, R5 ;  /* 0x0000000500037202 */ /* 0x000fce0000000f00 */
.L_x_217:
[----:B------:R-:W-:Y:S05]  /*1120*/  BSYNC.RECONVERGENT B0 ;  /* 0x0000000000007941 */ /* 0x000fea0003800200 */
.L_x_216:
[----:B------:R-:W0:Y:S01]  /*1130*/  LDC.64 R14, c[0x0][0x3c8] ;  /* 0x0000f200ff0e7b82 */ /* 0x000e220000000a00 */
[----:B------:R-:W1:Y:S07]  /*1140*/  LDCU UR4, c[0x0][0x394] ;  /* 0x00007280ff0477ac */ /* 0x000e6e0008000800 */
[----:B------:R-:W2:Y:S08]  /*1150*/  LDC.64 R4, c[0x0][0x3a0] ;  /* 0x0000e800ff047b82 */ /* 0x000eb00000000a00 */
[----:B------:R-:W3:Y:S01]  /*1160*/  LDC.64 R16, c[0x0][0x390] ;  /* 0x0000e400ff107b82 */ /* 0x000ee20000000a00 */
[----:B------:R-:W-:Y:S01]  /*1170*/  HFMA2 R6, -RZ, RZ, 0, 5.9604644775390625e-08 ;  /* 0x00000001ff067431 */ /* 0x000fe200000001ff */
[----:B------:R-:W4:Y:S01]  /*1180*/  LDCU.64 UR6, c[0x0][0x388] ;  /* 0x00007100ff0677ac */ /* 0x000f220008000a00 */
[----:B0-----:R-:W-:-:S05]  /*1190*/  IMAD.WIDE.U32 R14, R10, 0x8, R14 ;  /* 0x000000080a0e7825 */ /* 0x001fca00078e000e */
[----:B------:R-:W0:Y:S01]  /*11a0*/  LDC.64 R18, c[0x0][0x3b8] ;  /* 0x0000ee00ff127b82 */ /* 0x000e220000000a00 */
[----:B------:R-:W5:Y:S01]  /*11b0*/  LDG.E.64 R14, desc[UR8][R14.64] ;  /* 0x000000080e0e7981 */ /* 0x000f62000c1e1b00 */
[----:B--2---:R-:W-:-:S06]  /*11c0*/  IMAD.WIDE.U32 R4, R10, 0x8, R4 ;  /* 0x000000080a047825 */ /* 0x004fcc00078e0004 */
[----:B------:R-:W2:Y:S01]  /*11d0*/  LDG.E.64 R4, desc[UR8][R4.64] ;  /* 0x0000000804047981 */ /* 0x000ea2000c1e1b00 */
[----:B-1----:R-:W3:Y:S01]  /*11e0*/  MUFU.RCP64H R7, UR4 ;  /* 0x0000000400077d08 */ /* 0x002ee20008001800 */
[----:B------:R-:W-:Y:S01]  /*11f0*/  BSSY.RECONVERGENT B0, `(.L_x_218) ;  /* 0x000001a000007945 */ /* 0x000fe20003800200 */
[----:B---3--:R-:W-:-:S08]  /*1200*/  DFMA R8, R6, -R16, 1 ;  /* 0x3ff000000608742b */ /* 0x008fd00000000810 */
[----:B------:R-:W-:-:S08]  /*1210*/  DFMA R8, R8, R8, R8 ;  /* 0x000000080808722b */ /* 0x000fd00000000008 */
[----:B------:R-:W-:-:S08]  /*1220*/  DFMA R8, R6, R8, R6 ;  /* 0x000000080608722b */ /* 0x000fd00000000006 */
[----:B------:R-:W-:-:S08]  /*1230*/  DFMA R6, R8, -R16, 1 ;  /* 0x3ff000000806742b */ /* 0x000fd00000000810 */
[----:B------:R-:W-:Y:S02]  /*1240*/  DFMA R6, R8, R6, R8 ;  /* 0x000000060806722b */ /* 0x000fe40000000008 */
[----:B0-----:R-:W-:Y:S01]  /*1250*/  DMUL R8, R18, R18 ;  /* 0x0000001212087228 */ /* 0x001fe20000000000 */
[----:B------:R-:W2:Y:S07]  /*1260*/  LDC.64 R18, c[0x0][0x398] ;  /* 0x0000e600ff127b82 */ /* 0x000eae0000000a00 */
[----:B----4-:R-:W-:-:S08]  /*1270*/  DMUL R8, R8, UR6 ;  /* 0x0000000608087c28 */ /* 0x010fd00008000000 */
[----:B------:R-:W-:-:S08]  /*1280*/  DMUL R8, R8, UR6 ;  /* 0x0000000608087c28 */ /* 0x000fd00008000000 */
[----:B------:R-:W-:Y:S02]  /*1290*/  DMUL R2, R8, R2 ;  /* 0x0000000208027228 */ /* 0x000fe40000000000 */
[----:B-----5:R-:W-:Y:S01]  /*12a0*/  DMUL R12, R14, R6 ;  /* 0x000000060e0c7228 */ /* 0x020fe20000000000 */
[----:B------:R-:W-:-:S07]  /*12b0*/  FSETP.GEU.AND P1, PT, |R15|, 6.5827683646048100446e-37, PT ;  /* 0x036000000f00780b */ /* 0x000fce0003f2e200 */
[----:B------:R-:W-:Y:S02]  /*12c0*/  DFMA R16, R12, -R16, R14 ;  /* 0x800000100c10722b */ /* 0x000fe4000000000e */
[----:B--2---:R-:W-:-:S06]  /*12d0*/  DMUL R4, R4, R18 ;  /* 0x0000001204047228 */ /* 0x004fcc0000000000 */
        /* <DEDUP_REMOVED lines=11> */
.L_x_219:
[----:B------:R-:W-:Y:S05]  /*1390*/  BSYNC.RECONVERGENT B0 ;  /* 0x0000000000007941 */ /* 0x000fea0003800200 */
.L_x_218:
[----:B------:R-:W0:Y:S01]  /*13a0*/  F2F.F32.F64 R6, R6 ;  /* 0x0000000600067310 */ /* 0x000e220000301000 */
[----:B------:R-:W-:Y:S01]  /*13b0*/  BSSY.RECONVERGENT B0, `(.L_x_220) ;  /* 0x0000048000007945 */ /* 0x000fe20003800200 */
[----:B------:R-:W-:Y:S01]  /*13c0*/  HFMA2 R0, -RZ, RZ, 1.875, 0 ;  /* 0x3f800000ff007431 */ /* 0x000fe200000001ff */
[----:B0-----:R-:W-:-:S13]  /*13d0*/  FSETP.NEU.AND P0, PT, R6, 1, PT ;  /* 0x3f8000000600780b */ /* 0x001fda0003f0d000 */
[----:B------:R-:W-:Y:S05]  /*13e0*/  @!P0 BRA `(.L_x_221) ;  /* 0x0000000400108947 */ /* 0x000fea0003800000 */
[----:B------:R-:W-:-:S13]  /*13f0*/  FSETP.NAN.AND P0, PT, |R6|, |R6|, PT ;  /* 0x400000060600720b */ /* 0x000fda0003f08200 */
[----:B------:R-:W-:Y:S01]  /*1400*/  @P0 FADD R0, R6, 0.3333333432674407959 ;  /* 0x3eaaaaab06000421 */ /* 0x000fe20000000000 */
[----:B------:R-:W-:Y:S06]  /*1410*/  @P0 BRA `(.L_x_221) ;  /* 0x0000000400040947 */ /* 0x000fec0003800000 */
[----:B------:R-:W-:-:S04]  /*1420*/  FSETP.NEU.AND P0, PT, |R6|, +INF , PT ;  /* 0x7f8000000600780b */ /* 0x000fc80003f0d200 */
[----:B------:R-:W-:-:S13]  /*1430*/  FSETP.NEU.AND P0, PT, R6, RZ, P0 ;  /* 0x000000ff0600720b */ /* 0x000fda000070d000 */
[----:B------:R-:W-:-:S05]  /*1440*/  @!P0 FADD R0, R6, R6 ;  /* 0x0000000606008221 */ /* 0x000fca0000000000 */
[----:B------:R-:W-:Y:S01]  /*1450*/  @!P0 LOP3.LUT R0, R0, 0x7fffffff, RZ, 0xc0, !PT ;  /* 0x7fffffff00008812 */ /* 0x000fe200078ec0ff */
[----:B------:R-:W-:Y:S06]  /*1460*/  @!P0 BRA `(.L_x_221) ;  /* 0x0000000000f08947 */ /* 0x000fec0003800000 */
[C---:B------:R-:W-:Y:S01]  /*1470*/  FMUL R7, |R6|.reuse, 16777216 ;  /* 0x4b80000006077820 */ /* 0x040fe20000400200 */
[C---:B------:R-:W-:Y:S02]  /*1480*/  FSETP.GEU.AND P0, PT, |R6|.reuse, 1.175494350822287508e-38, PT ;  /* 0x008000000600780b */ /* 0x040fe40003f0e200 */
[----:B------:R-:W-:Y:S02]  /*1490*/  MOV R14, 0x3a2c32e4 ;  /* 0x3a2c32e4000e7802 */ /* 0x000fe40000000f00 */
[----:B------:R-:W-:Y:S02]  /*14a0*/  FSEL R7, R7, |R6|, !P0 ;  /* 0x4000000607077208 */ /* 0x000fe40004000000 */
[----:B------:R-:W-:Y:S02]  /*14b0*/  FSETP.GEU.AND P2, PT, R6, RZ, PT ;  /* 0x000000ff0600720b */ /* 0x000fe40003f4e000 */
[----:B------:R-:W-:-:S04]  /*14c0*/  IADD3 R0, PT, PT, R7, -0x3f3504f3, RZ ;  /* 0xc0cafb0d07007810 */ /* 0x000fc80007ffe0ff */
[----:B------:R-:W-:-:S05]  /*14d0*/  LOP3.LUT R0, R0, 0xff800000, RZ, 0xc0, !PT ;  /* 0xff80000000007812 */ /* 0x000fca00078ec0ff */
[----:B------:R-:W-:Y:S01]  /*14e0*/  IMAD.IADD R7, R7, 0x1, -R0 ;  /* 0x0000000107077824 */ /* 0x000fe200078e0a00 */
[----:B------:R-:W-:-:S03]  /*14f0*/  I2FP.F32.S32 R0, R0 ;  /* 0x0000000000007245 */ /* 0x000fc60000201400 */
[C---:B------:R-:W-:Y:S01]  /*1500*/  FADD R9, R7.reuse, 1 ;  /* 0x3f80000007097421 */ /* 0x040fe20000000000 */
[----:B------:R-:W-:Y:S01]  /*1510*/  FADD R8, R7, -1 ;  /* 0xbf80000007087421 */ /* 0x000fe20000000000 */
[----:B------:R-:W-:-:S03]  /*1520*/  FSEL R7, RZ, -24, P0 ;  /* 0xc1c00000ff077808 */ /* 0x000fc60000000000 */
[----:B------:R-:W-:Y:S01]  /*1530*/  FADD R12, R8, R8 ;  /* 0x00000008080c7221 */ /* 0x000fe20000000000 */
[----:B------:R-:W0:Y:S01]  /*1540*/  MUFU.RCP R9, R9 ;  /* 0x0000000900097308 */ /* 0x000e220000001000 */
[----:B------:R-:W-:Y:S02]  /*1550*/  FFMA R7, R0, 1.1920928955078125e-07, R7 ;  /* 0x3400000000077823 */ /* 0x000fe40000000007 */
[----:B0-----:R-:W-:-:S04]  /*1560*/  FMUL R12, R9, R12 ;  /* 0x0000000c090c7220 */ /* 0x001fc80000400000 */
[----:B------:R-:W-:Y:S01]  /*1570*/  FADD R13, R8, -R12 ;  /* 0x8000000c080d7221 */ /* 0x000fe20000000000 */
[C---:B------:R-:W-:Y:S01]  /*1580*/  FMUL R11, R12.reuse, R12 ;  /* 0x0000000c0c0b7220 */ /* 0x040fe20000400000 */
[----:B------:R-:W-:Y:S02]  /*1590*/  FFMA R0, R12, 1.4426950216293334961, R7 ;  /* 0x3fb8aa3b0c007823 */ /* 0x000fe40000000007 */
[----:B------:R-:W-:Y:S01]  /*15a0*/  FADD R13, R13, R13 ;  /* 0x0000000d0d0d7221 */ /* 0x000fe20000000000 */
[----:B------:R-:W-:Y:S01]  /*15b0*/  FFMA R14, R11, R14, 0.0032181653659790754318 ;  /* 0x3b52e7db0b0e7423 */ /* 0x000fe2000000000e */
        /* <DEDUP_REMOVED lines=10> */
[----:B------:R-:W-:-:S04]  /*1660*/  FFMA R8, R8, R7, R9 ;  /* 0x0000000708087223 */ /* 0x000fc80000000009 */
[----:B------:R-:W-:-:S04]  /*1670*/  FFMA R11, R12, R11, R8 ;  /* 0x0000000b0c0b7223 */ /* 0x000fc80000000008 */
[----:B------:R-:W-:-:S04]  /*1680*/  FADD R7, R0, R11 ;  /* 0x0000000b00077221 */ /* 0x000fc80000000000 */
[----:B------:R-:W-:Y:S01]  /*1690*/  FMUL R8, R7, 0.3333333432674407959 ;  /* 0x3eaaaaab07087820 */ /* 0x000fe20000400000 */
[----:B------:R-:W-:-:S03]  /*16a0*/  FADD R0, -R0, R7 ;  /* 0x0000000700007221 */ /* 0x000fc60000000100 */
[----:B------:R-:W0:Y:S01]  /*16b0*/  FRND R9, R8 ;  /* 0x0000000800097307 */ /* 0x000e220000201000 */
[----:B------:R-:W-:Y:S01]  /*16c0*/  FADD R0, R11, -R0 ;  /* 0x800000000b007221 */ /* 0x000fe20000000000 */
[----:B------:R-:W-:Y:S01]  /*16d0*/  FFMA R7, R7, 0.3333333432674407959, -R8 ;  /* 0x3eaaaaab07077823 */ /* 0x000fe20000000808 */
[----:B------:R-:W-:Y:S01]  /*16e0*/  HFMA2 R11, -RZ, RZ, 0.64013671875, -15.109375 ;  /* 0x391fcb8eff0b7431 */ /* 0x000fe200000001ff */
[----:B------:R-:W-:Y:S02]  /*16f0*/  FSETP.GT.AND P1, PT, |R8|, 152, PT ;  /* 0x431800000800780b */ /* 0x000fe40003f24200 */
[----:B------:R-:W-:Y:S02]  /*1700*/  FFMA R7, R0, 0.3333333432674407959, R7 ;  /* 0x3eaaaaab00077823 */ /* 0x000fe40000000007 */
[----:B------:R-:W1:Y:S01]  /*1710*/  F2I.NTZ R12, R8 ;  /* 0x00000008000c7305 */ /* 0x000e620000203100 */
[----:B0-----:R-:W-:Y:S01]  /*1720*/  FADD R0, R8, -R9 ;  /* 0x8000000908007221 */ /* 0x001fe20000000000 */
[----:B------:R-:W-:-:S03]  /*1730*/  FSETP.GT.AND P0, PT, R9, RZ, PT ;  /* 0x000000ff0900720b */ /* 0x000fc60003f04000 */
[----:B------:R-:W-:-:S04]  /*1740*/  FADD R0, R0, R7 ;  /* 0x0000000700007221 */ /* 0x000fc80000000000 */
[----:B------:R-:W-:-:S04]  /*1750*/  FFMA R7, R0, R11, 0.0013391353422775864601 ;  /* 0x3aaf85ed00077423 */ /* 0x000fc8000000000b */
[----:B------:R-:W-:-:S04]  /*1760*/  FFMA R7, R0, R7, 0.0096188392490148544312 ;  /* 0x3c1d985600077423 */ /* 0x000fc80000000007 */
[----:B------:R-:W-:-:S04]  /*1770*/  FFMA R7, R0, R7, 0.055503588169813156128 ;  /* 0x3d6357bb00077423 */ /* 0x000fc80000000007 */
[----:B------:R-:W-:Y:S01]  /*1780*/  FFMA R9, R0, R7, 0.24022644758224487305 ;  /* 0x3e75fdec00097423 */ /* 0x000fe20000000007 */
[----:B------:R-:W-:Y:S02]  /*1790*/  SEL R7, RZ, 0x83000000, P0 ;  /* 0x83000000ff077807 */ /* 0x000fe40000000000 */
[----:B------:R-:W-:Y:S01]  /*17a0*/  FSETP.GEU.AND P0, PT, R8, RZ, PT ;  /* 0x000000ff0800720b */ /* 0x000fe20003f0e000 */
[----:B------:R-:W-:Y:S01]  /*17b0*/  FFMA R9, R0, R9, 0.69314718246459960938 ;  /* 0x3f31721800097423 */ /* 0x000fe20000000009 */
[----:B-1----:R-:W-:Y:S01]  /*17c0*/  LEA R12, R12, -R7, 0x17 ;  /* 0x800000070c0c7211 */ /* 0x002fe200078eb8ff */
[----:B------:R-:W-:Y:S02]  /*17d0*/  VIADD R6, R7, 0x7f000000 ;  /* 0x7f00000007067836 */ /* 0x000fe40000000000 */
[----:B------:R-:W-:Y:S01]  /*17e0*/  FFMA R9, R0, R9, 1 ;  /* 0x3f80000000097423 */ /* 0x000fe20000000009 */
[----:B------:R-:W-:-:S03]  /*17f0*/  FSEL R0, RZ, +INF , !P0 ;  /* 0x7f800000ff007808 */ /* 0x000fc60004000000 */
[----:B------:R-:W-:-:S04]  /*1800*/  FMUL R9, R6, R9 ;  /* 0x0000000906097220 */ /* 0x000fc80000400000 */
[----:B------:R-:W-:Y:S01]  /*1810*/  @!P1 FMUL R0, R12, R9 ;  /* 0x000000090c009220 */ /* 0x000fe20000400000 */
[----:B------:R-:W-:-:S07]  /*1820*/  @!P2 MOV R0, 0x7fffffff ;  /* 0x7fffffff0000a802 */ /* 0x000fce0000000f00 */
.L_x_221:
[----:B------:R-:W-:Y:S05]  /*1830*/  BSYNC.RECONVERGENT B0 ;  /* 0x0000000000007941 */ /* 0x000fea0003800200 */
.L_x_220:
[----:B------:R-:W0:Y:S01]  /*1840*/  F2F.F64.F32 R6, R0 ;  /* 0x0000000000067310 */ /* 0x000e220000201800 */
[----:B------:R-:W1:Y:S01]  /*1850*/  LDC.64 R8, c[0x0][0x3c0] ;  /* 0x0000f000ff087b82 */ /* 0x000e620000000a00 */
[----:B0-----:R-:W-:Y:S01]  /*1860*/  DMUL R4, R4, R6 ;  /* 0x0000000604047228 */ /* 0x001fe20000000000 */
[----:B------:R-:W-:-:S07]  /*1870*/  IMAD.MOV.U32 R6, RZ, RZ, R3 ;  /* 0x000000ffff067224 */ /* 0x000fce00078e0003 */
[----:B------:R-:W-:Y:S02]  /*1880*/  DSETP.MAX.AND P0, P1, R2, R4, PT ;  /* 0x000000040200722a */ /* 0x000fe4000390f000 */
[----:B------:R-:W-:Y:S01]  /*1890*/  MOV R7, R5 ;  /* 0x0000000500077202 */ /* 0x000fe20000000f00 */
[----:B-1----:R-:W-:-:S03]  /*18a0*/  IMAD.WIDE.U32 R10, R10, 0x8, R8 ;  /* 0x000000080a0a7825 */ /* 0x002fc600078e0008 */
[----:B------:R-:W-:Y:S02]  /*18b0*/  FSEL R13, R6, R7, P0 ;  /* 0x00000007060d7208 */ /* 0x000fe40000000000 */
[----:B------:R-:W-:-:S06]  /*18c0*/  SEL R2, R2, R4, P0 ;  /* 0x0000000402027207 */ /* 0x000fcc0000000000 */
[----:B------:R-:W-:-:S04]  /*18d0*/  @P1 LOP3.LUT R13, R7, 0x80000, RZ, 0xfc, !PT ;  /* 0x00080000070d1812 */ /* 0x000fc800078efcff */
[----:B------:R-:W-:-:S05]  /*18e0*/  MOV R3, R13 ;  /* 0x0000000d00037202 */ /* 0x000fca0000000f00 */
[----:B------:R-:W-:Y:S01]  /*18f0*/  STG.E.64 desc[UR8][R10.64], R2 ;  /* 0x000000020a007986 */ /* 0x000fe2000c101b08 */
[----:B------:R-:W-:Y:S05]  /*1900*/  EXIT ;  /* 0x000000000000794d */ /* 0x000fea0003800000 */
.L_x_205:
[----:B------:R-:W0:Y:S01]  /*1910*/  LDC.64 R2, c[0x0][0x3c8] ;  /* 0x0000f200ff027b82 */ /* 0x000e220000000a00 */
[----:B------:R-:W1:Y:S07]  /*1920*/  LDCU UR4, c[0x0][0x394] ;  /* 0x00007280ff0477ac */ /* 0x000e6e0008000800 */
[----:B------:R-:W2:Y:S01]  /*1930*/  LDC.64 R6, c[0x0][0x390] ;  /* 0x0000e400ff067b82 */ /* 0x000ea20000000a00 */
[----:B0-----:R-:W-:-:S07]  /*1940*/  IMAD.WIDE.U32 R14, R10, 0x8, R2 ;  /* 0x000000080a0e7825 */ /* 0x001fce00078e0002 */
[----:B------:R-:W0:Y:S01]  /*1950*/  LDC.64 R2, c[0x0][0x3a0] ;  /* 0x0000e800ff027b82 */ /* 0x000e220000000a00 */
[----:B------:R-:W3:Y:S01]  /*1960*/  LDG.E.64 R14, desc[UR8][R14.64] ;  /* 0x000000080e0e7981 */ /* 0x000ee2000c1e1b00 */
[----:B0-----:R-:W-:-:S06]  /*1970*/  IMAD.WIDE.U32 R2, R10, 0x8, R2 ;  /* 0x000000080a027825 */ /* 0x001fcc00078e0002 */
[----:B------:R-:W4:Y:S01]  /*1980*/  LDG.E.64 R2, desc[UR8][R2.64] ;  /* 0x0000000802027981 */ /* 0x000f22000c1e1b00 */
[----:B-1----:R-:W2:Y:S01]  /*1990*/  MUFU.RCP64H R5, UR4 ;  /* 0x0000000400057d08 */ /* 0x002ea20008001800 */
[----:B------:R-:W-:Y:S01]  /*19a0*/  IMAD.MOV.U32 R4, RZ, RZ, 0x1 ;  /* 0x00000001ff047424 */ /* 0x000fe200078e00ff */
[----:B------:R-:W-:Y:S05]  /*19b0*/  BSSY.RECONVERGENT B0, `(.L_x_222) ;  /* 0x0000016000007945 */ /* 0x000fea0003800200 */
[----:B--2---:R-:W-:-:S08]  /*19c0*/  DFMA R8, R4, -R6, 1 ;  /* 0x3ff000000408742b */ /* 0x004fd00000000806 */
[----:B------:R-:W-:-:S08]  /*19d0*/  DFMA R8, R8, R8, R8 ;  /* 0x000000080808722b */ /* 0x000fd00000000008 */
[----:B------:R-:W-:-:S08]  /*19e0*/  DFMA R8, R4, R8, R4 ;  /* 0x000000080408722b */ /* 0x000fd00000000004 */
[----:B------:R-:W-:-:S08]  /*19f0*/  DFMA R4, R8, -R6, 1 ;  /* 0x3ff000000804742b */ /* 0x000fd00000000806 */
[----:B------:R-:W-:Y:S01]  /*1a00*/  DFMA R12, R8, R4, R8 ;  /* 0x00000004080c722b */ /* 0x000fe20000000008 */
[----:B------:R-:W4:Y:S07]  /*1a10*/  LDC.64 R8, c[0x0][0x398] ;  /* 0x0000e600ff087b82 */ /* 0x000f2e0000000a00 */
[----:B---3--:R-:W-:Y:S01]  /*1a20*/  DMUL R4, R12, R14 ;  /* 0x0000000e0c047228 */ /* 0x008fe20000000000 */
[----:B------:R-:W-:-:S07]  /*1a30*/  FSETP.GEU.AND P1, PT, |R15|, 6.5827683646048100446e-37, PT ;  /* 0x036000000f00780b */ /* 0x000fce0003f2e200 */
[----:B------:R-:W-:-:S08]  /*1a40*/  DFMA R6, R4, -R6, R14 ;  /* 0x800000060406722b */ /* 0x000fd0000000000e */
[----:B------:R-:W-:-:S10]  /*1a50*/  DFMA R4, R12, R6, R4 ;  /* 0x000000060c04722b */ /* 0x000fd40000000004 */
[----:B------:R-:W-:Y:S01]  /*1a60*/  FFMA R0, RZ, UR4, R5 ;  /* 0x00000004ff007c23 */ /* 0x000fe20008000005 */
[----:B----4-:R-:W-:-:S04]  /*1a70*/  DMUL R2, R2, R8 ;  /* 0x0000000802027228 */ /* 0x010fc80000000000 */
        /* <DEDUP_REMOVED lines=9> */
.L_x_223:
[----:B------:R-:W-:Y:S05]  /*1b10*/  BSYNC.RECONVERGENT B0 ;  /* 0x0000000000007941 */ /* 0x000fea0003800200 */
.L_x_222:
        /* <DEDUP_REMOVED lines=17> */
[----:B------:R-:W-:-:S03]  /*1c30*/  FSETP.GEU.AND P2, PT, R4, RZ, PT ;  /* 0x000000ff0400720b */ /* 0x000fc60003f4e000 */
[----:B------:R-:W-:-:S05]  /*1c40*/  VIADD R0, R5, 0xc0cafb0d ;  /* 0xc0cafb0d05007836 */ /* 0x000fca0000000000 */
[----:B------:R-:W-:-:S04]  /*1c50*/  LOP3.LUT R0, R0, 0xff800000, RZ, 0xc0, !PT ;  /* 0xff80000000007812 */ /* 0x000fc800078ec0ff */
[-C--:B------:R-:W-:Y:S02]  /*1c60*/  IADD3 R5, PT, PT, R5, -R0.reuse, RZ ;  /* 0x8000000005057210 */ /* 0x080fe40007ffe0ff */
        /* <DEDUP_REMOVED lines=24> */
[----:B------:R-:W-:-:S03]  /*1df0*/  IMAD.MOV.U32 R7, RZ, RZ, 0x391fcb8e ;  /* 0x391fcb8eff077424 */ /* 0x000fc600078e00ff */
[----:B------:R-:W-:-:S04]  /*1e00*/  FFMA R8, R9, R8, R5 ;  /* 0x0000000809087223 */ /* 0x000fc80000000005 */
[----:B------:R-:W-:-:S04]  /*1e10*/  FADD R0, R13, R8 ;  /* 0x000000080d007221 */ /* 0x000fc80000000000 */
[----:B------:R-:W-:Y:S01]  /*1e20*/  FMUL R5, R0, 0.3333333432674407959 ;  /* 0x3eaaaaab00057820 */ /* 0x000fe20000400000 */
[----:B------:R-:W-:-:S03]  /*1e30*/  FADD R13, -R13, R0 ;  /* 0x000000000d0d7221 */ /* 0x000fc60000000100 */
[----:B------:R-:W0:Y:S01]  /*1e40*/  FRND R6, R5 ;  /* 0x0000000500067307 */ /* 0x000e220000201000 */
[----:B------:R-:W-:Y:S01]  /*1e50*/  FADD R13, R8, -R13 ;  /* 0x8000000d080d7221 */ /* 0x000fe20000000000 */
[----:B------:R-:W-:Y:S01]  /*1e60*/  FFMA R0, R0, 0.3333333432674407959, -R5 ;  /* 0x3eaaaaab00007823 */ /* 0x000fe20000000805 */
[----:B------:R-:W-:-:S03]  /*1e70*/  FSETP.GT.AND P1, PT, |R5|, 152, PT ;  /* 0x431800000500780b */ /* 0x000fc60003f24200 */
[----:B------:R-:W-:Y:S01]  /*1e80*/  FFMA R13, R13, 0.3333333432674407959, R0 ;  /* 0x3eaaaaab0d0d7823 */ /* 0x000fe20000000000 */
[----:B0-----:R-:W-:Y:S01]  /*1e90*/  FADD R0, R5, -R6 ;  /* 0x8000000605007221 */ /* 0x001fe20000000000 */
[----:B------:R-:W-:-:S03]  /*1ea0*/  FSETP.GT.AND P0, PT, R6, RZ, PT ;  /* 0x000000ff0600720b */ /* 0x000fc60003f04000 */
[----:B------:R-:W-:Y:S01]  /*1eb0*/  FADD R0, R0, R13 ;  /* 0x0000000d00007221 */ /* 0x000fe20000000000 */
[----:B------:R-:W-:Y:S02]  /*1ec0*/  SEL R6, RZ, 0x83000000, P0 ;  /* 0x83000000ff067807 */ /* 0x000fe40000000000 */
[----:B------:R-:W-:Y:S01]  /*1ed0*/  FSETP.GEU.AND P0, PT, R5, RZ, PT ;  /* 0x000000ff0500720b */ /* 0x000fe20003f0e000 */
[----:B------:R-:W-:Y:S01]  /*1ee0*/  FFMA R7, R0, R7, 0.0013391353422775864601 ;  /* 0x3aaf85ed00077423 */ /* 0x000fe20000000007 */
[----:B------:R-:W-:-:S03]  /*1ef0*/  IADD3 R4, PT, PT, R6, 0x7f000000, RZ ;  /* 0x7f00000006047810 */ /* 0x000fc60007ffe0ff */
[C---:B------:R-:W-:Y:S02]  /*1f00*/  FFMA R9, R0.reuse, R7, 0.0096188392490148544312 ;  /* 0x3c1d985600097423 */ /* 0x040fe40000000007 */
[----:B------:R-:W0:Y:S02]  /*1f10*/  F2I.NTZ R7, R5 ;  /* 0x0000000500077305 */ /* 0x000e240000203100 */
[----:B------:R-:W-:-:S04]  /*1f20*/  FFMA R9, R0, R9, 0.055503588169813156128 ;  /* 0x3d6357bb00097423 */ /* 0x000fc80000000009 */
[----:B------:R-:W-:-:S04]  /*1f30*/  FFMA R9, R0, R9, 0.24022644758224487305 ;  /* 0x3e75fdec00097423 */ /* 0x000fc80000000009 */
[----:B------:R-:W-:-:S04]  /*1f40*/  FFMA R9, R0, R9, 0.69314718246459960938 ;  /* 0x3f31721800097423 */ /* 0x000fc80000000009 */
[----:B------:R-:W-:Y:S01]  /*1f50*/  FFMA R9, R0, R9, 1 ;  /* 0x3f80000000097423 */ /* 0x000fe20000000009 */
[----:B0-----:R-:W-:Y:S02]  /*1f60*/  LEA R7, R7, -R6, 0x17 ;  /* 0x8000000607077211 */ /* 0x001fe400078eb8ff */
[----:B------:R-:W-:Y:S01]  /*1f70*/  FSEL R0, RZ, +INF , !P0 ;  /* 0x7f800000ff007808 */ /* 0x000fe20004000000 */
[----:B------:R-:W-:-:S04]  /*1f80*/  FMUL R4, R4, R9 ;  /* 0x0000000904047220 */ /* 0x000fc80000400000 */
[----:B------:R-:W-:Y:S01]  /*1f90*/  @!P1 FMUL R0, R7, R4 ;  /* 0x0000000407009220 */ /* 0x000fe20000400000 */
[----:B------:R-:W-:-:S07]  /*1fa0*/  @!P2 IMAD.MOV.U32 R0, RZ, RZ, 0x7fffffff ;  /* 0x7fffffffff00a424 */ /* 0x000fce00078e00ff */
.L_x_225:
[----:B------:R-:W-:Y:S05]  /*1fb0*/  BSYNC.RECONVERGENT B0 ;  /* 0x0000000000007941 */ /* 0x000fea0003800200 */
.L_x_224:
[----:B------:R-:W0:Y:S01]  /*1fc0*/  F2F.F64.F32 R4, R0 ;  /* 0x0000000000047310 */ /* 0x000e220000201800 */
[----:B------:R-:W1:Y:S01]  /*1fd0*/  LDCU.64 UR4, c[0x0][0x3b8] ;  /* 0x00007700ff0477ac */ /* 0x000e620008000a00 */
[----:B------:R-:W2:Y:S01]  /*1fe0*/  LDC.64 R6, c[0x0][0x3c0] ;  /* 0x0000f000ff067b82 */ /* 0x000ea20000000a00 */
[----:B0-----:R-:W-:Y:S01]  /*1ff0*/  DMUL R2, R2, R4 ;  /* 0x0000000402027228 */ /* 0x001fe20000000000 */
[----:B-1----:R-:W-:Y:S02]  /*2000*/  UMOV UR6, UR5 ;  /* 0x0000000500067c82 */ /* 0x002fe40008000000 */
[----:B------:R-:W-:-:S05]  /*2010*/  MOV R8, UR6 ;  /* 0x0000000600087c02 */ /* 0x000fca0008000f00 */
[----:B------:R-:W-:Y:S02]  /*2020*/  DSETP.MAX.AND P0, P1, R2, UR4, PT ;  /* 0x0000000402007e2a */ /* 0x000fe4000b90f000 */
[----:B------:R-:W-:Y:S01]  /*2030*/  MOV R4, R3 ;  /* 0x0000000300047202 */ /* 0x000fe20000000f00 */
[----:B--2---:R-:W-:-:S03]  /*2040*/  IMAD.WIDE.U32 R6, R10, 0x8, R6 ;  /* 0x000000080a067825 */ /* 0x004fc600078e0006 */
[----:B------:R-:W-:Y:S02]  /*2050*/  FSEL R5, R4, UR6, P0 ;  /* 0x0000000604057c08 */ /* 0x000fe40008000000 */
[----:B------:R-:W-:-:S06]  /*2060*/  SEL R2, R2, UR4, P0 ;  /* 0x0000000402027c07 */ /* 0x000fcc0008000000 */
[----:B------:R-:W-:-:S05]  /*2070*/  @P1 LOP3.LUT R5, R8, 0x80000, RZ, 0xfc, !PT ;  /* 0x0008000008051812 */ /* 0x000fca00078efcff */
[----:B------:R-:W-:-:S05]  /*2080*/  IMAD.MOV.U32 R3, RZ, RZ, R5 ;  /* 0x000000ffff037224 */ /* 0x000fca00078e0005 */
[----:B------:R-:W-:Y:S01]  /*2090*/  STG.E.64 desc[UR8][R6.64], R2 ;  /* 0x0000000206007986 */ /* 0x000fe2000c101b08 */
[----:B------:R-:W-:Y:S05]  /*20a0*/  EXIT ;  /* 0x000000000000794d */ /* 0x000fea0003800000 */
        .weak           $__internal_16_$__cuda_sm20_div_rn_f64_full
        .type           $__internal_16_$__cuda_sm20_div_rn_f64_full,@function
        .size           $__internal_16_$__cuda_sm20_div_rn_f64_full,($__internal_17_$__cuda_sm20_dsqrt_rn_f64_mediumpath_v1 - $__internal_16_$__cuda_sm20_div_rn_f64_full)
$__internal_16_$__cuda_sm20_div_rn_f64_full:
[----:B------:R-:W-:Y:S01]  /*20b0*/  FSETP.GEU.AND P2, PT, |R15|, 1.469367938527859385e-39, PT ;  /* 0x001000000f00780b */ /* 0x000fe20003f4e200 */
[----:B------:R-:W-:Y:S01]  /*20c0*/  BSSY.RECONVERGENT B1, `(.L_x_226) ;  /* 0x0000056000017945 */ /* 0x000fe20003800200 */
[C---:B------:R-:W-:Y:S02]  /*20d0*/  FSETP.GEU.AND P0, PT, |R19|.reuse, 1.469367938527859385e-39, PT ;  /* 0x001000001300780b */ /* 0x040fe40003f0e200 */
[----:B------:R-:W-:Y:S02]  /*20e0*/  LOP3.LUT R16, R19, 0x800fffff, RZ, 0xc0, !PT ;  /* 0x800fffff13107812 */ /* 0x000fe400078ec0ff */
[----:B------:R-:W-:Y:S02]  /*20f0*/  LOP3.LUT R24, R15, 0x7ff00000, RZ, 0xc0, !PT ;  /* 0x7ff000000f187812 */ /* 0x000fe400078ec0ff */
[----:B------:R-:W-:Y:S02]  /*2100*/  LOP3.LUT R17, R16, 0x3ff00000, RZ, 0xfc, !PT ;  /* 0x3ff0000010117812 */ /* 0x000fe400078efcff */
[----:B------:R-:W-:Y:S01]  /*2110*/  MOV R16, R18 ;  /* 0x0000001200107202 */ /* 0x000fe20000000f00 */
[----:B------:R-:W-:Y:S01]  /*2120*/  IMAD.MOV.U32 R26, RZ, RZ, R24 ;  /* 0x000000ffff1a7224 */ /* 0x000fe200078e0018 */
[----:B------:R-:W-:-:S02]  /*2130*/  MOV R25, 0x1ca00000 ;  /* 0x1ca0000000197802 */ /* 0x000fc40000000f00 */
[C---:B------:R-:W-:Y:S01]  /*2140*/  @!P2 LOP3.LUT R21, R19.reuse, 0x7ff00000, RZ, 0xc0, !PT ;  /* 0x7ff000001315a812 */ /* 0x040fe200078ec0ff */
[----:B------:R-:W-:Y:S01]  /*2150*/  @!P0 DMUL R16, R18, 8.98846567431157953865e+307 ;  /* 0x7fe0000012108828 */ /* 0x000fe20000000000 */
[----:B------:R-:W-:Y:S02]  /*2160*/  LOP3.LUT R27, R19, 0x7ff00000, RZ, 0xc0, !PT ;  /* 0x7ff00000131b7812 */ /* 0x000fe400078ec0ff */
[C---:B------:R-:W-:Y:S02]  /*2170*/  @!P2 ISETP.GE.U32.AND P3, PT, R24.reuse, R21, PT ;  /* 0x000000151800a20c */ /* 0x040fe40003f66070 */
[----:B------:R-:W-:Y:S01]  /*2180*/  ISETP.GE.U32.AND P1, PT, R24, R27, PT ;  /* 0x0000001b1800720c */ /* 0x000fe20003f26070 */
[----:B------:R-:W0:Y:S01]  /*2190*/  MUFU.RCP64H R29, R17 ;  /* 0x00000011001d7308 */ /* 0x000e220000001800 */
[C---:B------:R-:W-:Y:S02]  /*21a0*/  @!P2 SEL R23, R25.reuse, 0x63400000, !P3 ;  /* 0x634000001917a807 */ /* 0x040fe40005800000 */
[----:B------:R-:W-:-:S02]  /*21b0*/  SEL R21, R25, 0x63400000, !P1 ;  /* 0x6340000019157807 */ /* 0x000fc40004800000 */
[--C-:B------:R-:W-:Y:S02]  /*21c0*/  @!P2 LOP3.LUT R20, R23, 0x80000000, R15.reuse, 0xf8, !PT ;  /* 0x800000001714a812 */ /* 0x100fe400078ef80f */
[----:B------:R-:W-:Y:S02]  /*21d0*/  LOP3.LUT R21, R21, 0x800fffff, R15, 0xf8, !PT ;  /* 0x800fffff15157812 */ /* 0x000fe400078ef80f */
[----:B------:R-:W-:Y:S01]  /*21e0*/  @!P2 LOP3.LUT R23, R20, 0x100000, RZ, 0xfc, !PT ;  /* 0x001000001417a812 */ /* 0x000fe200078efcff */
[----:B------:R-:W-:Y:S01]  /*21f0*/  IMAD.MOV.U32 R20, RZ, RZ, R14 ;  /* 0x000000ffff147224 */ /* 0x000fe200078e000e */
[----:B------:R-:W-:Y:S02]  /*2200*/  @!P2 MOV R22, RZ ;  /* 0x000000ff0016a202 */ /* 0x000fe40000000f00 */
[----:B------:R-:W-:Y:S02]  /*2210*/  MOV R28, 0x1 ;  /* 0x00000001001c7802 */ /* 0x000fe40000000f00 */
[----:B------:R-:W-:-:S02]  /*2220*/  @!P0 LOP3.LUT R27, R17, 0x7ff00000, RZ, 0xc0, !PT ;  /* 0x7ff00000111b8812 */ /* 0x000fc400078ec0ff */
[----:B------:R-:W-:Y:S02]  /*2230*/  @!P2 DFMA R20, R20, 2, -R22 ;  /* 0x400000001414a82b */ /* 0x000fe40000000816 */
[----:B0-----:R-:W-:-:S08]  /*2240*/  DFMA R22, R28, -R16, 1 ;  /* 0x3ff000001c16742b */ /* 0x001fd00000000810 */
[----:B------:R-:W-:Y:S01]  /*2250*/  DFMA R22, R22, R22, R22 ;  /* 0x000000161616722b */ /* 0x000fe20000000016 */
[----:B------:R-:W-:-:S07]  /*2260*/  @!P2 LOP3.LUT R26, R21, 0x7ff00000, RZ, 0xc0, !PT ;  /* 0x7ff00000151aa812 */ /* 0x000fce00078ec0ff */
[----:B------:R-:W-:-:S08]  /*2270*/  DFMA R28, R28, R22, R28 ;  /* 0x000000161c1c722b */ /* 0x000fd0000000001c */
[----:B------:R-:W-:-:S08]  /*2280*/  DFMA R30, R28, -R16, 1 ;  /* 0x3ff000001c1e742b */ /* 0x000fd00000000810 */
[----:B------:R-:W-:-:S08]  /*2290*/  DFMA R30, R28, R30, R28 ;  /* 0x0000001e1c1e722b */ /* 0x000fd0000000001c */
[----:B------:R-:W-:-:S08]  /*22a0*/  DMUL R28, R30, R20 ;  /* 0x000000141e1c7228 */ /* 0x000fd00000000000 */
[----:B------:R-:W-:-:S08]  /*22b0*/  DFMA R22, R28, -R16, R20 ;  /* 0x800000101c16722b */ /* 0x000fd00000000014 */
[----:B------:R-:W-:Y:S01]  /*22c0*/  DFMA R22, R30, R22, R28 ;  /* 0x000000161e16722b */ /* 0x000fe2000000001c */
[----:B------:R-:W-:-:S04]  /*22d0*/  IADD3 R28, PT, PT, R26, -0x1, RZ ;  /* 0xffffffff1a1c7810 */ /* 0x000fc80007ffe0ff */
[----:B------:R-:W-:Y:S02]  /*22e0*/  ISETP.GT.U32.AND P0, PT, R28, 0x7feffffe, PT ;  /* 0x7feffffe1c00780c */ /* 0x000fe40003f04070 */
[----:B------:R-:W-:-:S04]  /*22f0*/  IADD3 R28, PT, PT, R27, -0x1, RZ ;  /* 0xffffffff1b1c7810 */ /* 0x000fc80007ffe0ff */
[----:B------:R-:W-:-:S13]  /*2300*/  ISETP.GT.U32.OR P0, PT, R28, 0x7feffffe, P0 ;  /* 0x7feffffe1c00780c */ /* 0x000fda0000704470 */
[----:B------:R-:W-:Y:S05]  /*2310*/  @P0 BRA `(.L_x_227) ;  /* 0x00000000006c0947 */ /* 0x000fea0003800000 */
[----:B------:R-:W-:Y:S02]  /*2320*/  LOP3.LUT R15, R19, 0x7ff00000, RZ, 0xc0, !PT ;  /* 0x7ff00000130f7812 */ /* 0x000fe400078ec0ff */
[----:B------:R-:W-:Y:S02]  /*2330*/  MOV R26, RZ ;  /* 0x000000ff001a7202 */ /* 0x000fe40000000f00 */
[CC--:B------:R-:W-:Y:S02]  /*2340*/  VIADDMNMX R14, R24.reuse, -R15.reuse, 0xb9600000, !PT ;  /* 0xb9600000180e7446 */ /* 0x0c0fe4000780090f */
[----:B------:R-:W-:Y:S02]  /*2350*/  ISETP.GE.U32.AND P0, PT, R24, R15, PT ;  /* 0x0000000f1800720c */ /* 0x000fe40003f06070 */
[----:B------:R-:W-:Y:S02]  /*2360*/  VIMNMX R14, PT, PT, R14, 0x46a00000, PT ;  /* 0x46a000000e0e7848 */ /* 0x000fe40003fe0100 */
[----:B------:R-:W-:-:S05]  /*2370*/  SEL R25, R25, 0x63400000, !P0 ;  /* 0x6340000019197807 */ /* 0x000fca0004000000 */
[----:B------:R-:W-:-:S05]  /*2380*/  IMAD.IADD R14, R14, 0x1, -R25 ;  /* 0x000000010e0e7824 */ /* 0x000fca00078e0a19 */
[----:B------:R-:W-:-:S06]  /*2390*/  IADD3 R27, PT, PT, R14, 0x7fe00000, RZ ;  /* 0x7fe000000e1b7810 */ /* 0x000fcc0007ffe0ff */
        /* <DEDUP_REMOVED lines=9> */
[C---:B------:R-:W-:Y:S02]  /*2430*/  IADD3 R17, PT, PT, -R14.reuse, RZ, RZ ;  /* 0x000000ff0e117210 */ /* 0x040fe40007ffe1ff */
[----:B------:R-:W-:Y:S02]  /*2440*/  MOV R16, RZ ;  /* 0x000000ff00107202 */ /* 0x000fe40000000f00 */
[----:B------:R-:W-:-:S04]  /*2450*/  IADD3 R15, PT, PT, -R14, -0x43300000, RZ ;  /* 0xbcd000000e0f7810 */ /* 0x000fc80007ffe1ff */
[----:B------:R-:W-:Y:S02]  /*2460*/  DFMA R16, R24, -R16, R22 ;  /* 0x800000101810722b */ /* 0x000fe40000000016 */
[----:B------:R-:W-:-:S08]  /*2470*/  DMUL.RP R22, R22, R26 ;  /* 0x0000001a16167228 */ /* 0x000fd00000008000 */
[----:B------:R-:W-:Y:S02]  /*2480*/  FSETP.NEU.AND P0, PT, |R17|, R15, PT ;  /* 0x0000000f1100720b */ /* 0x000fe40003f0d200 */
[----:B------:R-:W-:Y:S02]  /*2490*/  LOP3.LUT R15, R23, R18, RZ, 0x3c, !PT ;  /* 0x00000012170f7212 */ /* 0x000fe400078e3cff */
[----:B------:R-:W-:Y:S02]  /*24a0*/  FSEL R24, R22, R24, !P0 ;  /* 0x0000001816187208 */ /* 0x000fe40004000000 */
[----:B------:R-:W-:Y:S01]  /*24b0*/  FSEL R25, R15, R25, !P0 ;  /* 0x000000190f197208 */ /* 0x000fe20004000000 */
[----:B------:R-:W-:Y:S06]  /*24c0*/  BRA `(.L_x_228) ;  /* 0x0000000000547947 */ /* 0x000fec0003800000 */
.L_x_227:
        /* <DEDUP_REMOVED lines=11> */
[----:B------:R-:W-:Y:S02]  /*2580*/  @P0 LOP3.LUT R14, R25, 0x7ff00000, RZ, 0xfc, !PT ;  /* 0x7ff00000190e0812 */ /* 0x000fe400078efcff */
[----:B------:R-:W-:Y:S01]  /*2590*/  @!P0 MOV R24, RZ ;  /* 0x000000ff00188202 */ /* 0x000fe20000000f00 */
[----:B------:R-:W-:Y:S01]  /*25a0*/  @P0 IMAD.MOV.U32 R24, RZ, RZ, RZ ;  /* 0x000000ffff180224 */ /* 0x000fe200078e00ff */
[----:B------:R-:W-:Y:S01]  /*25b0*/  @P0 MOV R25, R14 ;  /* 0x0000000e00190202 */ /* 0x000fe20000000f00 */
[----:B------:R-:W-:Y:S06]  /*25c0*/  BRA `(.L_x_228) ;  /* 0x0000000000147947 */ /* 0x000fec0003800000 */
.L_x_230:
[----:B------:R-:W-:Y:S02]  /*25d0*/  LOP3.LUT R25, R19, 0x80000, RZ, 0xfc, !PT ;  /* 0x0008000013197812 */ /* 0x000fe400078efcff */
[----:B------:R-:W-:Y:S01]  /*25e0*/  MOV R24, R18 ;  /* 0x0000001200187202 */ /* 0x000fe20000000f00 */
[----:B------:R-:W-:Y:S06]  /*25f0*/  BRA `(.L_x_228) ;  /* 0x0000000000087947 */ /* 0x000fec0003800000 */
.L_x_229:
[----:B------:R-:W-:Y:S01]  /*2600*/  LOP3.LUT R25, R15, 0x80000, RZ, 0xfc, !PT ;  /* 0x000800000f197812 */ /* 0x000fe200078efcff */
[----:B------:R-:W-:-:S07]  /*2610*/  IMAD.MOV.U32 R24, RZ, RZ, R14 ;  /* 0x000000ffff187224 */ /* 0x000fce00078e000e */
.L_x_228:
[----:B------:R-:W-:Y:S05]  /*2620*/  BSYNC.RECONVERGENT B1 ;  /* 0x0000000000017941 */ /* 0x000fea0003800200 */
.L_x_226:
[----:B------:R-:W-:Y:S01]  /*2630*/  HFMA2 R15, -RZ, RZ, 0, 0 ;  /* 0x00000000ff0f7431 */ /* 0x000fe200000001ff */
[----:B------:R-:W-:-:S04]  /*2640*/  MOV R14, R12 ;  /* 0x0000000c000e7202 */ /* 0x000fc80000000f00 */
[----:B------:R-:W-:Y:S05]  /*2650*/  RET.REL.NODEC R14 `(_Z5smagoiidddPdS_S_dS_S_i) ;  /* 0xffffffd80e687950 */ /* 0x000fea0003c3ffff */
        .weak           $__internal_17_$__cuda_sm20_dsqrt_rn_f64_mediumpath_v1
        .type           $__internal_17_$__cuda_sm20_dsqrt_rn_f64_mediumpath_v1,@function
        .size           $__internal_17_$__cuda_sm20_dsqrt_rn_f64_mediumpath_v1,(.L_x_719 - $__internal_17_$__cuda_sm20_dsqrt_rn_f64_mediumpath_v1)
$__internal_17_$__cuda_sm20_dsqrt_rn_f64_mediumpath_v1:
[----:B------:R-:W-:Y:S01]  /*2660*/  ISETP.GE.U32.AND P0, PT, R6, -0x3400000, PT ;  /* 0xfcc000000600780c */ /* 0x000fe20003f06070 */
[----:B------:R-:W-:Y:S01]  /*2670*/  BSSY.RECONVERGENT B1, `(.L_x_231) ;  /* 0x0000026000017945 */ /* 0x000fe20003800200 */
[----:B------:R-:W-:Y:S01]  /*2680*/  IMAD.MOV.U32 R8, RZ, RZ, R12 ;  /* 0x000000ffff087224 */ /* 0x000fe200078e000c */
[----:B------:R-:W-:Y:S02]  /*2690*/  MOV R2, R16 ;  /* 0x0000001000027202 */ /* 0x000fe40000000f00 */
[----:B------:R-:W-:-:S08]  /*26a0*/  MOV R3, R17 ;  /* 0x0000001100037202 */ /* 0x000fd00000000f00 */
[----:B------:R-:W-:Y:S05]  /*26b0*/  @!P0 BRA `(.L_x_232) ;  /* 0x0000000000208947 */ /* 0x000fea0003800000 */
[----:B------:R-:W-:-:S10]  /*26c0*/  DFMA.RM R2, R2, R8, R14 ;  /* 0x000000080202722b */ /* 0x000fd4000000400e */
[----:B------:R-:W-:-:S05]  /*26d0*/  IADD3 R6, P0, PT, R2, 0x1, RZ ;  /* 0x0000000102067810 */ /* 0x000fca0007f1e0ff */
[----:B------:R-:W-:-:S06]  /*26e0*/  IMAD.X R7, RZ, RZ, R3, P0 ;  /* 0x000000ffff077224 */ /* 0x000fcc00000e0603 */
[----:B------:R-:W-:-:S08]  /*26f0*/  DFMA.RP R4, -R2, R6, R4 ;  /* 0x000000060204722b */ /* 0x000fd00000008104 */
[----:B------:R-:W-:-:S06]  /*2700*/  DSETP.GT.AND P0, PT, R4, RZ, PT ;  /* 0x000000ff0400722a */ /* 0x000fcc0003f04000 */
[----:B------:R-:W-:Y:S02]  /*2710*/  FSEL R2, R6, R2, P0 ;  /* 0x0000000206027208 */ /* 0x000fe40000000000 */
[----:B------:R-:W-:Y:S01]  /*2720*/  FSEL R3, R7, R3, P0 ;  /* 0x0000000307037208 */ /* 0x000fe20000000000 */
[----:B------:R-:W-:Y:S06]  /*2730*/  BRA `(.L_x_233) ;  /* 0x0000000000647947 */ /* 0x000fec0003800000 */
.L_x_232:
[----:B------:R-:W-:-:S14]  /*2740*/  DSETP.NE.AND P0, PT, R4, RZ, PT ;  /* 0x000000ff0400722a */ /* 0x000fdc0003f05000 */
[----:B------:R-:W-:Y:S05]  /*2750*/  @!P0 BRA `(.L_x_234) ;  /* 0x0000000000588947 */ /* 0x000fea0003800000 */
[----:B------:R-:W-:-:S13]  /*2760*/  ISETP.GE.AND P0, PT, R5, RZ, PT ;  /* 0x000000ff0500720c */ /* 0x000fda0003f06270 */
[----:B------:R-:W-:Y:S02]  /*2770*/  @!P0 MOV R2, 0x0 ;  /* 0x0000000000028802 */ /* 0x000fe40000000f00 */
[----:B------:R-:W-:Y:S01]  /*2780*/  @!P0 MOV R3, 0xfff80000 ;  /* 0xfff8000000038802 */ /* 0x000fe20000000f00 */
[----:B------:R-:W-:Y:S06]  /*2790*/  @!P0 BRA `(.L_x_233) ;  /* 0x00000000004c8947 */ /* 0x000fec0003800000 */
[----:B------:R-:W-:-:S13]  /*27a0*/  ISETP.GT.AND P0, PT, R5, 0x7fefffff, PT ;  /* 0x7fefffff0500780c */ /* 0x000fda0003f04270 */
[----:B------:R-:W-:Y:S05]  /*27b0*/  @P0 BRA `(.L_x_234) ;  /* 0x0000000000400947 */ /* 0x000fea0003800000 */
[----:B------:R-:W-:Y:S01]  /*27c0*/  DMUL R2, R4, 8.11296384146066816958e+31 ;  /* 0x4690000004027828 */ /* 0x000fe20000000000 */
[----:B------:R-:W-:Y:S02]  /*27d0*/  HFMA2 R9, -RZ, RZ, 1.9609375, 0 ;  /* 0x3fd80000ff097431 */ /* 0x000fe400000001ff */
[----:B------:R-:W-:Y:S01]  /*27e0*/  IMAD.MOV.U32 R4, RZ, RZ, RZ ;  /* 0x000000ffff047224 */ /* 0x000fe200078e00ff */
[----:B------:R-:W-:Y:S02]  /*27f0*/  MOV R8, 0x0 ;  /* 0x0000000000087802 */ /* 0x000fe40000000f00 */
[----:B------:R-:W0:Y:S03]  /*2800*/  MUFU.RSQ64H R5, R3 ;  /* 0x0000000300057308 */ /* 0x000e260000001c00 */
[----:B0-----:R-:W-:-:S08]  /*2810*/  DMUL R6, R4, R4 ;  /* 0x0000000404067228 */ /* 0x001fd00000000000 */
[----:B------:R-:W-:-:S08]  /*2820*/  DFMA R6, R2, -R6, 1 ;  /* 0x3ff000000206742b */ /* 0x000fd00000000806 */
[----:B------:R-:W-:Y:S02]  /*2830*/  DFMA R8, R6, R8, 0.5 ;  /* 0x3fe000000608742b */ /* 0x000fe40000000008 */
[----:B------:R-:W-:-:S08]  /*2840*/  DMUL R6, R4, R6 ;  /* 0x0000000604067228 */ /* 0x000fd00000000000 */
[----:B------:R-:W-:-:S08]  /*2850*/  DFMA R6, R8, R6, R4 ;  /* 0x000000060806722b */ /* 0x000fd00000000004 */
[----:B------:R-:W-:Y:S02]  /*2860*/  DMUL R4, R2, R6 ;  /* 0x0000000602047228 */ /* 0x000fe40000000000 */
[----:B------:R-:W-:-:S06]  /*2870*/  VIADD R7, R7, 0xfff00000 ;  /* 0xfff0000007077836 */ /* 0x000fcc0000000000 */
[----:B------:R-:W-:-:S08]  /*2880*/  DFMA R8, R4, -R4, R2 ;  /* 0x800000040408722b */ /* 0x000fd00000000002 */
[----:B------:R-:W-:-:S10]  /*2890*/  DFMA R2, R6, R8, R4 ;  /* 0x000000080602722b */ /* 0x000fd40000000004 */
[----:B------:R-:W-:Y:S01]  /*28a0*/  IADD3 R3, PT, PT, R3, -0x3500000, RZ ;  /* 0xfcb0000003037810 */ /* 0x000fe20007ffe0ff */
[----:B------:R-:W-:Y:S06]  /*28b0*/  BRA `(.L_x_233) ;  /* 0x0000000000047947 */ /* 0x000fec0003800000 */
.L_x_234:
[----:B------:R-:W-:-:S11]  /*28c0*/  DADD R2, R4, R4 ;  /* 0x0000000004027229 */ /* 0x000fd60000000004 */
.L_x_233:
[----:B------:R-:W-:Y:S05]  /*28d0*/  BSYNC.RECONVERGENT B1 ;  /* 0x0000000000017941 */ /* 0x000fea0003800200 */
.L_x_231:
[----:B------:R-:W-:Y:S02]  /*28e0*/  IMAD.MOV.U32 R5, RZ, RZ, R3 ;  /* 0x000000ffff057224 */ /* 0x000fe400078e0003 */
[----:B------:R-:W-:Y:S01]  /*28f0*/  HFMA2 R3, -RZ, RZ, 0, 0 ;  /* 0x00000000ff037431 */ /* 0x000fe200000001ff */
[----:B------:R-:W-:Y:S02]  /*2900*/  MOV R4, R2 ;  /* 0x0000000200047202 */ /* 0x000fe40000000f00 */
[----:B------:R-:W-:-:S04]  /*2910*/  MOV R2, R0 ;  /* 0x0000000000027202 */ /* 0x000fc80000000f00 */
[----:B------:R-:W-:Y:S05]  /*2920*/  RET.REL.NODEC R2 `(_Z5smagoiidddPdS_S_dS_S_i) ;  /* 0xffffffd402b47950 */ /* 0x000fea0003c3ffff */
.L_x_235:
        /* <DEDUP_REMOVED lines=13> */
.L_x_719:


//--------------------- .text._Z10udvdx_adv2iidPdS_S_S_S_ --------------------------
	.section	.text._Z10udvdx_adv2iidPdS_S_S_S_,"ax",@progbits
	.align	128
        .global         _Z10udvdx_adv2iidPdS_S_S_S_
        .type           _Z10udvdx_adv2iidPdS_S_S_S_,@function
        .size           _Z10udvdx_adv2iidPdS_S_S_S_,(.L_x_720 - _Z10udvdx_adv2iidPdS_S_S_S_)
        .other          _Z10udvdx_adv2iidPdS_S_S_S_,@"STO_CUDA_ENTRY STV_DEFAULT"
_Z10udvdx_adv2iidPdS_S_S_S_:
.text._Z10udvdx_adv2iidPdS_S_S_S_:
        /* <DEDUP_REMOVED lines=15> */
[C---:B------:R-:W-:Y:S01]  /*00f0*/  VIADD R6, R4.reuse, 0xfffffffe ;  /* 0xfffffffe04067836 */ /* 0x040fe20000000000 */
[----:B------:R-:W-:Y:S01]  /*0100*/  VIMNMX.U32 R2, PT, PT, R9, 0x1, !PT ;  /* 0x0000000109027848 */ /* 0x000fe20007fe0000 */
[----:B------:R-:W1:Y:S01]  /*0110*/  LDCU.64 UR20, c[0x0][0x358] ;  /* 0x00006b00ff1477ac */ /* 0x000e620008000a00 */
[C---:B------:R-:W-:Y:S01]  /*0120*/  ISETP.NE.AND P0, PT, R7.reuse, R8, PT ;  /* 0x000000080700720c */ /* 0x040fe20003f05270 */
[----:B------:R-:W-:Y:S01]  /*0130*/  IMAD R0, R7, R4, R9 ;  /* 0x0000000407007224 */ /* 0x000fe200078e0209 */
[----:B------:R-:W-:Y:S02]  /*0140*/  ISETP.GE.AND P1, PT, R9, R6, PT ;  /* 0x000000060900720c */ /* 0x000fe40003f26270 */
[----:B------:R-:W2:Y:S01]  /*0150*/  LDC.64 R16, c[0x0][0x390] ;  /* 0x0000e400ff107b82 */ /* 0x000ea20000000a00 */
[----:B------:R-:W-:-:S02]  /*0160*/  VIADD R6, R4, 0xffffffff ;  /* 0xffffffff04067836 */ /* 0x000fc40000000000 */
[----:B------:R-:W-:-:S05]  /*0170*/  VIADD R31, R2, 0xffffffff ;  /* 0xffffffff021f7836 */ /* 0x000fca0000000000 */
[----:B------:R-:W3:Y:S01]  /*0180*/  LDC.64 R22, c[0x0][0x3a8] ;  /* 0x0000ea00ff167b82 */ /* 0x000ee20000000a00 */
[----:B------:R-:W-:Y:S01]  /*0190*/  @P0 VIADD R8, R7, 0x1 ;  /* 0x0000000107080836 */ /* 0x000fe20000000000 */
[C---:B------:R-:W-:Y:S01]  /*01a0*/  ISETP.NE.AND P0, PT, R9.reuse, R6, PT ;  /* 0x000000060900720c */ /* 0x040fe20003f05270 */
[C---:B------:R-:W-:Y:S02]  /*01b0*/  VIADD R5, R9.reuse, 0x1 ;  /* 0x0000000109057836 */ /* 0x040fe40000000000 */
[CC--:B------:R-:W-:Y:S02]  /*01c0*/  IMAD R19, R8.reuse, R4.reuse, R9 ;  /* 0x0000000408137224 */ /* 0x0c0fe400078e0209 */
[-CC-:B------:R-:W-:Y:S01]  /*01d0*/  IMAD R27, R8, R4.reuse, R31.reuse ;  /* 0x00000004081b7224 */ /* 0x180fe200078e021f */
[----:B------:R-:W-:Y:S01]  /*01e0*/  VIMNMX R8, PT, PT, R9, 0x2, !PT ;  /* 0x0000000209087848 */ /* 0x000fe20007fe0100 */
[----:B------:R-:W-:Y:S01]  /*01f0*/  IMAD R31, R7, R4, R31 ;  /* 0x00000004071f7224 */ /* 0x000fe200078e021f */
[----:B------:R-:W4:Y:S01]  /*0200*/  LDC.64 R10, c[0x0][0x398] ;  /* 0x0000e600ff0a7b82 */ /* 0x000f220000000a00 */
[----:B0-----:R-:W-:Y:S01]  /*0210*/  IMAD.WIDE.U32 R12, R0, 0x8, R20 ;  /* 0x00000008000c7825 */ /* 0x001fe200078e0014 */
[----:B------:R-:W-:-:S02]  /*0220*/  SEL R5, R6, R5, !P0 ;  /* 0x0000000506057207 */ /* 0x000fc40004000000 */
[----:B------:R-:W-:Y:S01]  /*0230*/  @!P1 IADD3 R6, PT, PT, R9, 0x2, RZ ;  /* 0x0000000209069810 */ /* 0x000fe20007ffe0ff */
[--C-:B------:R-:W-:Y:S02]  /*0240*/  IMAD.WIDE.U32 R14, R19, 0x8, R20.reuse ;  /* 0x00000008130e7825 */ /* 0x100fe400078e0014 */
[----:B-1----:R-:W5:Y:S02]  /*0250*/  LDG.E.64 R12, desc[UR20][R12.64] ;  /* 0x000000140c0c7981 */ /* 0x002f64000c1e1b00 */
[----:B------:R-:W-:Y:S02]  /*0260*/  IMAD.WIDE.U32 R2, R31, 0x8, R20 ;  /* 0x000000081f027825 */ /* 0x000fe400078e0014 */
[----:B------:R-:W5:Y:S02]  /*0270*/  LDG.E.64 R14, desc[UR20][R14.64] ;  /* 0x000000140e0e7981 */ /* 0x000f64000c1e1b00 */
[----:B------:R-:W-:Y:S02]  /*0280*/  IMAD R8, R7, R4, R8 ;  /* 0x0000000407087224 */ /* 0x000fe400078e0208 */
[C---:B------:R-:W-:Y:S01]  /*0290*/  IMAD.WIDE.U32 R20, R27.reuse, 0x8, R20 ;  /* 0x000000081b147825 */ /* 0x040fe200078e0014 */
[----:B------:R-:W5:Y:S03]  /*02a0*/  LDG.E.64 R2, desc[UR20][R2.64] ;  /* 0x0000001402027981 */ /* 0x000f66000c1e1b00 */
[----:B--2---:R-:W-:-:S02]  /*02b0*/  IMAD.WIDE.U32 R26, R27, 0x8, R16 ;  /* 0x000000081b1a7825 */ /* 0x004fc400078e0010 */
[----:B------:R-:W2:Y:S02]  /*02c0*/  LDG.E.64 R20, desc[UR20][R20.64] ;  /* 0x0000001414147981 */ /* 0x000ea4000c1e1b00 */
[CC--:B------:R-:W-:Y:S02]  /*02d0*/  IMAD R9, R7.reuse, R4.reuse, R5 ;  /* 0x0000000407097224 */ /* 0x0c0fe400078e0205 */
[----:B------:R-:W-:Y:S01]  /*02e0*/  VIADD R25, R8, 0xfffffffe ;  /* 0xfffffffe08197836 */ /* 0x000fe20000000000 */
[----:B------:R-:W2:Y:S01]  /*02f0*/  LDG.E.64 R26, desc[UR20][R26.64] ;  /* 0x000000141a1a7981 */ /* 0x000ea2000c1e1b00 */
[----:B------:R-:W-:Y:S02]  /*0300*/  IMAD R33, R7, R4, R6 ;  /* 0x0000000407217224 */ /* 0x000fe400078e0206 */
[----:B---3--:R-:W-:-:S04]  /*0310*/  IMAD.WIDE.U32 R6, R9, 0x8, R22 ;  /* 0x0000000809067825 */ /* 0x008fc800078e0016 */
[--C-:B------:R-:W-:Y:S02]  /*0320*/  IMAD.WIDE.U32 R4, R0, 0x8, R22.reuse ;  /* 0x0000000800047825 */ /* 0x100fe400078e0016 */
[----:B------:R-:W3:Y:S02]  /*0330*/  LDG.E.64 R6, desc[UR20][R6.64] ;  /* 0x0000001406067981 */ /* 0x000ee4000c1e1b00 */
[--C-:B------:R-:W-:Y:S02]  /*0340*/  IMAD.WIDE.U32 R24, R25, 0x8, R22.reuse ;  /* 0x0000000819187825 */ /* 0x100fe400078e0016 */
[----:B------:R-:W3:Y:S02]  /*0350*/  LDG.E.64 R4, desc[UR20][R4.64] ;  /* 0x0000001404047981 */ /* 0x000ee4000c1e1b00 */
[--C-:B------:R-:W-:Y:S02]  /*0360*/  IMAD.WIDE.U32 R8, R33, 0x8, R22.reuse ;  /* 0x0000000821087825 */ /* 0x100fe400078e0016 */
[----:B------:R-:W3:Y:S02]  /*0370*/  LDG.E.64 R24, desc[UR20][R24.64] ;  /* 0x0000001418187981 */ /* 0x000ee4000c1e1b00 */
[----:B------:R-:W-:-:S02]  /*0380*/  IMAD.WIDE.U32 R22, R31, 0x8, R22 ;  /* 0x000000081f167825 */ /* 0x000fc400078e0016 */
[----:B------:R-:W3:Y:S02]  /*0390*/  LDG.E.64 R8, desc[UR20][R8.64] ;  /* 0x0000001408087981 */ /* 0x000ee4000c1e1b00 */
[--C-:B------:R-:W-:Y:S02]  /*03a0*/  IMAD.WIDE.U32 R30, R31, 0x8, R16.reuse ;  /* 0x000000081f1e7825 */ /* 0x100fe400078e0010 */
[----:B------:R-:W3:Y:S02]  /*03b0*/  LDG.E.64 R22, desc[UR20][R22.64] ;  /* 0x0000001416167981 */ /* 0x000ee4000c1e1b00 */
[--C-:B------:R-:W-:Y:S02]  /*03c0*/  IMAD.WIDE.U32 R18, R19, 0x8, R16.reuse ;  /* 0x0000000813127825 */ /* 0x100fe400078e0010 */
[----:B------:R-:W3:Y:S02]  /*03d0*/  LDG.E.64 R30, desc[UR20][R30.64] ;  /* 0x000000141e1e7981 */ /* 0x000ee4000c1e1b00 */
[----:B------:R-:W-:-:S02]  /*03e0*/  IMAD.WIDE.U32 R16, R0, 0x8, R16 ;  /* 0x0000000800107825 */ /* 0x000fc400078e0010 */
[----:B------:R-:W3:Y:S02]  /*03f0*/  LDG.E.64 R18, desc[UR20][R18.64] ;  /* 0x0000001412127981 */ /* 0x000ee4000c1e1b00 */
[----:B----4-:R-:W-:Y:S02]  /*0400*/  IMAD.WIDE.U32 R10, R0, 0x8, R10 ;  /* 0x00000008000a7825 */ /* 0x010fe400078e000a */
[----:B------:R-:W4:Y:S04]  /*0410*/  LDG.E.64 R16, desc[UR20][R16.64] ;  /* 0x0000001410107981 */ /* 0x000f28000c1e1b00 */
[----:B------:R-:W4:Y:S01]  /*0420*/  LDG.E.64 R10, desc[UR20][R10.64] ;  /* 0x000000140a0a7981 */ /* 0x000f22000c1e1b00 */
[----:B------:R-:W0:Y:S01]  /*0430*/  S2UR UR17, SR_CgaCtaId ;  /* 0x00000000001179c3 */ /* 0x000e220000008800 */
[----:B------:R-:W-:-:S02]  /*0440*/  UMOV UR4, 0x400 ;  /* 0x0000040000047882 */ /* 0x000fc40000000000 */
[----:B------:R-:W-:Y:S02]  /*0450*/  UIADD3 UR5, UPT, UPT, UR4, 0x800, URZ ;  /* 0x0000080004057890 */ /* 0x000fe4000fffe0ff */
[----:B------:R-:W-:Y:S02]  /*0460*/  UIADD3 UR6, UPT, UPT, UR4, 0x1000, URZ ;  /* 0x0000100004067890 */ /* 0x000fe4000fffe0ff */
[----:B------:R-:W-:Y:S02]  /*0470*/  UIADD3 UR7, UPT, UPT, UR4, 0x1800, URZ ;  /* 0x0000180004077890 */ /* 0x000fe4000fffe0ff */
[----:B------:R-:W-:Y:S02]  /*0480*/  UIADD3 UR8, UPT, UPT, UR4, 0x2000, URZ ;  /* 0x0000200004087890 */ /* 0x000fe4000fffe0ff */
[----:B------:R-:W-:Y:S02]  /*0490*/  UIADD3 UR9, UPT, UPT, UR4, 0x2800, URZ ;  /* 0x0000280004097890 */ /* 0x000fe4000fffe0ff */
[----:B0-----:R-:W-:-:S02]  /*04a0*/  ULEA UR18, UR17, UR4, 0x18 ;  /* 0x0000000411127291 */ /* 0x001fc4000f8ec0ff */
[----:B------:R-:W-:Y:S02]  /*04b0*/  ULEA UR5, UR17, UR5, 0x18 ;  /* 0x0000000511057291 */ /* 0x000fe4000f8ec0ff */
[----:B------:R-:W-:Y:S02]  /*04c0*/  ULEA UR6, UR17, UR6, 0x18 ;  /* 0x0000000611067291 */ /* 0x000fe4000f8ec0ff */
[----:B------:R-:W-:Y:S01]  /*04d0*/  ULEA UR7, UR17, UR7, 0x18 ;  /* 0x0000000711077291 */ /* 0x000fe2000f8ec0ff */
[C---:B------:R-:W-:Y:S02]  /*04e0*/  LEA R33, R29.reuse, UR18, 0x7 ;  /* 0x000000121d217c11 */ /* 0x040fe4000f8e38ff */
[C---:B------:R-:W-:Y:S02]  /*04f0*/  LEA R35, R29.reuse, UR5, 0x7 ;  /* 0x000000051d237c11 */ /* 0x040fe4000f8e38ff */
[C---:B------:R-:W-:Y:S02]  /*0500*/  LEA R37, R29.reuse, UR6, 0x7 ;  /* 0x000000061d257c11 */ /* 0x040fe4000f8e38ff */
[----:B------:R-:W-:Y:S01]  /*0510*/  LEA R39, R29, UR7, 0x7 ;  /* 0x000000071d277c11 */ /* 0x000fe2000f8e38ff */
[C---:B------:R-:W-:Y:S01]  /*0520*/  IMAD R33, R28.reuse, 0x8, R33 ;  /* 0x000000081c217824 */ /* 0x040fe200078e0221 */
[----:B------:R-:W-:Y:S01]  /*0530*/  UIADD3 UR10, UPT, UPT, UR4, 0x3000, URZ ;  /* 0x00003000040a7890 */ /* 0x000fe2000fffe0ff */
[C---:B------:R-:W-:Y:S01]  /*0540*/  IMAD R35, R28.reuse, 0x8, R35 ;  /* 0x000000081c237824 */ /* 0x040fe200078e0223 */
[----:B------:R-:W-:Y:S01]  /*0550*/  UIADD3 UR11, UPT, UPT, UR4, 0x3800, URZ ;  /* 0x00003800040b7890 */ /* 0x000fe2000fffe0ff */
[C---:B------:R-:W-:Y:S01]  /*0560*/  IMAD R37, R28.reuse, 0x8, R37 ;  /* 0x000000081c257824 */ /* 0x040fe200078e0225 */
[----:B------:R-:W-:Y:S01]  /*0570*/  UIADD3 UR12, UPT, UPT, UR4, 0x4000, URZ ;  /* 0x00004000040c7890 */ /* 0x000fe2000fffe0ff */
[----:B------:R-:W-:Y:S01]  /*0580*/  IMAD R39, R28, 0x8, R39 ;  /* 0x000000081c277824 */ /* 0x000fe200078e0227 */
[----:B------:R-:W-:-:S02]  /*0590*/  ULEA UR8, UR17, UR8, 0x18 ;  /* 0x0000000811087291 */ /* 0x000fc4000f8ec0ff */
[----:B------:R-:W-:Y:S02]  /*05a0*/  UIADD3 UR13, UPT, UPT, UR4, 0x4800, URZ ;  /* 0x00004800040d7890 */ /* 0x000fe4000fffe0ff */
[----:B------:R-:W-:Y:S02]  /*05b0*/  UIADD3 UR14, UPT, UPT, UR4, 0x5000, URZ ;  /* 0x00005000040e7890 */ /* 0x000fe4000fffe0ff */
[----:B------:R-:W-:Y:S02]  /*05c0*/  ULEA UR9, UR17, UR9, 0x18 ;  /* 0x0000000911097291 */ /* 0x000fe4000f8ec0ff */
[----:B------:R-:W-:Y:S02]  /*05d0*/  ULEA UR10, UR17, UR10, 0x18 ;  /* 0x0000000a110a7291 */ /* 0x000fe4000f8ec0ff */
[----:B------:R-:W-:Y:S02]  /*05e0*/  UIADD3 UR15, UPT, UPT, UR4, 0x5800, URZ ;  /* 0x00005800040f7890 */ /* 0x000fe4000fffe0ff */
[----:B------:R-:W-:-:S02]  /*05f0*/  UIADD3 UR16, UPT, UPT, UR4, 0x6000, URZ ;  /* 0x0000600004107890 */ /* 0x000fc4000fffe0ff */
[----:B------:R-:W-:Y:S02]  /*0600*/  ULEA UR11, UR17, UR11, 0x18 ;  /* 0x0000000b110b7291 */ /* 0x000fe4000f8ec0ff */
[----:B------:R-:W-:Y:S02]  /*0610*/  UIADD3 UR4, UPT, UPT, UR4, 0x6800, URZ ;  /* 0x0000680004047890 */ /* 0x000fe4000fffe0ff */
[----:B------:R-:W-:Y:S01]  /*0620*/  ULEA UR12, UR17, UR12, 0x18 ;  /* 0x0000000c110c7291 */ /* 0x000fe2000f8ec0ff */
[C---:B------:R-:W-:Y:S01]  /*0630*/  LEA R43, R29.reuse, UR8, 0x7 ;  /* 0x000000081d2b7c11 */ /* 0x040fe2000f8e38ff */
[----:B------:R-:W-:Y:S02]  /*0640*/  ULEA UR13, UR17, UR13, 0x18 ;  /* 0x0000000d110d7291 */ /* 0x000fe4000f8ec0ff */
[----:B------:R-:W-:Y:S01]  /*0650*/  ULEA UR14, UR17, UR14, 0x18 ;  /* 0x0000000e110e7291 */ /* 0x000fe2000f8ec0ff */
[C---:B------:R-:W-:Y:S01]  /*0660*/  LEA R32, R29.reuse, UR9, 0x7 ;  /* 0x000000091d207c11 */ /* 0x040fe2000f8e38ff */
[----:B------:R-:W-:Y:S01]  /*0670*/  ULEA UR15, UR17, UR15, 0x18 ;  /* 0x0000000f110f7291 */ /* 0x000fe2000f8ec0ff */
[C---:B------:R-:W-:Y:S01]  /*0680*/  LEA R34, R29.reuse, UR10, 0x7 ;  /* 0x0000000a1d227c11 */ /* 0x040fe2000f8e38ff */
[----:B------:R-:W-:Y:S01]  /*0690*/  ULEA UR16, UR17, UR16, 0x18 ;  /* 0x0000001011107291 */ /* 0x000fe2000f8ec0ff */
[C---:B------:R-:W-:Y:S01]  /*06a0*/  LEA R36, R29.reuse, UR11, 0x7 ;  /* 0x0000000b1d247c11 */ /* 0x040fe2000f8e38ff */
[----:B------:R-:W-:Y:S01]  /*06b0*/  ULEA UR4, UR17, UR4, 0x18 ;  /* 0x0000000411047291 */ /* 0x000fe2000f8ec0ff */
[----:B------:R-:W-:-:S02]  /*06c0*/  LEA R38, R29, UR12, 0x7 ;  /* 0x0000000c1d267c11 */ /* 0x000fc4000f8e38ff */
[C---:B------:R-:W-:Y:S01]  /*06d0*/  LEA R45, R29.reuse, UR13, 0x7 ;  /* 0x0000000d1d2d7c11 */ /* 0x040fe2000f8e38ff */
[C---:B------:R-:W-:Y:S01]  /*06e0*/  IMAD R34, R28.reuse, 0x8, R34 ;  /* 0x000000081c227824 */ /* 0x040fe200078e0222 */
[C---:B------:R-:W-:Y:S01]  /*06f0*/  LEA R41, R29.reuse, UR14, 0x7 ;  /* 0x0000000e1d297c11 */ /* 0x040fe2000f8e38ff */
[C---:B------:R-:W-:Y:S02]  /*0700*/  IMAD R36, R28.reuse, 0x8, R36 ;  /* 0x000000081c247824 */ /* 0x040fe400078e0224 */
[C---:B------:R-:W-:Y:S02]  /*0710*/  IMAD R45, R28.reuse, 0x8, R45 ;  /* 0x000000081c2d7824 */ /* 0x040fe400078e022d */
[----:B------:R-:W-:Y:S01]  /*0720*/  IMAD R41, R28, 0x8, R41 ;  /* 0x000000081c297824 */ /* 0x000fe200078e0229 */
[----:B------:R-:W-:Y:S01]  /*0730*/  BSSY.RECONVERGENT B0, `(.L_x_236) ;  /* 0x0000051000007945 */ /* 0x000fe20003800200 */
[----:B-----5:R0:W-:Y:S04]  /*0740*/  STS.64 [R33], R12 ;  /* 0x0000000c21007388 */ /* 0x0201e80000000a00 */
[----:B------:R1:W-:Y:S04]  /*0750*/  STS.64 [R35], R14 ;  /* 0x0000000e23007388 */ /* 0x0003e80000000a00 */
[----:B------:R-:W-:Y:S04]  /*0760*/  STS.64 [R37], R2 ;  /* 0x0000000225007388 */ /* 0x000fe80000000a00 */
[----:B--2---:R2:W-:Y:S01]  /*0770*/  STS.64 [R39], R20 ;  /* 0x0000001427007388 */ /* 0x0045e20000000a00 */
[----:B0-----:R-:W-:-:S02]  /*0780*/  LEA R33, R29, UR15, 0x7 ;  /* 0x0000000f1d217c11 */ /* 0x001fc4000f8e38ff */
[C---:B-1----:R-:W-:Y:S01]  /*0790*/  LEA R35, R29.reuse, UR16, 0x7 ;  /* 0x000000101d237c11 */ /* 0x042fe2000f8e38ff */
[----:B--2---:R-:W-:Y:S01]  /*07a0*/  DMUL R20, R20, R26 ;  /* 0x0000001a14147228 */ /* 0x004fe20000000000 */
[C---:B------:R-:W-:Y:S01]  /*07b0*/  IMAD R39, R28.reuse, 0x8, R43 ;  /* 0x000000081c277824 */ /* 0x040fe200078e022b */
[C---:B------:R-:W-:Y:S02]  /*07c0*/  LEA R43, R28.reuse, R32, 0x3 ;  /* 0x000000201c2b7211 */ /* 0x040fe400078e18ff */
[----:B------:R-:W-:Y:S01]  /*07d0*/  LEA R37, R29, UR4, 0x7 ;  /* 0x000000041d257c11 */ /* 0x000fe2000f8e38ff */
[C---:B------:R-:W-:Y:S01]  /*07e0*/  IMAD R29, R28.reuse, 0x8, R38 ;  /* 0x000000081c1d7824 */ /* 0x040fe200078e0226 */
[----:B---3--:R0:W-:Y:S01]  /*07f0*/  STS.64 [R39], R4 ;  /* 0x0000000427007388 */ /* 0x0081e20000000a00 */
[C---:B------:R-:W-:Y:S01]  /*0800*/  IMAD R38, R28.reuse, 0x8, R33 ;  /* 0x000000081c267824 */ /* 0x040fe200078e0221 */
[C---:B------:R-:W-:Y:S01]  /*0810*/  LEA R35, R28.reuse, R35, 0x3 ;  /* 0x000000231c237211 */ /* 0x040fe200078e18ff */
[----:B------:R-:W-:Y:S01]  /*0820*/  IMAD R37, R28, 0x8, R37 ;  /* 0x000000081c257824 */ /* 0x000fe200078e0225 */
[----:B------:R0:W-:Y:S01]  /*0830*/  STS.64 [R43], R22 ;  /* 0x000000162b007388 */ /* 0x0001e20000000a00 */
[----:B------:R-:W-:-:S03]  /*0840*/  DFMA R20, R2, R30, R20 ;  /* 0x0000001e0214722b */ /* 0x000fc60000000014 */
[----:B------:R0:W-:Y:S04]  /*0850*/  STS.64 [R34], R24 ;  /* 0x0000001822007388 */ /* 0x0001e80000000a00 */
[----:B------:R0:W-:Y:S01]  /*0860*/  STS.64 [R36], R6 ;  /* 0x0000000624007388 */ /* 0x0001e20000000a00 */
[----:B------:R-:W-:-:S03]  /*0870*/  DMUL R32, R20, 0.5 ;  /* 0x3fe0000014207828 */ /* 0x000fc60000000000 */
[----:B------:R0:W-:Y:S04]  /*0880*/  STS.64 [R29], R8 ;  /* 0x000000081d007388 */ /* 0x0001e80000000a00 */
[----:B----4-:R0:W-:Y:S04]  /*0890*/  STS.64 [R45], R16 ;  /* 0x000000102d007388 */ /* 0x0101e80000000a00 */
[----:B------:R0:W-:Y:S04]  /*08a0*/  STS.64 [R41], R18 ;  /* 0x0000001229007388 */ /* 0x0001e80000000a00 */
[----:B------:R0:W-:Y:S04]  /*08b0*/  STS.64 [R38], R30 ;  /* 0x0000001e26007388 */ /* 0x0001e80000000a00 */
[----:B------:R0:W-:Y:S04]  /*08c0*/  STS.64 [R35], R26 ;  /* 0x0000001a23007388 */ /* 0x0001e80000000a00 */
[----:B------:R0:W-:Y:S01]  /*08d0*/  STS.64 [R37], R10 ;  /* 0x0000000a25007388 */ /* 0x0001e20000000a00 */
[----:B------:R-:W-:Y:S01]  /*08e0*/  DSETP.GT.AND P0, PT, R32, RZ, PT ;  /* 0x000000ff2000722a */ /* 0x000fe20003f04000 */
[----:B------:R-:W-:-:S13]  /*08f0*/  CS2R R20, SRZ ;  /* 0x0000000000147805 */ /* 0x000fda000001ff00 */
[----:B0-----:R-:W-:Y:S05]  /*0900*/  @!P0 BRA `(.L_x_237) ;  /* 0x0000000000cc8947 */ /* 0x001fea0003800000 */
[----:B------:R-:W0:Y:S01]  /*0910*/  MUFU.RCP64H R3, R11 ;  /* 0x0000000b00037308 */ /* 0x000e220000001800 */
[----:B------:R-:W-:Y:S01]  /*0920*/  IMAD.MOV.U32 R2, RZ, RZ, 0x1 ;  /* 0x00000001ff027424 */ /* 0x000fe200078e00ff */
[----:B------:R-:W-:Y:S01]  /*0930*/  FSETP.GEU.AND P1, PT, |R33|, 6.5827683646048100446e-37, PT ;  /* 0x036000002100780b */ /* 0x000fe20003f2e200 */
[----:B------:R-:W-:Y:S04]  /*0940*/  BSSY.RECONVERGENT B1, `(.L_x_238) ;  /* 0x0000012000017945 */ /* 0x000fe80003800200 */
        /* <DEDUP_REMOVED lines=16> */
[----:B------:R-:W-:Y:S05]  /*0a50*/  CALL.REL.NOINC `($__internal_18_$__cuda_sm20_div_rn_f64_full) ;  /* 0x0000000400647944 */ /* 0x000fea0003c00000 */
.L_x_239:
[----:B------:R-:W-:Y:S05]  /*0a60*/  BSYNC.RECONVERGENT B1 ;  /* 0x0000000000017941 */ /* 0x000fea0003800200 */
.L_x_238:
[----:B------:R-:W0:Y:S01]  /*0a70*/  LDC.64 R20, c[0x0][0x388] ;  /* 0x0000e200ff147b82 */ /* 0x000e220000000a00 */
[----:B------:R-:W-:Y:S01]  /*0a80*/  MOV R26, 0x1 ;  /* 0x00000001001a7802 */ /* 0x000fe20000000f00 */
[----:B------:R-:W-:Y:S01]  /*0a90*/  DMUL R22, R22, -4 ;  /* 0xc010000016167828 */ /* 0x000fe20000000000 */
[----:B------:R-:W-:Y:S07]  /*0aa0*/  BSSY.RECONVERGENT B1, `(.L_x_240) ;  /* 0x0000018000017945 */ /* 0x000fee0003800200 */
[----:B------:R-:W-:-:S08]  /*0ab0*/  DFMA R22, R4, 3, R22 ;  /* 0x400800000416782b */ /* 0x000fd00000000016 */
[----:B------:R-:W-:Y:S02]  /*0ac0*/  DADD R22, R24, R22 ;  /* 0x0000000018167229 */ /* 0x000fe40000000016 */
[----:B0-----:R-:W-:-:S06]  /*0ad0*/  DADD R20, R20, R20 ;  /* 0x0000000014147229 */ /* 0x001fcc0000000014 */
[----:B------:R-:W0:Y:S02]  /*0ae0*/  MUFU.RCP64H R27, R21 ;  /* 0x00000015001b7308 */ /* 0x000e240000001800 */
[----:B0-----:R-:W-:-:S08]  /*0af0*/  DFMA R28, -R20, R26, 1 ;  /* 0x3ff00000141c742b */ /* 0x001fd0000000011a */
[----:B------:R-:W-:-:S08]  /*0b00*/  DFMA R28, R28, R28, R28 ;  /* 0x0000001c1c1c722b */ /* 0x000fd0000000001c */
[----:B------:R-:W-:Y:S02]  /*0b10*/  DFMA R28, R26, R28, R26 ;  /* 0x0000001c1a1c722b */ /* 0x000fe4000000001a */
[----:B------:R-:W-:-:S06]  /*0b20*/  DMUL R26, R22, R2 ;  /* 0x00000002161a7228 */ /* 0x000fcc0000000000 */
[----:B------:R-:W-:-:S04]  /*0b30*/  DFMA R24, -R20, R28, 1 ;  /* 0x3ff000001418742b */ /* 0x000fc8000000011c */
[----:B------:R-:W-:-:S04]  /*0b40*/  FSETP.GEU.AND P1, PT, |R27|, 6.5827683646048100446e-37, PT ;  /* 0x036000001b00780b */ /* 0x000fc80003f2e200 */
        /* <DEDUP_REMOVED lines=13> */
.L_x_241:
[----:B------:R-:W-:Y:S05]  /*0c20*/  BSYNC.RECONVERGENT B1 ;  /* 0x0000000000017941 */ /* 0x000fea0003800200 */
.L_x_240:
[----:B------:R-:W-:-:S11]  /*0c30*/  DADD R20, RZ, R2 ;  /* 0x00000000ff147229 */ /* 0x000fd60000000002 */
.L_x_237:
[----:B------:R-:W-:Y:S05]  /*0c40*/  BSYNC.RECONVERGENT B0 ;  /* 0x0000000000007941 */ /* 0x000fea0003800200 */
.L_x_236:
[----:B------:R-:W-:Y:S01]  /*0c50*/  DMUL R14, R14, R18 ;  /* 0x000000120e0e7228 */ /* 0x000fe20000000000 */
[----:B------:R-:W-:Y:S07]  /*0c60*/  BSSY.RECONVERGENT B0, `(.L_x_242) ;  /* 0x0000034000007945 */ /* 0x000fee0003800200 */
[----:B------:R-:W-:-:S08]  /*0c70*/  DFMA R14, R12, R16, R14 ;  /* 0x000000100c0e722b */ /* 0x000fd0000000000e */
[----:B------:R-:W-:-:S08]  /*0c80*/  DMUL R28, R14, -0.5 ;  /* 0xbfe000000e1c7828 */ /* 0x000fd00000000000 */
[----:B------:R-:W-:-:S14]  /*0c90*/  DSETP.GT.AND P0, PT, R28, RZ, PT ;  /* 0x000000ff1c00722a */ /* 0x000fdc0003f04000 */
[----:B------:R-:W-:Y:S05]  /*0ca0*/  @!P0 BRA `(.L_x_243) ;  /* 0x0000000000bc8947 */ /* 0x000fea0003800000 */
        /* <DEDUP_REMOVED lines=15> */
[----:B------:R-:W-:Y:S01]  /*0da0*/  MOV R26, R10 ;  /* 0x0000000a001a7202 */ /* 0x000fe20000000f00 */
[----:B------:R-:W-:Y:S01]  /*0db0*/  IMAD.MOV.U32 R27, RZ, RZ, R11 ;  /* 0x000000ffff1b7224 */ /* 0x000fe200078e000b */
[----:B------:R-:W-:-:S07]  /*0dc0*/  MOV R32, 0xde0 ;  /* 0x00000de000207802 */ /* 0x000fce0000000f00 */
[----:B------:R-:W-:Y:S05]  /*0dd0*/  CALL.REL.NOINC `($__internal_18_$__cuda_sm20_div_rn_f64_full) ;  /* 0x0000000000847944 */ /* 0x000fea0003c00000 */
.L_x_245:
[----:B------:R-:W-:Y:S05]  /*0de0*/  BSYNC.RECONVERGENT B1 ;  /* 0x0000000000017941 */ /* 0x000fea0003800200 */
.L_x_244:
[----:B------:R-:W0:Y:S01]  /*0df0*/  LDC.64 R10, c[0x0][0x388] ;  /* 0x0000e200ff0a7b82 */ /* 0x000e220000000a00 */
[----:B------:R-:W-:Y:S01]  /*0e00*/  IMAD.MOV.U32 R12, RZ, RZ, 0x1 ;  /* 0x00000001ff0c7424 */ /* 0x000fe200078e00ff */
[----:B------:R-:W-:Y:S01]  /*0e10*/  DMUL R6, R6, -4 ;  /* 0xc010000006067828 */ /* 0x000fe20000000000 */
[----:B------:R-:W-:Y:S07]  /*0e20*/  BSSY.RECONVERGENT B1, `(.L_x_246) ;  /* 0x0000016000017945 */ /* 0x000fee0003800200 */
[----:B------:R-:W-:-:S08]  /*0e30*/  DFMA R6, R4, 3, R6 ;  /* 0x400800000406782b */ /* 0x000fd00000000006 */
[----:B------:R-:W-:Y:S02]  /*0e40*/  DADD R6, R8, R6 ;  /* 0x0000000008067229 */ /* 0x000fe40000000006 */
[----:B0-----:R-:W-:-:S06]  /*0e50*/  DADD R10, R10, R10 ;  /* 0x000000000a0a7229 */ /* 0x001fcc000000000a */
[----:B------:R-:W-:Y:S01]  /*0e60*/  DMUL R28, R6, R2 ;  /* 0x00000002061c7228 */ /* 0x000fe20000000000 */
[----:B------:R-:W0:Y:S09]  /*0e70*/  MUFU.RCP64H R13, R11 ;  /* 0x0000000b000d7308 */ /* 0x000e320000001800 */
[----:B------:R-:W-:Y:S01]  /*0e80*/  FSETP.GEU.AND P1, PT, |R29|, 6.5827683646048100446e-37, PT ;  /* 0x036000001d00780b */ /* 0x000fe20003f2e200 */
        /* <DEDUP_REMOVED lines=13> */
[----:B------:R-:W-:-:S07]  /*0f60*/  IMAD.MOV.U32 R27, RZ, RZ, R11 ;  /* 0x000000ffff1b7224 */ /* 0x000fce00078e000b */
[----:B------:R-:W-:Y:S05]  /*0f70*/  CALL.REL.NOINC `($__internal_18_$__cuda_sm20_div_rn_f64_full) ;  /* 0x00000000001c7944 */ /* 0x000fea0003c00000 */
.L_x_247:
[----:B------:R-:W-:Y:S05]  /*0f80*/  BSYNC.RECONVERGENT B1 ;  /* 0x0000000000017941 */ /* 0x000fea0003800200 */
.L_x_246:
[----:B------:R-:W-:-:S11]  /*0f90*/  DADD R20, R20, R2 ;  /* 0x0000000014147229 */ /* 0x000fd60000000002 */
.L_x_243:
[----:B------:R-:W-:Y:S05]  /*0fa0*/  BSYNC.RECONVERGENT B0 ;  /* 0x0000000000007941 */ /* 0x000fea0003800200 */
.L_x_242:
[----:B------:R-:W0:Y:S02]  /*0fb0*/  LDC.64 R2, c[0x0][0x3b0] ;  /* 0x0000ec00ff027b82 */ /* 0x000e240000000a00 */
[----:B0-----:R-:W-:-:S05]  /*0fc0*/  IMAD.WIDE.U32 R2, R0, 0x8, R2 ;  /* 0x0000000800027825 */ /* 0x001fca00078e0002 */
[----:B------:R-:W-:Y:S01]  /*0fd0*/  STG.E.64 desc[UR20][R2.64], R20 ;  /* 0x0000001402007986 */ /* 0x000fe2000c101b14 */
[----:B------:R-:W-:Y:S05]  /*0fe0*/  EXIT ;  /* 0x000000000000794d */ /* 0x000fea0003800000 */
        .weak           $__internal_18_$__cuda_sm20_div_rn_f64_full
        .type           $__internal_18_$__cuda_sm20_div_rn_f64_full,@function
        .size           $__internal_18_$__cuda_sm20_div_rn_f64_full,(.L_x_720 - $__internal_18_$__cuda_sm20_div_rn_f64_full)
$__internal_18_$__cuda_sm20_div_rn_f64_full:
[C---:B------:R-:W-:Y:S01]  /*0ff0*/  FSETP.GEU.AND P0, PT, |R27|.reuse, 1.469367938527859385e-39, PT ;  /* 0x001000001b00780b */ /* 0x040fe20003f0e200 */
[----:B------:R-:W-:Y:S01]  /*1000*/  BSSY.RECONVERGENT B2, `(.L_x_248) ;  /* 0x0000056000027945 */ /* 0x000fe20003800200 */
[----:B------:R-:W-:Y:S02]  /*1010*/  LOP3.LUT R2, R27, 0x800fffff, RZ, 0xc0, !PT ;  /* 0x800fffff1b027812 */ /* 0x000fe400078ec0ff */
[C---:B------:R-:W-:Y:S02]  /*1020*/  FSETP.GEU.AND P2, PT, |R29|.reuse, 1.469367938527859385e-39, PT ;  /* 0x001000001d00780b */ /* 0x040fe40003f4e200 */
[----:B------:R-:W-:Y:S01]  /*1030*/  LOP3.LUT R3, R2, 0x3ff00000, RZ, 0xfc, !PT ;  /* 0x3ff0000002037812 */ /* 0x000fe200078efcff */
[----:B------:R-:W-:Y:S01]  /*1040*/  IMAD.MOV.U32 R2, RZ, RZ, R26 ;  /* 0x000000ffff027224 */ /* 0x000fe200078e001a */
[----:B------:R-:W-:Y:S02]  /*1050*/  MOV R36, 0x1 ;  /* 0x0000000100247802 */ /* 0x000fe40000000f00 */
[----:B------:R-:W-:-:S02]  /*1060*/  LOP3.LUT R33, R29, 0x7ff00000, RZ, 0xc0, !PT ;  /* 0x7ff000001d217812 */ /* 0x000fc400078ec0ff */
[----:B------:R-:W-:Y:S01]  /*1070*/  LOP3.LUT R42, R27, 0x7ff00000, RZ, 0xc0, !PT ;  /* 0x7ff000001b2a7812 */ /* 0x000fe200078ec0ff */
[----:B------:R-:W-:-:S03]  /*1080*/  @!P0 DMUL R2, R26, 8.98846567431157953865e+307 ;  /* 0x7fe000001a028828 */ /* 0x000fc60000000000 */
[----:B------:R-:W-:Y:S01]  /*1090*/  ISETP.GE.U32.AND P1, PT, R33, R42, PT ;  /* 0x0000002a2100720c */ /* 0x000fe20003f26070 */
[----:B------:R-:W-:Y:S01]  /*10a0*/  @!P2 IMAD.MOV.U32 R40, RZ, RZ, RZ ;  /* 0x000000ffff28a224 */ /* 0x000fe200078e00ff */
[----:B------:R-:W-:Y:S01]  /*10b0*/  @!P2 LOP3.LUT R34, R27, 0x7ff00000, RZ, 0xc0, !PT ;  /* 0x7ff000001b22a812 */ /* 0x000fe200078ec0ff */
[----:B------:R-:W0:Y:S03]  /*10c0*/  MUFU.RCP64H R37, R3 ;  /* 0x0000000300257308 */ /* 0x000e260000001800 */
[----:B------:R-:W-:Y:S01]  /*10d0*/  @!P2 ISETP.GE.U32.AND P3, PT, R33, R34, PT ;  /* 0x000000222100a20c */ /* 0x000fe20003f66070 */
[----:B------:R-:W-:Y:S01]  /*10e0*/  IMAD.MOV.U32 R34, RZ, RZ, 0x1ca00000 ;  /* 0x1ca00000ff227424 */ /* 0x000fe200078e00ff */
[----:B------:R-:W-:-:S04]  /*10f0*/  @!P0 LOP3.LUT R42, R3, 0x7ff00000, RZ, 0xc0, !PT ;  /* 0x7ff00000032a8812 */ /* 0x000fc800078ec0ff */
[----:B------:R-:W-:-:S04]  /*1100*/  @!P2 SEL R35, R34, 0x63400000, !P3 ;  /* 0x634000002223a807 */ /* 0x000fc80005800000 */
[----:B------:R-:W-:Y:S01]  /*1110*/  @!P2 LOP3.LUT R35, R35, 0x80000000, R29, 0xf8, !PT ;  /* 0x800000002323a812 */ /* 0x000fe200078ef81d */
[----:B0-----:R-:W-:-:S03]  /*1120*/  DFMA R30, R36, -R2, 1 ;  /* 0x3ff00000241e742b */ /* 0x001fc60000000802 */
[----:B------:R-:W-:Y:S01]  /*1130*/  @!P2 LOP3.LUT R41, R35, 0x100000, RZ, 0xfc, !PT ;  /* 0x001000002329a812 */ /* 0x000fe200078efcff */
[----:B------:R-:W-:-:S04]  /*1140*/  IMAD.MOV.U32 R35, RZ, RZ, R33 ;  /* 0x000000ffff237224 */ /* 0x000fc800078e0021 */
        /* <DEDUP_REMOVED lines=12> */
[----:B------:R-:W-:Y:S01]  /*1210*/  DFMA R40, R36, -R2, R30 ;  /* 0x800000022428722b */ /* 0x000fe2000000001e */
[----:B------:R-:W-:-:S04]  /*1220*/  IADD3 R43, PT, PT, R42, -0x1, RZ ;  /* 0xffffffff2a2b7810 */ /* 0x000fc80007ffe0ff */
[----:B------:R-:W-:-:S03]  /*1230*/  ISETP.GT.U32.OR P0, PT, R43, 0x7feffffe, P0 ;  /* 0x7feffffe2b00780c */ /* 0x000fc60000704470 */
[----:B------:R-:W-:-:S10]  /*1240*/  DFMA R40, R38, R40, R36 ;  /* 0x000000282628722b */ /* 0x000fd40000000024 */
[----:B------:R-:W-:Y:S05]  /*1250*/  @P0 BRA `(.L_x_249) ;  /* 0x00000000006c0947 */ /* 0x000fea0003800000 */
[----:B------:R-:W-:-:S04]  /*1260*/  LOP3.LUT R36, R27, 0x7ff00000, RZ, 0xc0, !PT ;  /* 0x7ff000001b247812 */ /* 0x000fc800078ec0ff */
[CC--:B------:R-:W-:Y:S02]  /*1270*/  VIADDMNMX R28, R33.reuse, -R36.reuse, 0xb9600000, !PT ;  /* 0xb9600000211c7446 */ /* 0x0c0fe40007800924 */
[----:B------:R-:W-:Y:S02]  /*1280*/  ISETP.GE.U32.AND P0, PT, R33, R36, PT ;  /* 0x000000242100720c */ /* 0x000fe40003f06070 */
[----:B------:R-:W-:Y:S02]  /*1290*/  VIMNMX R28, PT, PT, R28, 0x46a00000, PT ;  /* 0x46a000001c1c7848 */ /* 0x000fe40003fe0100 */
[----:B------:R-:W-:Y:S01]  /*12a0*/  SEL R29, R34, 0x63400000, !P0 ;  /* 0x63400000221d7807 */ /* 0x000fe20004000000 */
[----:B------:R-:W-:-:S04]  /*12b0*/  IMAD.MOV.U32 R34, RZ, RZ, RZ ;  /* 0x000000ffff227224 */ /* 0x000fc800078e00ff */
        /* <DEDUP_REMOVED lines=12> */
[----:B------:R-:W-:Y:S01]  /*1380*/  MOV R2, RZ ;  /* 0x000000ff00027202 */ /* 0x000fe20000000f00 */
        /* <DEDUP_REMOVED lines=8> */
.L_x_249:
        /* <DEDUP_REMOVED lines=16> */
.L_x_252:
[----:B------:R-:W-:Y:S02]  /*1510*/  LOP3.LUT R37, R27, 0x80000, RZ, 0xfc, !PT ;  /* 0x000800001b257812 */ /* 0x000fe400078efcff */
[----:B------:R-:W-:Y:S01]  /*1520*/  MOV R36, R26 ;  /* 0x0000001a00247202 */ /* 0x000fe20000000f00 */
[----:B------:R-:W-:Y:S06]  /*1530*/  BRA `(.L_x_250) ;  /* 0x0000000000087947 */ /* 0x000fec0003800000 */
.L_x_251:
[----:B------:R-:W-:Y:S01]  /*1540*/  LOP3.LUT R37, R29, 0x80000, RZ, 0xfc, !PT ;  /* 0x000800001d257812 */ /* 0x000fe200078efcff */
[----:B------:R-:W-:-:S07]  /*1550*/  IMAD.MOV.U32 R36, RZ, RZ, R28 ;  /* 0x000000ffff247224 */ /* 0x000fce00078e001c */
.L_x_250:
[----:B------:R-:W-:Y:S05]  /*1560*/  BSYNC.RECONVERGENT B2 ;  /* 0x0000000000027941 */ /* 0x000fea0003800200 */
.L_x_248:
[----:B------:R-:W-:Y:S02]  /*1570*/  IMAD.MOV.U32 R33, RZ, RZ, 0x0 ;  /* 0x00000000ff217424 */ /* 0x000fe400078e00ff */
[----:B------:R-:W-:Y:S02]  /*1580*/  IMAD.MOV.U32 R2, RZ, RZ, R36 ;  /* 0x000000ffff027224 */ /* 0x000fe400078e0024 */
[----:B------:R-:W-:Y:S01]  /*1590*/  IMAD.MOV.U32 R3, RZ, RZ, R37 ;  /* 0x000000ffff037224 */ /* 0x000fe200078e0025 */
[----:B------:R-:W-:Y:S06]  /*15a0*/  RET.REL.NODEC R32 `(_Z10udvdx_adv2iidPdS_S_S_S_) ;  /* 0xffffffe820947950 */ /* 0x000fec0003c3ffff */
.L_x_253:
        /* <DEDUP_REMOVED lines=13> */
.L_x_720:


//--------------------- .text._Z9udvdx_adviidPdS_S_S_S_ --------------------------
	.section	.text._Z9udvdx_adviidPdS_S_S_S_,"ax",@progbits
	.align	128
        .global         _Z9udvdx_adviidPdS_S_S_S_
        .type           _Z9udvdx_adviidPdS_S_S_S_,@function
        .size           _Z9udvdx_adviidPdS_S_S_S_,(.L_x_721 - _Z9udvdx_adviidPdS_S_S_S_)
        .other          _Z9udvdx_adviidPdS_S_S_S_,@"STO_CUDA_ENTRY STV_DEFAULT"
_Z9udvdx_adviidPdS_S_S_S_:
.text._Z9udvdx_adviidPdS_S_S_S_:
        /* <DEDUP_REMOVED lines=15> */
[----:B------:R-:W-:Y:S01]  /*00f0*/  VIMNMX.U32 R0, PT, PT, R5, 0x1, !PT ;  /* 0x0000000105007848 */ /* 0x000fe20007fe0000 */
[----:B------:R-:W1:Y:S02]  /*0100*/  LDCU.64 UR4, c[0x0][0x358] ;  /* 0x00006b00ff0477ac */ /* 0x000e640008000a00 */
[C---:B------:R-:W-:Y:S02]  /*0110*/  ISETP.NE.AND P0, PT, R3.reuse, R2, PT ;  /* 0x000000020300720c */ /* 0x040fe40003f05270 */
[----:B------:R-:W-:Y:S02]  /*0120*/  VIADD R7, R0, 0xffffffff ;  /* 0xffffffff00077836 */ /* 0x000fe40000000000 */
[----:B------:R-:W2:Y:S02]  /*0130*/  LDC.64 R14, c[0x0][0x3a0] ;  /* 0x0000e800ff0e7b82 */ /* 0x000ea40000000a00 */
[----:B------:R-:W-:-:S02]  /*0140*/  IMAD R4, R3, R8, R7 ;  /* 0x0000000803047224 */ /* 0x000fc400078e0207 */
[----:B------:R-:W-:-:S04]  /*0150*/  IMAD R6, R3, R8, R5 ;  /* 0x0000000803067224 */ /* 0x000fc800078e0205 */
[----:B------:R-:W3:Y:S01]  /*0160*/  LDC.64 R26, c[0x0][0x398] ;  /* 0x0000e600ff1a7b82 */ /* 0x000ee20000000a00 */
[----:B------:R-:W-:-:S04]  /*0170*/  @P0 VIADD R2, R3, 0x1 ;  /* 0x0000000103020836 */ /* 0x000fc80000000000 */
[----:B------:R-:W-:-:S03]  /*0180*/  IMAD R13, R2, R8, R7 ;  /* 0x00000008020d7224 */ /* 0x000fc600078e0207 */
[----:B------:R-:W4:Y:S01]  /*0190*/  LDC.64 R24, c[0x0][0x3a8] ;  /* 0x0000ea00ff187b82 */ /* 0x000f220000000a00 */
[----:B0-----:R-:W-:-:S04]  /*01a0*/  IMAD.WIDE.U32 R18, R13, 0x8, R16 ;  /* 0x000000080d127825 */ /* 0x001fc800078e0010 */
[----:B--2---:R-:W-:Y:S02]  /*01b0*/  IMAD.WIDE.U32 R12, R13, 0x8, R14 ;  /* 0x000000080d0c7825 */ /* 0x004fe400078e000e */
[----:B-1----:R-:W2:Y:S02]  /*01c0*/  LDG.E.64 R18, desc[UR4][R18.64] ;  /* 0x0000000412127981 */ /* 0x002ea4000c1e1b00 */
[C---:B------:R-:W-:Y:S02]  /*01d0*/  IMAD.WIDE.U32 R16, R4.reuse, 0x8, R16 ;  /* 0x0000000804107825 */ /* 0x040fe400078e0010 */
[----:B------:R-:W2:Y:S02]  /*01e0*/  LDG.E.64 R12, desc[UR4][R12.64] ;  /* 0x000000040c0c7981 */ /* 0x000ea4000c1e1b00 */
[--C-:B------:R-:W-:Y:S02]  /*01f0*/  IMAD.WIDE.U32 R10, R4, 0x8, R14.reuse ;  /* 0x00000008040a7825 */ /* 0x100fe400078e000e */
[----:B------:R-:W4:Y:S04]  /*0200*/  LDG.E.64 R16, desc[UR4][R16.64] ;  /* 0x0000000410107981 */ /* 0x000f28000c1e1b00 */
[----:B------:R-:W4:Y:S01]  /*0210*/  LDG.E.64 R10, desc[UR4][R10.64] ;  /* 0x000000040a0a7981 */ /* 0x000f22000c1e1b00 */
[----:B------:R-:W-:-:S06]  /*0220*/  IMAD.WIDE.U32 R22, R6, 0x8, R14 ;  /* 0x0000000806167825 */ /* 0x000fcc00078e000e */
[----:B------:R-:W5:Y:S01]  /*0230*/  LDG.E.64 R22, desc[UR4][R22.64] ;  /* 0x0000000416167981 */ /* 0x000f62000c1e1b00 */
[----:B------:R-:W-:Y:S01]  /*0240*/  BSSY.RECONVERGENT B0, `(.L_x_254) ;  /* 0x0000068000007945 */ /* 0x000fe20003800200 */
[----:B------:R-:W-:Y:S02]  /*0250*/  IADD3 R8, PT, PT, R8, -0x1, RZ ;  /* 0xffffffff08087810 */ /* 0x000fe40007ffe0ff */
[----:B------:R-:W-:Y:S01]  /*0260*/  CS2R R20, SRZ ;  /* 0x0000000000147805 */ /* 0x000fe2000001ff00 */
[----:B--2---:R-:W-:Y:S01]  /*0270*/  DMUL R14, R12, R18 ;  /* 0x000000120c0e7228 */ /* 0x004fe20000000000 */
[----:B---3--:R-:W-:-:S07]  /*0280*/  IMAD.WIDE.U32 R18, R6, 0x8, R26 ;  /* 0x0000000806127825 */ /* 0x008fce00078e001a */
[----:B----4-:R-:W-:Y:S01]  /*0290*/  DFMA R14, R10, R16, R14 ;  /* 0x000000100a0e722b */ /* 0x010fe2000000000e */
[----:B------:R-:W-:-:S07]  /*02a0*/  IMAD.WIDE.U32 R16, R6, 0x8, R24 ;  /* 0x0000000806107825 */ /* 0x000fce00078e0018 */
[----:B------:R-:W-:-:S08]  /*02b0*/  DMUL R14, R14, 0.5 ;  /* 0x3fe000000e0e7828 */ /* 0x000fd00000000000 */
[----:B------:R-:W-:-:S14]  /*02c0*/  DSETP.GT.AND P0, PT, R14, RZ, PT ;  /* 0x000000ff0e00722a */ /* 0x000fdc0003f04000 */
[----:B------:R-:W-:Y:S05]  /*02d0*/  @!P0 BRA `(.L_x_255) ;  /* 0x0000000400788947 */ /* 0x000fea0003800000 */
[----:B-----5:R-:W-:-:S08]  /*02e0*/  DADD R20, -R10, R22 ;  /* 0x000000000a147229 */ /* 0x020fd00000000116 */
[----:B------:R-:W-:-:S14]  /*02f0*/  DSETP.GT.AND P0, PT, R20, 0.5, PT ;  /* 0x3fe000001400742a */ /* 0x000fdc0003f04000 */
[----:B------:R-:W-:Y:S05]  /*0300*/  @!P0 BRA `(.L_x_256) ;  /* 0x0000000000908947 */ /* 0x000fea0003800000 */
[----:B------:R-:W-:Y:S01]  /*0310*/  IMAD.WIDE.U32 R24, R4, 0x8, R24 ;  /* 0x0000000804187825 */ /* 0x000fe200078e0018 */
[----:B------:R-:W2:Y:S01]  /*0320*/  LDG.E.64 R20, desc[UR4][R16.64] ;  /* 0x0000000410147981 */ /* 0x000ea2000c1e1b00 */
[----:B------:R-:W0:Y:S01]  /*0330*/  LDCU UR6, c[0x0][0x38c] ;  /* 0x00007180ff0677ac */ /* 0x000e220008000800 */
[----:B------:R-:W1:Y:S03]  /*0340*/  LDC.64 R14, c[0x0][0x388] ;  /* 0x0000e200ff0e7b82 */ /* 0x000e660000000a00 */
[----:B------:R-:W2:Y:S01]  /*0350*/  LDG.E.64 R24, desc[UR4][R24.64] ;  /* 0x0000000418187981 */ /* 0x000ea2000c1e1b00 */
[----:B------:R-:W-:Y:S01]  /*0360*/  IMAD.MOV.U32 R26, RZ, RZ, 0x1 ;  /* 0x00000001ff1a7424 */ /* 0x000fe200078e00ff */
[----:B------:R-:W-:Y:S01]  /*0370*/  DADD R10, R10, R12 ;  /* 0x000000000a0a7229 */ /* 0x000fe2000000000c */
[----:B------:R-:W-:Y:S07]  /*0380*/  BSSY.RECONVERGENT B1, `(.L_x_257) ;  /* 0x000001a000017945 */ /* 0x000fee0003800200 */
[----:B------:R-:W-:Y:S01]  /*0390*/  DMUL R10, R10, 0.5 ;  /* 0x3fe000000a0a7828 */ /* 0x000fe20000000000 */
[----:B0-----:R-:W1:Y:S02]  /*03a0*/  MUFU.RCP64H R27, UR6 ;  /* 0x00000006001b7d08 */ /* 0x001e640008001800 */
[----:B-1----:R-:W-:-:S08]  /*03b0*/  DFMA R28, R26, -R14, 1 ;  /* 0x3ff000001a1c742b */ /* 0x002fd0000000080e */
[----:B------:R-:W-:-:S08]  /*03c0*/  DFMA R28, R28, R28, R28 ;  /* 0x0000001c1c1c722b */ /* 0x000fd0000000001c */
[----:B------:R-:W-:-:S08]  /*03d0*/  DFMA R28, R26, R28, R26 ;  /* 0x0000001c1a1c722b */ /* 0x000fd0000000001a */
[----:B------:R-:W-:-:S08]  /*03e0*/  DFMA R12, R28, -R14, 1 ;  /* 0x3ff000001c0c742b */ /* 0x000fd0000000080e */
[----:B------:R-:W-:Y:S02]  /*03f0*/  DFMA R12, R28, R12, R28 ;  /* 0x0000000c1c0c722b */ /* 0x000fe4000000001c */
[----:B--2---:R-:W-:-:S08]  /*0400*/  DADD R20, R20, -R24 ;  /* 0x0000000014147229 */ /* 0x004fd00000000818 */
[----:B------:R-:W-:-:S08]  /*0410*/  DMUL R10, R10, R20 ;  /* 0x000000140a0a7228 */ /* 0x000fd00000000000 */
        /* <DEDUP_REMOVED lines=8> */
[----:B------:R-:W-:Y:S01]  /*04a0*/  IMAD.MOV.U32 R14, RZ, RZ, R10 ;  /* 0x000000ffff0e7224 */ /* 0x000fe200078e000a */
[----:B------:R-:W-:Y:S01]  /*04b0*/  MOV R0, 0x500 ;  /* 0x0000050000007802 */ /* 0x000fe20000000f00 */
[----:B------:R-:W-:Y:S01]  /*04c0*/  IMAD.MOV.U32 R15, RZ, RZ, R11 ;  /* 0x000000ffff0f7224 */ /* 0x000fe200078e000b */
[----:B0-----:R-:W-:Y:S01]  /*04d0*/  MOV R10, UR6 ;  /* 0x00000006000a7c02 */ /* 0x001fe20008000f00 */
[----:B------:R-:W-:-:S07]  /*04e0*/  IMAD.U32 R11, RZ, RZ, UR7 ;  /* 0x00000007ff0b7e24 */ /* 0x000fce000f8e00ff */
[----:B------:R-:W-:Y:S05]  /*04f0*/  CALL.REL.NOINC `($__internal_19_$__cuda_sm20_div_rn_f64_full) ;  /* 0x0000000800e87944 */ /* 0x000fea0003c00000 */
[----:B------:R-:W-:Y:S02]  /*0500*/  IMAD.MOV.U32 R20, RZ, RZ, R26 ;  /* 0x000000ffff147224 */ /* 0x000fe400078e001a */
[----:B------:R-:W-:-:S07]  /*0510*/  IMAD.MOV.U32 R21, RZ, RZ, R27 ;  /* 0x000000ffff157224 */ /* 0x000fce00078e001b */
.L_x_258:
[----:B------:R-:W-:Y:S05]  /*0520*/  BSYNC.RECONVERGENT B1 ;  /* 0x0000000000017941 */ /* 0x000fea0003800200 */
.L_x_257:
[----:B------:R-:W-:Y:S01]  /*0530*/  DADD R20, RZ, R20 ;  /* 0x00000000ff147229 */ /* 0x000fe20000000014 */
[----:B------:R-:W-:Y:S10]  /*0540*/  BRA `(.L_x_255) ;  /* 0x0000000000dc7947 */ /* 0x000ff40003800000 */
.L_x_256:
[----:B------:R-:W2:Y:S01]  /*0550*/  LDG.E.64 R12, desc[UR4][R18.64] ;  /* 0x00000004120c7981 */ /* 0x000ea2000c1e1b00 */
[----:B------:R-:W-:Y:S01]  /*0560*/  MOV R10, 0x1 ;  /* 0x00000001000a7802 */ /* 0x000fe20000000f00 */
[----:B------:R-:W-:Y:S01]  /*0570*/  BSSY.RECONVERGENT B1, `(.L_x_259) ;  /* 0x0000014000017945 */ /* 0x000fe20003800200 */
[----:B------:R-:W-:Y:S01]  /*0580*/  FSETP.GEU.AND P1, PT, |R15|, 6.5827683646048100446e-37, PT ;  /* 0x036000000f00780b */ /* 0x000fe20003f2e200 */
[----:B--2---:R-:W0:Y:S03]  /*0590*/  MUFU.RCP64H R11, R13 ;  /* 0x0000000d000b7308 */ /* 0x004e260000001800 */
        /* <DEDUP_REMOVED lines=14> */
[----:B------:R-:W-:Y:S05]  /*0680*/  CALL.REL.NOINC `($__internal_19_$__cuda_sm20_div_rn_f64_full) ;  /* 0x0000000800847944 */ /* 0x000fea0003c00000 */
[----:B------:R-:W-:Y:S01]  /*0690*/  IMAD.MOV.U32 R10, RZ, RZ, R26 ;  /* 0x000000ffff0a7224 */ /* 0x000fe200078e001a */
[----:B------:R-:W-:-:S07]  /*06a0*/  MOV R11, R27 ;  /* 0x0000001b000b7202 */ /* 0x000fce0000000f00 */
.L_x_260:
[----:B------:R-:W-:Y:S05]  /*06b0*/  BSYNC.RECONVERGENT B1 ;  /* 0x0000000000017941 */ /* 0x000fea0003800200 */
.L_x_259:
[----:B------:R-:W0:Y:S01]  /*06c0*/  LDC.64 R12, c[0x0][0x3a8] ;  /* 0x0000ea00ff0c7b82 */ /* 0x000e220000000a00 */
[----:B------:R-:W2:Y:S01]  /*06d0*/  LDG.E.64 R14, desc[UR4][R16.64] ;  /* 0x00000004100e7981 */ /* 0x000ea2000c1e1b00 */
[----:B------:R-:W1:Y:S01]  /*06e0*/  LDCU UR6, c[0x0][0x38c] ;  /* 0x00007180ff0677ac */ /* 0x000e620008000800 */
[----:B0-----:R-:W-:-:S05]  /*06f0*/  IMAD.WIDE.U32 R20, R4, 0x8, R12 ;  /* 0x0000000804147825 */ /* 0x001fca00078e000c */
[----:B------:R-:W0:Y:S01]  /*0700*/  LDC.64 R12, c[0x0][0x388] ;  /* 0x0000e200ff0c7b82 */ /* 0x000e220000000a00 */
[----:B------:R-:W2:Y:S01]  /*0710*/  LDG.E.64 R20, desc[UR4][R20.64] ;  /* 0x0000000414147981 */ /* 0x000ea2000c1e1b00 */
[----:B-1----:R-:W0:Y:S01]  /*0720*/  MUFU.RCP64H R25, UR6 ;  /* 0x0000000600197d08 */ /* 0x002e220008001800 */
[----:B------:R-:W-:-:S06]  /*0730*/  IMAD.MOV.U32 R24, RZ, RZ, 0x1 ;  /* 0x00000001ff187424 */ /* 0x000fcc00078e00ff */
[----:B0-----:R-:W-:-:S08]  /*0740*/  DFMA R26, R24, -R12, 1 ;  /* 0x3ff00000181a742b */ /* 0x001fd0000000080c */
[----:B------:R-:W-:-:S08]  /*0750*/  DFMA R26, R26, R26, R26 ;  /* 0x0000001a1a1a722b */ /* 0x000fd0000000001a */
[----:B------:R-:W-:-:S08]  /*0760*/  DFMA R26, R24, R26, R24 ;  /* 0x0000001a181a722b */ /* 0x000fd00000000018 */
[----:B------:R-:W-:-:S08]  /*0770*/  DFMA R24, R26, -R12, 1 ;  /* 0x3ff000001a18742b */ /* 0x000fd0000000080c */
[----:B------:R-:W-:Y:S01]  /*0780*/  DFMA R24, R26, R24, R26 ;  /* 0x000000181a18722b */ /* 0x000fe2000000001a */
[----:B------:R-:W-:Y:S01]  /*0790*/  BSSY.RECONVERGENT B1, `(.L_x_261) ;  /* 0x0000011000017945 */ /* 0x000fe20003800200 */
[----:B--2---:R-:W-:-:S08]  /*07a0*/  DADD R14, R14, -R20 ;  /* 0x000000000e0e7229 */ /* 0x004fd00000000814 */
        /* <DEDUP_REMOVED lines=8> */
[----:B------:R-:W0:Y:S01]  /*0830*/  LDCU.64 UR6, c[0x0][0x388] ;  /* 0x00007100ff0677ac */ /* 0x000e220008000a00 */
[----:B------:R-:W-:Y:S01]  /*0840*/  MOV R0, 0x880 ;  /* 0x0000088000007802 */ /* 0x000fe20000000f00 */
[----:B0-----:R-:W-:Y:S02]  /*0850*/  IMAD.U32 R10, RZ, RZ, UR6 ;  /* 0x00000006ff0a7e24 */ /* 0x001fe4000f8e00ff */
[----:B------:R-:W-:-:S07]  /*0860*/  IMAD.U32 R11, RZ, RZ, UR7 ;  /* 0x00000007ff0b7e24 */ /* 0x000fce000f8e00ff */
[----:B------:R-:W-:Y:S05]  /*0870*/  CALL.REL.NOINC `($__internal_19_$__cuda_sm20_div_rn_f64_full) ;  /* 0x0000000800087944 */ /* 0x000fea0003c00000 */
[----:B------:R-:W-:Y:S01]  /*0880*/  MOV R20, R26 ;  /* 0x0000001a00147202 */ /* 0x000fe20000000f00 */
[----:B------:R-:W-:-:S07]  /*0890*/  IMAD.MOV.U32 R21, RZ, RZ, R27 ;  /* 0x000000ffff157224 */ /* 0x000fce00078e001b */
.L_x_262:
[----:B------:R-:W-:Y:S05]  /*08a0*/  BSYNC.RECONVERGENT B1 ;  /* 0x0000000000017941 */ /* 0x000fea0003800200 */
.L_x_261:
[----:B------:R-:W-:-:S11]  /*08b0*/  DADD R20, RZ, R20 ;  /* 0x00000000ff147229 */ /* 0x000fd60000000014 */
.L_x_255:
[----:B------:R-:W-:Y:S05]  /*08c0*/  BSYNC.RECONVERGENT B0 ;  /* 0x0000000000007941 */ /* 0x000fea0003800200 */
.L_x_254:
[----:B------:R-:W0:Y:S01]  /*08d0*/  LDC.64 R14, c[0x0][0x390] ;  /* 0x0000e400ff0e7b82 */ /* 0x000e220000000a00 */
[----:B------:R-:W1:Y:S07]  /*08e0*/  LDCU UR6, c[0x0][0x380] ;  /* 0x00007000ff0677ac */ /* 0x000e6e0008000800 */
[----:B------:R-:W2:Y:S01]  /*08f0*/  LDC.64 R10, c[0x0][0x3a0] ;  /* 0x0000e800ff0a7b82 */ /* 0x000ea20000000a00 */
[----:B-1----:R-:W-:-:S04]  /*0900*/  IMAD R25, R2, UR6, R5 ;  /* 0x0000000602197c24 */ /* 0x002fc8000f8e0205 */
[----:B0-----:R-:W-:-:S04]  /*0910*/  IMAD.WIDE.U32 R26, R25, 0x8, R14 ;  /* 0x00000008191a7825 */ /* 0x001fc800078e000e */
[----:B--2---:R-:W-:Y:S02]  /*0920*/  IMAD.WIDE.U32 R24, R25, 0x8, R10 ;  /* 0x0000000819187825 */ /* 0x004fe400078e000a */
[----:B------:R-:W2:Y:S02]  /*0930*/  LDG.E.64 R26, desc[UR4][R26.64] ;  /* 0x000000041a1a7981 */ /* 0x000ea4000c1e1b00 */
[----:B------:R-:W-:Y:S02]  /*0940*/  IMAD.WIDE.U32 R14, R6, 0x8, R14 ;  /* 0x00000008060e7825 */ /* 0x000fe400078e000e */
[----:B------:R-:W2:Y:S04]  /*0950*/  LDG.E.64 R24, desc[UR4][R24.64] ;  /* 0x0000000418187981 */ /* 0x000ea8000c1e1b00 */
[----:B------:R-:W3:Y:S01]  /*0960*/  LDG.E.64 R14, desc[UR4][R14.64] ;  /* 0x000000040e0e7981 */ /* 0x000ee2000c1e1b00 */
[----:B------:R-:W-:Y:S01]  /*0970*/  ISETP.NE.AND P0, PT, R5, R8, PT ;  /* 0x000000080500720c */ /* 0x000fe20003f05270 */
[----:B------:R-:W-:-:S12]  /*0980*/  BSSY.RECONVERGENT B0, `(.L_x_263) ;  /* 0x000006d000007945 */ /* 0x000fd80003800200 */
[----:B------:R-:W-:-:S04]  /*0990*/  @P0 VIADD R8, R5, 0x1 ;  /* 0x0000000105080836 */ /* 0x000fc80000000000 */
[----:B------:R-:W-:Y:S01]  /*09a0*/  IMAD R3, R3, UR6, R8 ;  /* 0x0000000603037c24 */ /* 0x000fe2000f8e0208 */
[----:B--2---:R-:W-:-:S08]  /*09b0*/  DMUL R12, R24, R26 ;  /* 0x0000001a180c7228 */ /* 0x004fd00000000000 */
[----:B---3-5:R-:W-:-:S08]  /*09c0*/  DFMA R12, R22, R14, R12 ;  /* 0x0000000e160c722b */ /* 0x028fd0000000000c */
[----:B------:R-:W-:-:S08]  /*09d0*/  DMUL R12, R12, -0.5 ;  /* 0xbfe000000c0c7828 */ /* 0x000fd00000000000 */
[----:B------:R-:W-:-:S14]  /*09e0*/  DSETP.GT.AND P1, PT, R12, RZ, PT ;  /* 0x000000ff0c00722a */ /* 0x000fdc0003f24000 */
[----:B------:R-:W-:Y:S05]  /*09f0*/  @!P1 BRA `(.L_x_264) ;  /* 0x0000000400949947 */ /* 0x000fea0003800000 */
[----:B------:R-:W-:-:S06]  /*0a00*/  IMAD.WIDE.U32 R10, R3, 0x8, R10 ;  /* 0x00000008030a7825 */ /* 0x000fcc00078e000a */
[----:B------:R-:W2:Y:S02]  /*0a10*/  LDG.E.64 R10, desc[UR4][R10.64] ;  /* 0x000000040a0a7981 */ /* 0x000ea4000c1e1b00 */
[----:B--2---:R-:W-:-:S08]  /*0a20*/  DADD R4, -R22, R10 ;  /* 0x0000000016047229 */ /* 0x004fd0000000010a */
[----:B------:R-:W-:-:S14]  /*0a30*/  DSETP.GT.AND P0, PT, R4, 0.5, PT ;  /* 0x3fe000000400742a */ /* 0x000fdc0003f04000 */
[----:B------:R-:W-:Y:S05]  /*0a40*/  @!P0 BRA `(.L_x_265) ;  /* 0x0000000000948947 */ /* 0x000fea0003800000 */
[----:B------:R-:W0:Y:S01]  /*0a50*/  LDC.64 R4, c[0x0][0x3a8] ;  /* 0x0000ea00ff047b82 */ /* 0x000e220000000a00 */
[----:B------:R-:W2:Y:S01]  /*0a60*/  LDG.E.64 R16, desc[UR4][R16.64] ;  /* 0x0000000410107981 */ /* 0x000ea2000c1e1b00 */
[----:B------:R-:W1:Y:S06]  /*0a70*/  LDCU UR6, c[0x0][0x38c] ;  /* 0x00007180ff0677ac */ /* 0x000e6c0008000800 */
[----:B------:R-:W3:Y:S01]  /*0a80*/  LDC.64 R8, c[0x0][0x388] ;  /* 0x0000e200ff087b82 */ /* 0x000ee20000000a00 */
[----:B0-----:R-:W-:-:S06]  /*0a90*/  IMAD.WIDE.U32 R2, R3, 0x8, R4 ;  /* 0x0000000803027825 */ /* 0x001fcc00078e0004 */
[----:B------:R-:W2:Y:S01]  /*0aa0*/  LDG.E.64 R2, desc[UR4][R2.64] ;  /* 0x0000000402027981 */ /* 0x000ea2000c1e1b00 */
[----:B-1----:R-:W3:Y:S01]  /*0ab0*/  MUFU.RCP64H R5, UR6 ;  /* 0x0000000600057d08 */ /* 0x002ee20008001800 */
[----:B------:R-:W-:-:S06]  /*0ac0*/  IMAD.MOV.U32 R4, RZ, RZ, 0x1 ;  /* 0x00000001ff047424 */ /* 0x000fcc00078e00ff */
[----:B---3--:R-:W-:-:S08]  /*0ad0*/  DFMA R12, R4, -R8, 1 ;  /* 0x3ff00000040c742b */ /* 0x008fd00000000808 */
[----:B------:R-:W-:Y:S02]  /*0ae0*/  DFMA R12, R12, R12, R12 ;  /* 0x0000000c0c0c722b */ /* 0x000fe4000000000c */
[----:B------:R-:W-:-:S06]  /*0af0*/  DADD R10, R22, R10 ;  /* 0x00000000160a7229 */ /* 0x000fcc000000000a */
[----:B------:R-:W-:Y:S02]  /*0b00*/  DFMA R12, R4, R12, R4 ;  /* 0x0000000c040c722b */ /* 0x000fe40000000004 */
[----:B------:R-:W-:Y:S01]  /*0b10*/  DMUL R10, R10, -0.5 ;  /* 0xbfe000000a0a7828 */ /* 0x000fe20000000000 */
[----:B------:R-:W-:Y:S01]  /*0b20*/  BSSY.RECONVERGENT B1, `(.L_x_266) ;  /* 0x0000015000017945 */ /* 0x000fe20003800200 */
[----:B--2---:R-:W-:-:S04]  /*0b30*/  DADD R16, R16, -R2 ;  /* 0x0000000010107229 */ /* 0x004fc80000000802 */
[----:B------:R-:W-:-:S04]  /*0b40*/  DFMA R2, R12, -R8, 1 ;  /* 0x3ff000000c02742b */ /* 0x000fc80000000808 */
[----:B------:R-:W-:-:S04]  /*0b50*/  DMUL R10, R10, R16 ;  /* 0x000000100a0a7228 */ /* 0x000fc80000000000 */
[----:B------:R-:W-:-:S08]  /*0b60*/  DFMA R12, R12, R2, R12 ;  /* 0x000000020c0c722b */ /* 0x000fd0000000000c */
        /* <DEDUP_REMOVED lines=8> */
[----:B------:R-:W-:Y:S01]  /*0bf0*/  MOV R14, R10 ;  /* 0x0000000a000e7202 */ /* 0x000fe20000000f00 */
[----:B------:R-:W-:Y:S01]  /*0c00*/  IMAD.MOV.U32 R15, RZ, RZ, R11 ;  /* 0x000000ffff0f7224 */ /* 0x000fe200078e000b */
[----:B------:R-:W-:Y:S01]  /*0c10*/  MOV R0, 0xc50 ;  /* 0x00000c5000007802 */ /* 0x000fe20000000f00 */
[----:B0-----:R-:W-:Y:S02]  /*0c20*/  IMAD.U32 R10, RZ, RZ, UR6 ;  /* 0x00000006ff0a7e24 */ /* 0x001fe4000f8e00ff */
[----:B------:R-:W-:-:S07]  /*0c30*/  IMAD.U32 R11, RZ, RZ, UR7 ;  /* 0x00000007ff0b7e24 */ /* 0x000fce000f8e00ff */
[----:B------:R-:W-:Y:S05]  /*0c40*/  CALL.REL.NOINC `($__internal_19_$__cuda_sm20_div_rn_f64_full) ;  /* 0x0000000400147944 */ /* 0x000fea0003c00000 */
[----:B------:R-:W-:Y:S01]  /*0c50*/  MOV R2, R26 ;  /* 0x0000001a00027202 */ /* 0x000fe20000000f00 */
[----:B------:R-:W-:-:S07]  /*0c60*/  IMAD.MOV.U32 R3, RZ, RZ, R27 ;  /* 0x000000ffff037224 */ /* 0x000fce00078e001b */
.L_x_267:
[----:B------:R-:W-:Y:S05]  /*0c70*/  BSYNC.RECONVERGENT B1 ;  /* 0x0000000000017941 */ /* 0x000fea0003800200 */
.L_x_266:
[----:B------:R-:W-:Y:S01]  /*0c80*/  DADD R20, R20, R2 ;  /* 0x0000000014147229 */ /* 0x000fe20000000002 */
[----:B------:R-:W-:Y:S10]  /*0c90*/  BRA `(.L_x_264) ;  /* 0x0000000000ec7947 */ /* 0x000ff40003800000 */
.L_x_265:
[----:B------:R-:W2:Y:S01]  /*0ca0*/  LDG.E.64 R18, desc[UR4][R18.64] ;  /* 0x0000000412127981 */ /* 0x000ea2000c1e1b00 */
[----:B------:R-:W-:Y:S01]  /*0cb0*/  IMAD.MOV.U32 R4, RZ, RZ, 0x1 ;  /* 0x00000001ff047424 */ /* 0x000fe200078e00ff */
[----:B------:R-:W-:Y:S01]  /*0cc0*/  FSETP.GEU.AND P1, PT, |R13|, 6.5827683646048100446e-37, PT ;  /* 0x036000000d00780b */ /* 0x000fe20003f2e200 */
[----:B------:R-:W-:Y:S01]  /*0cd0*/  BSSY.RECONVERGENT B1, `(.L_x_268) ;  /* 0x0000015000017945 */ /* 0x000fe20003800200 */
        /* <DEDUP_REMOVED lines=17> */
[----:B------:R-:W-:Y:S05]  /*0df0*/  CALL.REL.NOINC `($__internal_19_$__cuda_sm20_div_rn_f64_full) ;  /* 0x0000000000a87944 */ /* 0x000fea0003c00000 */
[----:B------:R-:W-:Y:S01]  /*0e00*/  IMAD.MOV.U32 R4, RZ, RZ, R26 ;  /* 0x000000ffff047224 */ /* 0x000fe200078e001a */
[----:B------:R-:W-:-:S07]  /*0e10*/  MOV R5, R27 ;  /* 0x0000001b00057202 */ /* 0x000fce0000000f00 */
.L_x_269:
[----:B------:R-:W-:Y:S05]  /*0e20*/  BSYNC.RECONVERGENT B1 ;  /* 0x0000000000017941 */ /* 0x000fea0003800200 */
.L_x_268:
[----:B------:R-:W0:Y:S01]  /*0e30*/  LDC.64 R8, c[0x0][0x3a8] ;  /* 0x0000ea00ff087b82 */ /* 0x000e220000000a00 */
[----:B------:R-:W2:Y:S01]  /*0e40*/  LDG.E.64 R16, desc[UR4][R16.64] ;  /* 0x0000000410107981 */ /* 0x000ea2000c1e1b00 */
[----:B------:R-:W1:Y:S06]  /*0e50*/  LDCU UR6, c[0x0][0x38c] ;  /* 0x00007180ff0677ac */ /* 0x000e6c0008000800 */
[----:B------:R-:W3:Y:S01]  /*0e60*/  LDC.64 R12, c[0x0][0x388] ;  /* 0x0000e200ff0c7b82 */ /* 0x000ee20000000a00 */
[----:B0-----:R-:W-:-:S05]  /*0e70*/  IMAD.WIDE.U32 R10, R3, 0x8, R8 ;  /* 0x00000008030a7825 */ /* 0x001fca00078e0008 */
[----:B------:R-:W2:Y:S01]  /*0e80*/  LDG.E.64 R2, desc[UR4][R10.64] ;  /* 0x000000040a027981 */ /* 0x000ea2000c1e1b00 */
[----:B-1----:R-:W3:Y:S01]  /*0e90*/  MUFU.RCP64H R9, UR6 ;  /* 0x0000000600097d08 */ /* 0x002ee20008001800 */
[----:B------:R-:W-:-:S06]  /*0ea0*/  IMAD.MOV.U32 R8, RZ, RZ, 0x1 ;  /* 0x00000001ff087424 */ /* 0x000fcc00078e00ff */
[----:B---3--:R-:W-:-:S08]  /*0eb0*/  DFMA R14, R8, -R12, 1 ;  /* 0x3ff00000080e742b */ /* 0x008fd0000000080c */
        /* <DEDUP_REMOVED lines=23> */
.L_x_271:
[----:B------:R-:W-:Y:S05]  /*1030*/  BSYNC.RECONVERGENT B1 ;  /* 0x0000000000017941 */ /* 0x000fea0003800200 */
.L_x_270:
[----:B------:R-:W-:-:S11]  /*1040*/  DADD R20, R20, R2 ;  /* 0x0000000014147229 */ /* 0x000fd60000000002 */
.L_x_264:
[----:B------:R-:W-:Y:S05]  /*1050*/  BSYNC.RECONVERGENT B0 ;  /* 0x0000000000007941 */ /* 0x000fea0003800200 */
.L_x_263:
[----:B------:R-:W0:Y:S02]  /*1060*/  LDC.64 R2, c[0x0][0x3b0] ;  /* 0x0000ec00ff027b82 */ /* 0x000e240000000a00 */
[----:B0-----:R-:W-:-:S05]  /*1070*/  IMAD.WIDE.U32 R6, R6, 0x8, R2 ;  /* 0x0000000806067825 */ /* 0x001fca00078e0002 */
[----:B------:R-:W-:Y:S01]  /*1080*/  STG.E.64 desc[UR4][R6.64], R20 ;  /* 0x0000001406007986 */ /* 0x000fe2000c101b04 */
[----:B------:R-:W-:Y:S05]  /*1090*/  EXIT ;  /* 0x000000000000794d */ /* 0x000fea0003800000 */
        .weak           $__internal_19_$__cuda_sm20_div_rn_f64_full
        .type           $__internal_19_$__cuda_sm20_div_rn_f64_full,@function
        .size           $__internal_19_$__cuda_sm20_div_rn_f64_full,(.L_x_721 - $__internal_19_$__cuda_sm20_div_rn_f64_full)
$__internal_19_$__cuda_sm20_div_rn_f64_full:
[----:B------:R-:W-:Y:S01]  /*10a0*/  FSETP.GEU.AND P2, PT, |R15|, 1.469367938527859385e-39, PT ;  /* 0x001000000f00780b */ /* 0x000fe20003f4e200 */
[----:B------:R-:W-:Y:S01]  /*10b0*/  IMAD.MOV.U32 R9, RZ, RZ, 0x1ca00000 ;  /* 0x1ca00000ff097424 */ /* 0x000fe200078e00ff */
[C---:B------:R-:W-:Y:S01]  /*10c0*/  FSETP.GEU.AND P0, PT, |R11|.reuse, 1.469367938527859385e-39, PT ;  /* 0x001000000b00780b */ /* 0x040fe20003f0e200 */
[----:B------:R-:W-:Y:S01]  /*10d0*/  BSSY.RECONVERGENT B2, `(.L_x_272) ;  /* 0x0000054000027945 */ /* 0x000fe20003800200 */
[----:B------:R-:W-:Y:S02]  /*10e0*/  LOP3.LUT R12, R11, 0x800fffff, RZ, 0xc0, !PT ;  /* 0x800fffff0b0c7812 */ /* 0x000fe400078ec0ff */
[----:B------:R-:W-:Y:S02]  /*10f0*/  LOP3.LUT R7, R15, 0x7ff00000, RZ, 0xc0, !PT ;  /* 0x7ff000000f077812 */ /* 0x000fe400078ec0ff */
[----:B------:R-:W-:Y:S02]  /*1100*/  LOP3.LUT R13, R12, 0x3ff00000, RZ, 0xfc, !PT ;  /* 0x3ff000000c0d7812 */ /* 0x000fe400078efcff */
[----:B------:R-:W-:-:S02]  /*1110*/  MOV R12, R10 ;  /* 0x0000000a000c7202 */ /* 0x000fc40000000f00 */
[C---:B------:R-:W-:Y:S01]  /*1120*/  LOP3.LUT R32, R11.reuse, 0x7ff00000, RZ, 0xc0, !PT ;  /* 0x7ff000000b207812 */ /* 0x040fe200078ec0ff */
[----:B------:R-:W-:Y:S01]  /*1130*/  @!P2 IMAD.MOV.U32 R26, RZ, RZ, RZ ;  /* 0x000000ffff1aa224 */ /* 0x000fe200078e00ff */
[----:B------:R-:W-:Y:S01]  /*1140*/  @!P2 LOP3.LUT R24, R11, 0x7ff00000, RZ, 0xc0, !PT ;  /* 0x7ff000000b18a812 */ /* 0x000fe200078ec0ff */
[----:B------:R-:W-:Y:S01]  /*1150*/  @!P0 DMUL R12, R10, 8.98846567431157953865e+307 ;  /* 0x7fe000000a0c8828 */ /* 0x000fe20000000000 */
[C---:B------:R-:W-:Y:S02]  /*1160*/  ISETP.GE.U32.AND P1, PT, R7.reuse, R32, PT ;  /* 0x000000200700720c */ /* 0x040fe40003f26070 */
[----:B------:R-:W-:Y:S01]  /*1170*/  @!P2 ISETP.GE.U32.AND P3, PT, R7, R24, PT ;  /* 0x000000180700a20c */ /* 0x000fe20003f66070 */
[----:B------:R-:W-:Y:S01]  /*1180*/  IMAD.MOV.U32 R24, RZ, RZ, R14 ;  /* 0x000000ffff187224 */ /* 0x000fe200078e000e */
[C---:B------:R-:W-:Y:S01]  /*1190*/  SEL R25, R9.reuse, 0x63400000, !P1 ;  /* 0x6340000009197807 */ /* 0x040fe20004800000 */
[----:B------:R-:W0:Y:S01]  /*11a0*/  MUFU.RCP64H R29, R13 ;  /* 0x0000000d001d7308 */ /* 0x000e220000001800 */
[----:B------:R-:W-:-:S02]  /*11b0*/  @!P2 SEL R27, R9, 0x63400000, !P3 ;  /* 0x63400000091ba807 */ /* 0x000fc40005800000 */
[--C-:B------:R-:W-:Y:S02]  /*11c0*/  LOP3.LUT R25, R25, 0x800fffff, R15.reuse, 0xf8, !PT ;  /* 0x800fffff19197812 */ /* 0x100fe400078ef80f */
[----:B------:R-:W-:Y:S02]  /*11d0*/  @!P2 LOP3.LUT R27, R27, 0x80000000, R15, 0xf8, !PT ;  /* 0x800000001b1ba812 */ /* 0x000fe400078ef80f */
[----:B------:R-:W-:Y:S02]  /*11e0*/  MOV R28, 0x1 ;  /* 0x00000001001c7802 */ /* 0x000fe40000000f00 */
        /* <DEDUP_REMOVED lines=12> */
[----:B------:R-:W-:-:S05]  /*12b0*/  @!P2 LOP3.LUT R29, R25, 0x7ff00000, RZ, 0xc0, !PT ;  /* 0x7ff00000191da812 */ /* 0x000fca00078ec0ff */
[----:B------:R-:W-:-:S05]  /*12c0*/  VIADD R26, R29, 0xffffffff ;  /* 0xffffffff1d1a7836 */ /* 0x000fca0000000000 */
        /* <DEDUP_REMOVED lines=8> */
[----:B------:R-:W-:-:S04]  /*1350*/  SEL R14, R9, 0x63400000, !P0 ;  /* 0x63400000090e7807 */ /* 0x000fc80004000000 */
[----:B------:R-:W-:Y:S01]  /*1360*/  IADD3 R7, PT, PT, -R14, R7, RZ ;  /* 0x000000070e077210 */ /* 0x000fe20007ffe1ff */
[----:B------:R-:W-:-:S04]  /*1370*/  IMAD.MOV.U32 R14, RZ, RZ, RZ ;  /* 0x000000ffff0e7224 */ /* 0x000fc800078e00ff */
        /* <DEDUP_REMOVED lines=14> */
[----:B------:R-:W-:-:S05]  /*1460*/  DFMA R10, R26, -R10, R30 ;  /* 0x8000000a1a0a722b */ /* 0x000fca000000001e */
[----:B------:R-:W-:-:S05]  /*1470*/  LOP3.LUT R9, R15, R9, RZ, 0x3c, !PT ;  /* 0x000000090f097212 */ /* 0x000fca00078e3cff */
[----:B------:R-:W-:-:S04]  /*1480*/  FSETP.NEU.AND P0, PT, |R11|, R7, PT ;  /* 0x000000070b00720b */ /* 0x000fc80003f0d200 */
[----:B------:R-:W-:Y:S02]  /*1490*/  FSEL R26, R14, R26, !P0 ;  /* 0x0000001a0e1a7208 */ /* 0x000fe40004000000 */
[----:B------:R-:W-:Y:S01]  /*14a0*/  FSEL R27, R9, R27, !P0 ;  /* 0x0000001b091b7208 */ /* 0x000fe20004000000 */
[----:B------:R-:W-:Y:S06]  /*14b0*/  BRA `(.L_x_274) ;  /* 0x0000000000547947 */ /* 0x000fec0003800000 */
.L_x_273:
        /* <DEDUP_REMOVED lines=16> */
.L_x_276:
[----:B------:R-:W-:Y:S01]  /*15c0*/  LOP3.LUT R27, R11, 0x80000, RZ, 0xfc, !PT ;  /* 0x000800000b1b7812 */ /* 0x000fe200078efcff */
[----:B------:R-:W-:Y:S01]  /*15d0*/  IMAD.MOV.U32 R26, RZ, RZ, R10 ;  /* 0x000000ffff1a7224 */ /* 0x000fe200078e000a */
[----:B------:R-:W-:Y:S06]  /*15e0*/  BRA `(.L_x_274) ;  /* 0x0000000000087947 */ /* 0x000fec0003800000 */
.L_x_275:
[----:B------:R-:W-:Y:S01]  /*15f0*/  LOP3.LUT R27, R15, 0x80000, RZ, 0xfc, !PT ;  /* 0x000800000f1b7812 */ /* 0x000fe200078efcff */
[----:B------:R-:W-:-:S07]  /*1600*/  IMAD.MOV.U32 R26, RZ, RZ, R14 ;  /* 0x000000ffff1a7224 */ /* 0x000fce00078e000e */
.L_x_274:
[----:B------:R-:W-:Y:S05]  /*1610*/  BSYNC.RECONVERGENT B2 ;  /* 0x0000000000027941 */ /* 0x000fea0003800200 */
.L_x_272:
[----:B------:R-:W-:Y:S01]  /*1620*/  MOV R10, R0 ;  /* 0x00000000000a7202 */ /* 0x000fe20000000f00 */
[----:B------:R-:W-:-:S04]  /*1630*/  IMAD.MOV.U32 R11, RZ, RZ, 0x0 ;  /* 0x00000000ff0b7424 */ /* 0x000fc800078e00ff */
[----:B------:R-:W-:Y:S05]  /*1640*/  RET.REL.NODEC R10 `(_Z9udvdx_adviidPdS_S_S_S_) ;  /* 0xffffffe80a6c7950 */ /* 0x000fea0003c3ffff */
.L_x_277:
        /* <DEDUP_REMOVED lines=11> */
.L_x_721:


//--------------------- .text._Z10vdvdy_adv2iidPdS_S_S_ --------------------------
	.section	.text._Z10vdvdy_adv2iidPdS_S_S_,"ax",@progbits
	.align	128
        .global         _Z10vdvdy_adv2iidPdS_S_S_
        .type           _Z10vdvdy_adv2iidPdS_S_S_,@function
        .size           _Z10vdvdy_adv2iidPdS_S_S_,(.L_x_722 - _Z10vdvdy_adv2iidPdS_S_S_)
        .other          _Z10vdvdy_adv2iidPdS_S_S_,@"STO_CUDA_ENTRY STV_DEFAULT"
_Z10vdvdy_adv2iidPdS_S_S_:
.text._Z10vdvdy_adv2iidPdS_S_S_:
        /* <DEDUP_REMOVED lines=14> */
[C---:B------:R-:W-:Y:S01]  /*00e0*/  VIADD R5, R13.reuse, 0xfffffffe ;  /* 0xfffffffe0d057836 */ /* 0x040fe20000000000 */
[----:B------:R-:W1:Y:S01]  /*00f0*/  LDCU.64 UR14, c[0x0][0x358] ;  /* 0x00006b00ff0e77ac */ /* 0x000e620008000a00 */
[----:B------:R-:W-:Y:S01]  /*0100*/  VIADD R17, R13, 0xffffffff ;  /* 0xffffffff0d117836 */ /* 0x000fe20000000000 */
[C---:B------:R-:W-:Y:S01]  /*0110*/  VIMNMX.U32 R4, PT, PT, R14.reuse, 0x1, !PT ;  /* 0x000000010e047848 */ /* 0x040fe20007fe0000 */
[C---:B------:R-:W-:Y:S01]  /*0120*/  IMAD R2, R14.reuse, R12, R15 ;  /* 0x0000000c0e027224 */ /* 0x040fe200078e020f */
[C---:B------:R-:W-:Y:S01]  /*0130*/  ISETP.GE.AND P1, PT, R14.reuse, R5, PT ;  /* 0x000000050e00720c */ /* 0x040fe20003f26270 */
[C---:B------:R-:W-:Y:S01]  /*0140*/  VIADD R16, R14.reuse, 0x1 ;  /* 0x000000010e107836 */ /* 0x040fe20000000000 */
[----:B------:R-:W2:Y:S01]  /*0150*/  LDC.64 R8, c[0x0][0x390] ;  /* 0x0000e400ff087b82 */ /* 0x000ea20000000a00 */
[----:B------:R-:W-:Y:S01]  /*0160*/  VIMNMX.U32 R5, PT, PT, R14, 0x2, !PT ;  /* 0x000000020e057848 */ /* 0x000fe20007fe0000 */
[----:B------:R-:W-:Y:S01]  /*0170*/  VIADD R13, R4, 0xffffffff ;  /* 0xffffffff040d7836 */ /* 0x000fe20000000000 */
[----:B------:R-:W-:-:S03]  /*0180*/  ISETP.NE.AND P0, PT, R14, R17, PT ;  /* 0x000000110e00720c */ /* 0x000fc60003f05270 */
[----:B------:R-:W-:Y:S01]  /*0190*/  VIADD R18, R5, 0xfffffffe ;  /* 0xfffffffe05127836 */ /* 0x000fe20000000000 */
[----:B------:R-:W-:Y:S01]  /*01a0*/  SEL R16, R17, R16, !P0 ;  /* 0x0000001011107207 */ /* 0x000fe20004000000 */
[----:B------:R-:W3:Y:S01]  /*01b0*/  LDC.64 R6, c[0x0][0x398] ;  /* 0x0000e600ff067b82 */ /* 0x000ee20000000a00 */
[-CC-:B------:R-:W-:Y:S02]  /*01c0*/  IMAD R13, R13, R12.reuse, R15.reuse ;  /* 0x0000000c0d0d7224 */ /* 0x180fe400078e020f */
[----:B------:R-:W-:Y:S02]  /*01d0*/  @!P1 VIADD R17, R14, 0x2 ;  /* 0x000000020e119836 */ /* 0x000fe40000000000 */
[----:B------:R-:W-:Y:S02]  /*01e0*/  IMAD R23, R18, R12, R15 ;  /* 0x0000000c12177224 */ /* 0x000fe400078e020f */
[----:B0-----:R-:W-:-:S04]  /*01f0*/  IMAD.WIDE.U32 R26, R2, 0x8, R10 ;  /* 0x00000008021a7825 */ /* 0x001fc800078e000a */
[----:B--2---:R-:W-:Y:S02]  /*0200*/  IMAD.WIDE.U32 R4, R2, 0x8, R8 ;  /* 0x0000000802047825 */ /* 0x004fe400078e0008 */
[----:B-1----:R-:W2:Y:S02]  /*0210*/  LDG.E.64 R26, desc[UR14][R26.64] ;  /* 0x0000000e1a1a7981 */ /* 0x002ea4000c1e1b00 */
[-CC-:B------:R-:W-:Y:S02]  /*0220*/  IMAD R29, R16, R12.reuse, R15.reuse ;  /* 0x0000000c101d7224 */ /* 0x180fe400078e020f */
[----:B------:R-:W2:Y:S01]  /*0230*/  LDG.E.64 R4, desc[UR14][R4.64] ;  /* 0x0000000e04047981 */ /* 0x000ea2000c1e1b00 */
[----:B------:R-:W-:Y:S02]  /*0240*/  IMAD R19, R17, R12, R15 ;  /* 0x0000000c11137224 */ /* 0x000fe400078e020f */
[----:B------:R-:W-:-:S04]  /*0250*/  IMAD.WIDE.U32 R24, R13, 0x8, R10 ;  /* 0x000000080d187825 */ /* 0x000fc800078e000a */
[----:B------:R-:W-:Y:S02]  /*0260*/  IMAD.WIDE.U32 R12, R13, 0x8, R8 ;  /* 0x000000080d0c7825 */ /* 0x000fe400078e0008 */
[----:B------:R-:W4:Y:S02]  /*0270*/  LDG.E.64 R24, desc[UR14][R24.64] ;  /* 0x0000000e18187981 */ /* 0x000f24000c1e1b00 */
[----:B---3--:R-:W-:Y:S02]  /*0280*/  IMAD.WIDE.U32 R14, R2, 0x8, R6 ;  /* 0x00000008020e7825 */ /* 0x008fe400078e0006 */
[----:B------:R2:W4:Y:S02]  /*0290*/  LDG.E.64 R6, desc[UR14][R12.64] ;  /* 0x0000000e0c067981 */ /* 0x000524000c1e1b00 */
[--C-:B------:R-:W-:Y:S02]  /*02a0*/  IMAD.WIDE.U32 R22, R23, 0x8, R10.reuse ;  /* 0x0000000817167825 */ /* 0x100fe400078e000a */
[----:B------:R-:W3:Y:S02]  /*02b0*/  LDG.E.64 R14, desc[UR14][R14.64] ;  /* 0x0000000e0e0e7981 */ /* 0x000ee4000c1e1b00 */
[----:B------:R-:W-:-:S02]  /*02c0*/  IMAD.WIDE.U32 R20, R29, 0x8, R10 ;  /* 0x000000081d147825 */ /* 0x000fc400078e000a */
[----:B------:R-:W5:Y:S02]  /*02d0*/  LDG.E.64 R22, desc[UR14][R22.64] ;  /* 0x0000000e16167981 */ /* 0x000f64000c1e1b00 */
[----:B------:R-:W-:Y:S02]  /*02e0*/  IMAD.WIDE.U32 R18, R19, 0x8, R10 ;  /* 0x0000000813127825 */ /* 0x000fe400078e000a */
[----:B------:R-:W3:Y:S02]  /*02f0*/  LDG.E.64 R20, desc[UR14][R20.64] ;  /* 0x0000000e14147981 */ /* 0x000ee4000c1e1b00 */
[----:B------:R-:W-:Y:S02]  /*0300*/  IMAD.WIDE.U32 R16, R29, 0x8, R8 ;  /* 0x000000081d107825 */ /* 0x000fe400078e0008 */
[----:B------:R-:W3:Y:S04]  /*0310*/  LDG.E.64 R18, desc[UR14][R18.64] ;  /* 0x0000000e12127981 */ /* 0x000ee8000c1e1b00 */
[----:B------:R-:W3:Y:S01]  /*0320*/  LDG.E.64 R16, desc[UR14][R16.64] ;  /* 0x0000000e10107981 */ /* 0x000ee2000c1e1b00 */
[----:B------:R-:W0:Y:S01]  /*0330*/  S2UR UR12, SR_CgaCtaId ;  /* 0x00000000000c79c3 */ /* 0x000e220000008800 */
[----:B------:R-:W-:-:S02]  /*0340*/  UMOV UR4, 0x400 ;  /* 0x0000040000047882 */ /* 0x000fc40000000000 */
[----:B------:R-:W-:Y:S02]  /*0350*/  UIADD3 UR6, UPT, UPT, UR4, 0x1000, URZ ;  /* 0x0000100004067890 */ /* 0x000fe4000fffe0ff */
[----:B------:R-:W-:Y:S02]  /*0360*/  UIADD3 UR7, UPT, UPT, UR4, 0x1800, URZ ;  /* 0x0000180004077890 */ /* 0x000fe4000fffe0ff */
[----:B------:R-:W-:Y:S02]  /*0370*/  UIADD3 UR9, UPT, UPT, UR4, 0x2800, URZ ;  /* 0x0000280004097890 */ /* 0x000fe4000fffe0ff */
[----:B------:R-:W-:Y:S02]  /*0380*/  UIADD3 UR5, UPT, UPT, UR4, 0x800, URZ ;  /* 0x0000080004057890 */ /* 0x000fe4000fffe0ff */
[----:B------:R-:W-:Y:S02]  /*0390*/  UIADD3 UR11, UPT, UPT, UR4, 0x3800, URZ ;  /* 0x00003800040b7890 */ /* 0x000fe4000fffe0ff */
[----:B------:R-:W-:-:S02]  /*03a0*/  UIADD3 UR8, UPT, UPT, UR4, 0x2000, URZ ;  /* 0x0000200004087890 */ /* 0x000fc4000fffe0ff */
[----:B------:R-:W-:Y:S02]  /*03b0*/  UIADD3 UR10, UPT, UPT, UR4, 0x3000, URZ ;  /* 0x00003000040a7890 */ /* 0x000fe4000fffe0ff */
[----:B0-----:R-:W-:Y:S02]  /*03c0*/  ULEA UR6, UR12, UR6, 0x18 ;  /* 0x000000060c067291 */ /* 0x001fe4000f8ec0ff */
[----:B------:R-:W-:Y:S02]  /*03d0*/  ULEA UR7, UR12, UR7, 0x18 ;  /* 0x000000070c077291 */ /* 0x000fe4000f8ec0ff */
[----:B------:R-:W-:Y:S02]  /*03e0*/  ULEA UR9, UR12, UR9, 0x18 ;  /* 0x000000090c097291 */ /* 0x000fe4000f8ec0ff */
[----:B------:R-:W-:Y:S02]  /*03f0*/  ULEA UR13, UR12, UR4, 0x18 ;  /* 0x000000040c0d7291 */ /* 0x000fe4000f8ec0ff */
[----:B------:R-:W-:-:S02]  /*0400*/  ULEA UR5, UR12, UR5, 0x18 ;  /* 0x000000050c057291 */ /* 0x000fc4000f8ec0ff */
[----:B------:R-:W-:Y:S01]  /*0410*/  ULEA UR11, UR12, UR11, 0x18 ;  /* 0x0000000b0c0b7291 */ /* 0x000fe2000f8ec0ff */
[C---:B------:R-:W-:Y:S01]  /*0420*/  LEA R29, R3.reuse, UR6, 0x7 ;  /* 0x00000006031d7c11 */ /* 0x040fe2000f8e38ff */
[----:B------:R-:W-:Y:S01]  /*0430*/  UIADD3 UR4, UPT, UPT, UR4, 0x4000, URZ ;  /* 0x0000400004047890 */ /* 0x000fe2000fffe0ff */
[C---:B------:R-:W-:Y:S01]  /*0440*/  LEA R35, R3.reuse, UR7, 0x7 ;  /* 0x0000000703237c11 */ /* 0x040fe2000f8e38ff */
[----:B------:R-:W-:Y:S01]  /*0450*/  ULEA UR8, UR12, UR8, 0x18 ;  /* 0x000000080c087291 */ /* 0x000fe2000f8ec0ff */
[C---:B------:R-:W-:Y:S01]  /*0460*/  LEA R8, R3.reuse, UR9, 0x7 ;  /* 0x0000000903087c11 */ /* 0x040fe2000f8e38ff */
[----:B------:R-:W-:Y:S01]  /*0470*/  ULEA UR10, UR12, UR10, 0x18 ;  /* 0x0000000a0c0a7291 */ /* 0x000fe2000f8ec0ff */
[C---:B------:R-:W-:Y:S01]  /*0480*/  LEA R11, R3.reuse, UR13, 0x7 ;  /* 0x0000000d030b7c11 */ /* 0x040fe2000f8e38ff */
[----:B------:R-:W-:Y:S01]  /*0490*/  ULEA UR4, UR12, UR4, 0x18 ;  /* 0x000000040c047291 */ /* 0x000fe2000f8ec0ff */
[C---:B------:R-:W-:Y:S02]  /*04a0*/  LEA R31, R3.reuse, UR5, 0x7 ;  /* 0x00000005031f7c11 */ /* 0x040fe4000f8e38ff */
[C---:B------:R-:W-:Y:S01]  /*04b0*/  LEA R9, R3.reuse, UR11, 0x7 ;  /* 0x0000000b03097c11 */ /* 0x040fe2000f8e38ff */
[C---:B------:R-:W-:Y:S01]  /*04c0*/  IMAD R33, R0.reuse, 0x8, R29 ;  /* 0x0000000800217824 */ /* 0x040fe200078e021d */
[C---:B------:R-:W-:Y:S01]  /*04d0*/  LEA R37, R3.reuse, UR8, 0x7 ;  /* 0x0000000803257c11 */ /* 0x040fe2000f8e38ff */
[C---:B------:R-:W-:Y:S01]  /*04e0*/  IMAD R29, R0.reuse, 0x8, R35 ;  /* 0x00000008001d7824 */ /* 0x040fe200078e0223 */
[C---:B------:R-:W-:Y:S01]  /*04f0*/  LEA R11, R0.reuse, R11, 0x3 ;  /* 0x0000000b000b7211 */ /* 0x040fe200078e18ff */
[C---:B------:R-:W-:Y:S01]  /*0500*/  IMAD R35, R0.reuse, 0x8, R8 ;  /* 0x0000000800237824 */ /* 0x040fe200078e0208 */
[C---:B------:R-:W-:Y:S01]  /*0510*/  LEA R30, R0.reuse, R9, 0x3 ;  /* 0x00000009001e7211 */ /* 0x040fe200078e18ff */
[C---:B------:R-:W-:Y:S01]  /*0520*/  IMAD R31, R0.reuse, 0x8, R31 ;  /* 0x00000008001f7824 */ /* 0x040fe200078e021f */
[C---:B------:R-:W-:Y:S01]  /*0530*/  LEA R10, R3.reuse, UR10, 0x7 ;  /* 0x0000000a030a7c11 */ /* 0x040fe2000f8e38ff */
[----:B------:R-:W-:Y:S01]  /*0540*/  IMAD R37, R0, 0x8, R37 ;  /* 0x0000000800257824 */ /* 0x000fe200078e0225 */
[----:B------:R-:W-:-:S03]  /*0550*/  LEA R3, R3, UR4, 0x7 ;  /* 0x0000000403037c11 */ /* 0x000fc6000f8e38ff */
[C---:B------:R-:W-:Y:S02]  /*0560*/  IMAD R28, R0.reuse, 0x8, R10 ;  /* 0x00000008001c7824 */ /* 0x040fe400078e020a */
[----:B------:R-:W-:Y:S01]  /*0570*/  IMAD R3, R0, 0x8, R3 ;  /* 0x0000000800037824 */ /* 0x000fe200078e0203 */
[----:B------:R-:W-:Y:S01]  /*0580*/  BSSY.RECONVERGENT B0, `(.L_x_278) ;  /* 0x0000045000007945 */ /* 0x000fe20003800200 */
[----:B--2---:R-:W-:Y:S01]  /*0590*/  DMUL R12, R26, R4 ;  /* 0x000000041a0c7228 */ /* 0x004fe20000000000 */
[----:B------:R0:W-:Y:S07]  /*05a0*/  STS.64 [R11], R26 ;  /* 0x0000001a0b007388 */ /* 0x0001ee0000000a00 */
[----:B----4-:R-:W-:Y:S01]  /*05b0*/  DFMA R8, R24, R6, R12 ;  /* 0x000000061808722b */ /* 0x010fe2000000000c */
[----:B------:R1:W-:Y:S04]  /*05c0*/  STS.64 [R31], R24 ;  /* 0x000000181f007388 */ /* 0x0003e80000000a00 */
[----:B-----5:R1:W-:Y:S03]  /*05d0*/  STS.64 [R33], R22 ;  /* 0x0000001621007388 */ /* 0x0203e60000000a00 */
[----:B------:R-:W-:Y:S01]  /*05e0*/  DMUL R8, R8, 0.5 ;  /* 0x3fe0000008087828 */ /* 0x000fe20000000000 */
[----:B---3--:R1:W-:Y:S04]  /*05f0*/  STS.64 [R29], R20 ;  /* 0x000000141d007388 */ /* 0x0083e80000000a00 */
[----:B------:R1:W-:Y:S04]  /*0600*/  STS.64 [R37], R18 ;  /* 0x0000001225007388 */ /* 0x0003e80000000a00 */
[----:B------:R1:W-:Y:S04]  /*0610*/  STS.64 [R35], R4 ;  /* 0x0000000423007388 */ /* 0x0003e80000000a00 */
[----:B------:R1:W-:Y:S04]  /*0620*/  STS.64 [R28], R6 ;  /* 0x000000061c007388 */ /* 0x0003e80000000a00 */
[----:B------:R1:W-:Y:S04]  /*0630*/  STS.64 [R30], R16 ;  /* 0x000000101e007388 */ /* 0x0003e80000000a00 */
[----:B------:R1:W-:Y:S01]  /*0640*/  STS.64 [R3], R14 ;  /* 0x0000000e03007388 */ /* 0x0003e20000000a00 */
[----:B------:R-:W-:Y:S01]  /*0650*/  DSETP.GT.AND P0, PT, R8, RZ, PT ;  /* 0x000000ff0800722a */ /* 0x000fe20003f04000 */
[----:B0-----:R-:W-:-:S13]  /*0660*/  CS2R R10, SRZ ;  /* 0x00000000000a7805 */ /* 0x001fda000001ff00 */
[----:B-1----:R-:W-:Y:S05]  /*0670*/  @!P0 BRA `(.L_x_279) ;  /* 0x0000000000d48947 */ /* 0x002fea0003800000 */
        /* <DEDUP_REMOVED lines=20> */
[----:B------:R-:W-:Y:S05]  /*07c0*/  CALL.REL.NOINC `($__internal_20_$__cuda_sm20_div_rn_f64_full) ;  /* 0x0000000400807944 */ /* 0x000fea0003c00000 */
[----:B------:R-:W-:Y:S01]  /*07d0*/  MOV R4, R30 ;  /* 0x0000001e00047202 */ /* 0x000fe20000000f00 */
[----:B------:R-:W-:-:S07]  /*07e0*/  IMAD.MOV.U32 R5, RZ, RZ, R31 ;  /* 0x000000ffff057224 */ /* 0x000fce00078e001f */
.L_x_281:
[----:B------:R-:W-:Y:S05]  /*07f0*/  BSYNC.RECONVERGENT B1 ;  /* 0x0000000000017941 */ /* 0x000fea0003800200 */
.L_x_280:
        /* <DEDUP_REMOVED lines=24> */
[----:B------:R-:W-:Y:S05]  /*0980*/  CALL.REL.NOINC `($__internal_20_$__cuda_sm20_div_rn_f64_full) ;  /* 0x0000000400107944 */ /* 0x000fea0003c00000 */
[----:B------:R-:W-:Y:S02]  /*0990*/  IMAD.MOV.U32 R10, RZ, RZ, R30 ;  /* 0x000000ffff0a7224 */ /* 0x000fe400078e001e */
[----:B------:R-:W-:-:S07]  /*09a0*/  IMAD.MOV.U32 R11, RZ, RZ, R31 ;  /* 0x000000ffff0b7224 */ /* 0x000fce00078e001f */
.L_x_283:
[----:B------:R-:W-:Y:S05]  /*09b0*/  BSYNC.RECONVERGENT B1 ;  /* 0x0000000000017941 */ /* 0x000fea0003800200 */
.L_x_282:
[----:B------:R-:W-:-:S11]  /*09c0*/  DADD R10, RZ, R10 ;  /* 0x00000000ff0a7229 */ /* 0x000fd6000000000a */
.L_x_279:
[----:B------:R-:W-:Y:S05]  /*09d0*/  BSYNC.RECONVERGENT B0 ;  /* 0x0000000000007941 */ /* 0x000fea0003800200 */
.L_x_278:
[----:B------:R-:W-:Y:S01]  /*09e0*/  DFMA R12, R20, R16, R12 ;  /* 0x00000010140c722b */ /* 0x000fe2000000000c */
[----:B------:R-:W-:Y:S07]  /*09f0*/  BSSY.RECONVERGENT B0, `(.L_x_284) ;  /* 0x0000039000007945 */ /* 0x000fee0003800200 */
[----:B------:R-:W-:-:S08]  /*0a00*/  DMUL R12, R12, -0.5 ;  /* 0xbfe000000c0c7828 */ /* 0x000fd00000000000 */
[----:B------:R-:W-:-:S14]  /*0a10*/  DSETP.GT.AND P0, PT, R12, RZ, PT ;  /* 0x000000ff0c00722a */ /* 0x000fdc0003f04000 */
[----:B------:R-:W-:Y:S05]  /*0a20*/  @!P0 BRA `(.L_x_285) ;  /* 0x0000000000d48947 */ /* 0x000fea0003800000 */
[----:B------:R-:W0:Y:S01]  /*0a30*/  MUFU.RCP64H R5, R15 ;  /* 0x0000000f00057308 */ /* 0x000e220000001800 */
[----:B------:R-:W-:Y:S01]  /*0a40*/  MOV R4, 0x1 ;  /* 0x0000000100047802 */ /* 0x000fe20000000f00 */
[----:B------:R-:W-:Y:S01]  /*0a50*/  BSSY.RECONVERGENT B1, `(.L_x_286) ;  /* 0x0000015000017945 */ /* 0x000fe20003800200 */
[----:B------:R-:W-:-:S04]  /*0a60*/  FSETP.GEU.AND P1, PT, |R13|, 6.5827683646048100446e-37, PT ;  /* 0x036000000d00780b */ /* 0x000fc80003f2e200 */
        /* <DEDUP_REMOVED lines=17> */
[----:B------:R-:W-:Y:S01]  /*0b80*/  IMAD.MOV.U32 R4, RZ, RZ, R30 ;  /* 0x000000ffff047224 */ /* 0x000fe200078e001e */
[----:B------:R-:W-:-:S07]  /*0b90*/  MOV R5, R31 ;  /* 0x0000001f00057202 */ /* 0x000fce0000000f00 */
.L_x_287:
[----:B------:R-:W-:Y:S05]  /*0ba0*/  BSYNC.RECONVERGENT B1 ;  /* 0x0000000000017941 */ /* 0x000fea0003800200 */
.L_x_286:
        /* <DEDUP_REMOVED lines=27> */
.L_x_289:
[----:B------:R-:W-:Y:S05]  /*0d60*/  BSYNC.RECONVERGENT B1 ;  /* 0x0000000000017941 */ /* 0x000fea0003800200 */
.L_x_288:
[----:B------:R-:W-:-:S11]  /*0d70*/  DADD R10, R10, R4 ;  /* 0x000000000a0a7229 */ /* 0x000fd60000000004 */
.L_x_285:
[----:B------:R-:W-:Y:S05]  /*0d80*/  BSYNC.RECONVERGENT B0 ;  /* 0x0000000000007941 */ /* 0x000fea0003800200 */
.L_x_284:
[----:B------:R-:W0:Y:S02]  /*0d90*/  LDC.64 R4, c[0x0][0x3a8] ;  /* 0x0000ea00ff047b82 */ /* 0x000e240000000a00 */
[----:B0-----:R-:W-:-:S05]  /*0da0*/  IMAD.WIDE.U32 R2, R2, 0x8, R4 ;  /* 0x0000000802027825 */ /* 0x001fca00078e0004 */
[----:B------:R-:W-:Y:S01]  /*0db0*/  STG.E.64 desc[UR14][R2.64], R10 ;  /* 0x0000000a02007986 */ /* 0x000fe2000c101b0e */
[----:B------:R-:W-:Y:S05]  /*0dc0*/  EXIT ;  /* 0x000000000000794d */ /* 0x000fea0003800000 */
        .weak           $__internal_20_$__cuda_sm20_div_rn_f64_full
        .type           $__internal_20_$__cuda_sm20_div_rn_f64_full,@function
        .size           $__internal_20_$__cuda_sm20_div_rn_f64_full,(.L_x_722 - $__internal_20_$__cuda_sm20_div_rn_f64_full)
$__internal_20_$__cuda_sm20_div_rn_f64_full:
[C---:B------:R-:W-:Y:S01]  /*0dd0*/  FSETP.GEU.AND P0, PT, |R7|.reuse, 1.469367938527859385e-39, PT ;  /* 0x001000000700780b */ /* 0x040fe20003f0e200 */
[----:B------:R-:W-:Y:S01]  /*0de0*/  IMAD.MOV.U32 R28, RZ, RZ, 0x1 ;  /* 0x00000001ff1c7424 */ /* 0x000fe200078e00ff */
[----:B------:R-:W-:Y:S01]  /*0df0*/  LOP3.LUT R8, R7, 0x800fffff, RZ, 0xc0, !PT ;  /* 0x800fffff07087812 */ /* 0x000fe200078ec0ff */
[----:B------:R-:W-:Y:S01]  /*0e00*/  IMAD.MOV.U32 R36, RZ, RZ, 0x1ca00000 ;  /* 0x1ca00000ff247424 */ /* 0x000fe200078e00ff */
[C---:B------:R-:W-:Y:S01]  /*0e10*/  FSETP.GEU.AND P2, PT, |R5|.reuse, 1.469367938527859385e-39, PT ;  /* 0x001000000500780b */ /* 0x040fe20003f4e200 */
[----:B------:R-:W-:Y:S01]  /*0e20*/  BSSY.RECONVERGENT B2, `(.L_x_290) ;  /* 0x0000052000027945 */ /* 0x000fe20003800200 */
[----:B------:R-:W-:Y:S02]  /*0e30*/  LOP3.LUT R9, R8, 0x3ff00000, RZ, 0xfc, !PT ;  /* 0x3ff0000008097812 */ /* 0x000fe400078efcff */
[----:B------:R-:W-:Y:S02]  /*0e40*/  MOV R8, R6 ;  /* 0x0000000600087202 */ /* 0x000fe40000000f00 */
[----:B------:R-:W-:-:S02]  /*0e50*/  LOP3.LUT R3, R5, 0x7ff00000, RZ, 0xc0, !PT ;  /* 0x7ff0000005037812 */ /* 0x000fc400078ec0ff */
[----:B------:R-:W-:Y:S01]  /*0e60*/  LOP3.LUT R37, R7, 0x7ff00000, RZ, 0xc0, !PT ;  /* 0x7ff0000007257812 */ /* 0x000fe200078ec0ff */
[----:B------:R-:W-:-:S03]  /*0e70*/  @!P0 DMUL R8, R6, 8.98846567431157953865e+307 ;  /* 0x7fe0000006088828 */ /* 0x000fc60000000000 */
[----:B------:R-:W-:Y:S02]  /*0e80*/  ISETP.GE.U32.AND P1, PT, R3, R37, PT ;  /* 0x000000250300720c */ /* 0x000fe40003f26070 */
[----:B------:R-:W-:Y:S01]  /*0e90*/  @!P2 LOP3.LUT R30, R7, 0x7ff00000, RZ, 0xc0, !PT ;  /* 0x7ff00000071ea812 */ /* 0x000fe200078ec0ff */
[----:B------:R-:W0:Y:S03]  /*0ea0*/  MUFU.RCP64H R29, R9 ;  /* 0x00000009001d7308 */ /* 0x000e260000001800 */
[----:B------:R-:W-:Y:S02]  /*0eb0*/  @!P2 ISETP.GE.U32.AND P3, PT, R3, R30, PT ;  /* 0x0000001e0300a20c */ /* 0x000fe40003f66070 */
[----:B------:R-:W-:Y:S02]  /*0ec0*/  @!P0 LOP3.LUT R37, R9, 0x7ff00000, RZ, 0xc0, !PT ;  /* 0x7ff0000009258812 */ /* 0x000fe400078ec0ff */
[----:B------:R-:W-:-:S04]  /*0ed0*/  @!P2 SEL R31, R36, 0x63400000, !P3 ;  /* 0x63400000241fa807 */ /* 0x000fc80005800000 */
[----:B------:R-:W-:-:S04]  /*0ee0*/  @!P2 LOP3.LUT R34, R31, 0x80000000, R5, 0xf8, !PT ;  /* 0x800000001f22a812 */ /* 0x000fc800078ef805 */
[----:B------:R-:W-:Y:S01]  /*0ef0*/  @!P2 LOP3.LUT R35, R34, 0x100000, RZ, 0xfc, !PT ;  /* 0x001000002223a812 */ /* 0x000fe200078efcff */
[----:B------:R-:W-:Y:S01]  /*0f00*/  @!P2 IMAD.MOV.U32 R34, RZ, RZ, RZ ;  /* 0x000000ffff22a224 */ /* 0x000fe200078e00ff */
[----:B0-----:R-:W-:-:S08]  /*0f10*/  DFMA R32, R28, -R8, 1 ;  /* 0x3ff000001c20742b */ /* 0x001fd00000000808 */
        /* <DEDUP_REMOVED lines=45> */
.L_x_291:
        /* <DEDUP_REMOVED lines=16> */
.L_x_294:
[----:B------:R-:W-:Y:S01]  /*12f0*/  LOP3.LUT R31, R7, 0x80000, RZ, 0xfc, !PT ;  /* 0x00080000071f7812 */ /* 0x000fe200078efcff */
[----:B------:R-:W-:Y:S01]  /*1300*/  IMAD.MOV.U32 R30, RZ, RZ, R6 ;  /* 0x000000ffff1e7224 */ /* 0x000fe200078e0006 */
[----:B------:R-:W-:Y:S06]  /*1310*/  BRA `(.L_x_292) ;  /* 0x0000000000087947 */ /* 0x000fec0003800000 */
.L_x_293:
[----:B------:R-:W-:Y:S01]  /*1320*/  LOP3.LUT R31, R5, 0x80000, RZ, 0xfc, !PT ;  /* 0x00080000051f7812 */ /* 0x000fe200078efcff */
[----:B------:R-:W-:-:S07]  /*1330*/  IMAD.MOV.U32 R30, RZ, RZ, R4 ;  /* 0x000000ffff1e7224 */ /* 0x000fce00078e0004 */
.L_x_292:
[----:B------:R-:W-:Y:S05]  /*1340*/  BSYNC.RECONVERGENT B2 ;  /* 0x0000000000027941 */ /* 0x000fea0003800200 */
.L_x_290:
[----:B------:R-:W-:Y:S02]  /*1350*/  IMAD.MOV.U32 R4, RZ, RZ, R0 ;  /* 0x000000ffff047224 */ /* 0x000fe400078e0000 */
[----:B------:R-:W-:-:S04]  /*1360*/  IMAD.MOV.U32 R5, RZ, RZ, 0x0 ;  /* 0x00000000ff057424 */ /* 0x000fc800078e00ff */
[----:B------:R-:W-:Y:S05]  /*1370*/  RET.REL.NODEC R4 `(_Z10vdvdy_adv2iidPdS_S_S_) ;  /* 0xffffffec04207950 */ /* 0x000fea0003c3ffff */
.L_x_295:
        /* <DEDUP_REMOVED lines=16> */
.L_x_722:


//--------------------- .text._Z12vdvdy_fixbndiidPdS_S_S_ --------------------------
	.section	.text._Z12vdvdy_fixbndiidPdS_S_S_,"ax",@progbits
	.align	128
        .global         _Z12vdvdy_fixbndiidPdS_S_S_
        .type           _Z12vdvdy_fixbndiidPdS_S_S_,@function
        .size           _Z12vdvdy_fixbndiidPdS_S_S_,(.L_x_723 - _Z12vdvdy_fixbndiidPdS_S_S_)
        .other          _Z12vdvdy_fixbndiidPdS_S_S_,@"STO_CUDA_ENTRY STV_DEFAULT"
_Z12vdvdy_fixbndiidPdS_S_S_:
.text._Z12vdvdy_fixbndiidPdS_S_S_:
[----:B------:R-:W-:Y:S01]  /*0000*/  LDC R1, c[0x0][0x37c] ;  /* 0x0000df00ff017b82 */ /* 0x000fe20000000800 */
[----:B------:R-:W0:Y:S07]  /*0010*/  S2R R2, SR_TID.Y ;  /* 0x0000000000027919 */ /* 0x000e2e0000002200 */
[----:B------:R-:W1:Y:S01]  /*0020*/  LDC R5, c[0x0][0x360] ;  /* 0x0000d800ff057b82 */ /* 0x000e620000000800 */
[----:B------:R-:W-:Y:S01]  /*0030*/  BSSY.RECONVERGENT B0, `(.L_x_296) ;  /* 0x0000059000007945 */ /* 0x000fe20003800200 */
[----:B------:R-:W1:Y:S06]  /*0040*/  S2R R0, SR_TID.X ;  /* 0x0000000000007919 */ /* 0x000e6c0000002100 */
[----:B------:R-:W0:Y:S08]  /*0050*/  S2UR UR5, SR_CTAID.Y ;  /* 0x00000000000579c3 */ /* 0x000e300000002600 */
[----:B------:R-:W0:Y:S08]  /*0060*/  LDC R7, c[0x0][0x364] ;  /* 0x0000d900ff077b82 */ /* 0x000e300000000800 */
[----:B------:R-:W1:Y:S08]  /*0070*/  S2UR UR4, SR_CTAID.X ;  /* 0x00000000000479c3 */ /* 0x000e700000002500 */
[----:B------:R-:W2:Y:S01]  /*0080*/  LDC.64 R10, c[0x0][0x380] ;  /* 0x0000e000ff0a7b82 */ /* 0x000ea20000000a00 */
[----:B0-----:R-:W-:-:S05]  /*0090*/  IMAD R7, R7, UR5, R2 ;  /* 0x0000000507077c24 */ /* 0x001fca000f8e0202 */
[----:B------:R-:W-:Y:S01]  /*00a0*/  ISETP.NE.AND P0, PT, R7, RZ, PT ;  /* 0x000000ff0700720c */ /* 0x000fe20003f05270 */
[----:B-1----:R-:W-:Y:S01]  /*00b0*/  IMAD R5, R5, UR4, R0 ;  /* 0x0000000405057c24 */ /* 0x002fe2000f8e0200 */
[----:B------:R-:W0:Y:S04]  /*00c0*/  LDCU.64 UR4, c[0x0][0x358] ;  /* 0x00006b00ff0477ac */ /* 0x000e280008000a00 */
[----:B------:R-:W-:Y:S01]  /*00d0*/  ISETP.EQ.OR P0, PT, R5, RZ, !P0 ;  /* 0x000000ff0500720c */ /* 0x000fe20004702670 */
[----:B--2---:R-:W-:-:S03]  /*00e0*/  VIADD R0, R11, 0xffffffff ;  /* 0xffffffff0b007836 */ /* 0x004fc60000000000 */
[----:B------:R-:W-:-:S04]  /*00f0*/  ISETP.GE.U32.OR P0, PT, R5, R10, P0 ;  /* 0x0000000a0500720c */ /* 0x000fc80000706470 */
[C---:B------:R-:W-:Y:S01]  /*0100*/  ISETP.NE.OR P0, PT, R7.reuse, R0, P0 ;  /* 0x000000000700720c */ /* 0x040fe20000705670 */
[----:B------:R-:W-:-:S12]  /*0110*/  IMAD R0, R7, R10, R5 ;  /* 0x0000000a07007224 */ /* 0x000fd800078e0205 */
[----:B0-----:R-:W-:Y:S05]  /*0120*/  @P0 BRA `(.L_x_297) ;  /* 0x0000000400240947 */ /* 0x001fea0003800000 */
[----:B------:R-:W0:Y:S01]  /*0130*/  LDC.64 R8, c[0x0][0x3a0] ;  /* 0x0000e800ff087b82 */ /* 0x000e220000000a00 */
[----:B------:R-:W-:-:S04]  /*0140*/  IMAD R4, R7, R10, -R10 ;  /* 0x0000000a07047224 */ /* 0x000fc800078e0a0a */
[----:B------:R-:W-:-:S03]  /*0150*/  IMAD.IADD R5, R5, 0x1, R4 ;  /* 0x0000000105057824 */ /* 0x000fc600078e0204 */
[----:B------:R-:W1:Y:S01]  /*0160*/  LDC.64 R2, c[0x0][0x390] ;  /* 0x0000e400ff027b82 */ /* 0x000e620000000a00 */
[----:B0-----:R-:W-:-:S04]  /*0170*/  IMAD.WIDE.U32 R6, R5, 0x8, R8 ;  /* 0x0000000805067825 */ /* 0x001fc800078e0008 */
[----:B-1----:R-:W-:Y:S02]  /*0180*/  IMAD.WIDE.U32 R4, R5, 0x8, R2 ;  /* 0x0000000805047825 */ /* 0x002fe400078e0002 */
[----:B------:R-:W2:Y:S02]  /*0190*/  LDG.E.64 R6, desc[UR4][R6.64] ;  /* 0x0000000406067981 */ /* 0x000ea4000c1e1b00 */
[C---:B------:R-:W-:Y:S02]  /*01a0*/  IMAD.WIDE.U32 R8, R0.reuse, 0x8, R8 ;  /* 0x0000000800087825 */ /* 0x040fe400078e0008 */
[----:B------:R-:W2:Y:S02]  /*01b0*/  LDG.E.64 R4, desc[UR4][R4.64] ;  /* 0x0000000404047981 */ /* 0x000ea4000c1e1b00 */
[----:B------:R-:W-:Y:S02]  /*01c0*/  IMAD.WIDE.U32 R2, R0, 0x8, R2 ;  /* 0x0000000800027825 */ /* 0x000fe400078e0002 */
[----:B------:R-:W3:Y:S04]  /*01d0*/  LDG.E.64 R8, desc[UR4][R8.64] ;  /* 0x0000000408087981 */ /* 0x000ee8000c1e1b00 */
[----:B------:R-:W3:Y:S01]  /*01e0*/  LDG.E.64 R2, desc[UR4][R2.64] ;  /* 0x0000000402027981 */ /* 0x000ee2000c1e1b00 */
[----:B--2---:R-:W-:-:S08]  /*01f0*/  DMUL R10, R6, R4 ;  /* 0x00000004060a7228 */ /* 0x004fd00000000000 */
[----:B---3--:R-:W-:-:S08]  /*0200*/  DFMA R10, R8, R2, R10 ;  /* 0x00000002080a722b */ /* 0x008fd0000000000a */
[----:B------:R-:W-:-:S08]  /*0210*/  DMUL R10, R10, 0.5 ;  /* 0x3fe000000a0a7828 */ /* 0x000fd00000000000 */
[----:B------:R-:W-:-:S14]  /*0220*/  DSETP.GT.AND P0, PT, R10, RZ, PT ;  /* 0x000000ff0a00722a */ /* 0x000fdc0003f04000 */
[----:B------:R-:W-:Y:S05]  /*0230*/  @!P0 BRA `(.L_x_297) ;  /* 0x0000000000e08947 */ /* 0x000fea0003800000 */
[----:B------:R-:W0:Y:S08]  /*0240*/  LDC.64 R12, c[0x0][0x398] ;  /* 0x0000e600ff0c7b82 */ /* 0x000e300000000a00 */
[----:B------:R-:W1:Y:S01]  /*0250*/  LDC.64 R4, c[0x0][0x3a8] ;  /* 0x0000ea00ff047b82 */ /* 0x000e620000000a00 */
[----:B0-----:R-:W-:-:S06]  /*0260*/  IMAD.WIDE.U32 R12, R0, 0x8, R12 ;  /* 0x00000008000c7825 */ /* 0x001fcc00078e000c */
[----:B------:R-:W2:Y:S01]  /*0270*/  LDG.E.64 R12, desc[UR4][R12.64] ;  /* 0x000000040c0c7981 */ /* 0x000ea2000c1e1b00 */
[----:B-1----:R-:W-:-:S06]  /*0280*/  IMAD.WIDE.U32 R4, R0, 0x8, R4 ;  /* 0x0000000800047825 */ /* 0x002fcc00078e0004 */
[----:B------:R-:W5:Y:S01]  /*0290*/  LDG.E.64 R4, desc[UR4][R4.64] ;  /* 0x0000000404047981 */ /* 0x000f62000c1e1b00 */
        /* <DEDUP_REMOVED lines=20> */
[----:B-----5:R-:W-:Y:S05]  /*03e0*/  CALL.REL.NOINC `($__internal_21_$__cuda_sm20_div_rn_f64_full) ;  /* 0x0000000000887944 */ /* 0x020fea0003c00000 */
.L_x_299:
[----:B------:R-:W-:Y:S05]  /*03f0*/  BSYNC.RECONVERGENT B1 ;  /* 0x0000000000017941 */ /* 0x000fea0003800200 */
.L_x_298:
[----:B------:R-:W0:Y:S01]  /*0400*/  LDCU UR6, c[0x0][0x38c] ;  /* 0x00007180ff0677ac */ /* 0x000e220008000800 */
[----:B------:R-:W1:Y:S01]  /*0410*/  LDC.64 R10, c[0x0][0x388] ;  /* 0x0000e200ff0a7b82 */ /* 0x000e620000000a00 */
[----:B------:R-:W-:Y:S01]  /*0420*/  IMAD.MOV.U32 R12, RZ, RZ, 0x1 ;  /* 0x00000001ff0c7424 */ /* 0x000fe200078e00ff */
[----:B------:R-:W-:Y:S01]  /*0430*/  DADD R6, R8, -R6 ;  /* 0x0000000008067229 */ /* 0x000fe20000000806 */
        /* <DEDUP_REMOVED lines=18> */
[----:B------:R-:W-:Y:S02]  /*0560*/  IMAD.MOV.U32 R15, RZ, RZ, R7 ;  /* 0x000000ffff0f7224 */ /* 0x000fe400078e0007 */
[----:B0-----:R-:W-:Y:S02]  /*0570*/  IMAD.U32 R10, RZ, RZ, UR6 ;  /* 0x00000006ff0a7e24 */ /* 0x001fe4000f8e00ff */
[----:B------:R-:W-:-:S07]  /*0580*/  IMAD.U32 R11, RZ, RZ, UR7 ;  /* 0x00000007ff0b7e24 */ /* 0x000fce000f8e00ff */
[----:B-----5:R-:W-:Y:S05]  /*0590*/  CALL.REL.NOINC `($__internal_21_$__cuda_sm20_div_rn_f64_full) ;  /* 0x00000000001c7944 */ /* 0x020fea0003c00000 */
.L_x_301:
[----:B------:R-:W-:Y:S05]  /*05a0*/  BSYNC.RECONVERGENT B1 ;  /* 0x0000000000017941 */ /* 0x000fea0003800200 */
.L_x_300:
[----:B-----5:R-:W-:-:S11]  /*05b0*/  DADD R4, R4, R2 ;  /* 0x0000000004047229 */ /* 0x020fd60000000002 */
.L_x_297:
[----:B------:R-:W-:Y:S05]  /*05c0*/  BSYNC.RECONVERGENT B0 ;  /* 0x0000000000007941 */ /* 0x000fea0003800200 */
.L_x_296:
[----:B------:R-:W0:Y:S02]  /*05d0*/  LDC.64 R2, c[0x0][0x3a8] ;  /* 0x0000ea00ff027b82 */ /* 0x000e240000000a00 */
[----:B0-----:R-:W-:-:S05]  /*05e0*/  IMAD.WIDE.U32 R2, R0, 0x8, R2 ;  /* 0x0000000800027825 */ /* 0x001fca00078e0002 */
[----:B------:R-:W-:Y:S01]  /*05f0*/  STG.E.64 desc[UR4][R2.64], R4 ;  /* 0x0000000402007986 */ /* 0x000fe2000c101b04 */
[----:B------:R-:W-:Y:S05]  /*0600*/  EXIT ;  /* 0x000000000000794d */ /* 0x000fea0003800000 */
        .weak           $__internal_21_$__cuda_sm20_div_rn_f64_full
        .type           $__internal_21_$__cuda_sm20_div_rn_f64_full,@function
        .size           $__internal_21_$__cuda_sm20_div_rn_f64_full,(.L_x_723 - $__internal_21_$__cuda_sm20_div_rn_f64_full)
$__internal_21_$__cuda_sm20_div_rn_f64_full:
[C---:B------:R-:W-:Y:S01]  /*0610*/  FSETP.GEU.AND P0, PT, |R11|.reuse, 1.469367938527859385e-39, PT ;  /* 0x001000000b00780b */ /* 0x040fe20003f0e200 */
[----:B------:R-:W-:Y:S01]  /*0620*/  IMAD.MOV.U32 R13, RZ, RZ, R15 ;  /* 0x000000ffff0d7224 */ /* 0x000fe200078e000f */
[C---:B------:R-:W-:Y:S01]  /*0630*/  LOP3.LUT R2, R11.reuse, 0x800fffff, RZ, 0xc0, !PT ;  /* 0x800fffff0b027812 */ /* 0x040fe200078ec0ff */
[----:B------:R-:W-:Y:S01]  /*0640*/  IMAD.MOV.U32 R20, RZ, RZ, 0x1 ;  /* 0x00000001ff147424 */ /* 0x000fe200078e00ff */
[----:B------:R-:W-:Y:S01]  /*0650*/  LOP3.LUT R26, R11, 0x7ff00000, RZ, 0xc0, !PT ;  /* 0x7ff000000b1a7812 */ /* 0x000fe200078ec0ff */
[----:B------:R-:W-:Y:S01]  /*0660*/  IMAD.MOV.U32 R12, RZ, RZ, R14 ;  /* 0x000000ffff0c7224 */ /* 0x000fe200078e000e */
[----:B------:R-:W-:Y:S01]  /*0670*/  LOP3.LUT R3, R2, 0x3ff00000, RZ, 0xfc, !PT ;  /* 0x3ff0000002037812 */ /* 0x000fe200078efcff */
[----:B------:R-:W-:Y:S01]  /*0680*/  IMAD.MOV.U32 R2, RZ, RZ, R10 ;  /* 0x000000ffff027224 */ /* 0x000fe200078e000a */
[C---:B------:R-:W-:Y:S01]  /*0690*/  FSETP.GEU.AND P2, PT, |R13|.reuse, 1.469367938527859385e-39, PT ;  /* 0x001000000d00780b */ /* 0x040fe20003f4e200 */
[----:B------:R-:W-:Y:S01]  /*06a0*/  BSSY.RECONVERGENT B2, `(.L_x_302) ;  /* 0x0000050000027945 */ /* 0x000fe20003800200 */
[----:B------:R-:W-:-:S03]  /*06b0*/  LOP3.LUT R17, R13, 0x7ff00000, RZ, 0xc0, !PT ;  /* 0x7ff000000d117812 */ /* 0x000fc600078ec0ff */
[----:B------:R-:W-:Y:S01]  /*06c0*/  @!P0 DMUL R2, R10, 8.98846567431157953865e+307 ;  /* 0x7fe000000a028828 */ /* 0x000fe20000000000 */
[----:B------:R-:W-:-:S05]  /*06d0*/  ISETP.GE.U32.AND P1, PT, R17, R26, PT ;  /* 0x0000001a1100720c */ /* 0x000fca0003f26070 */
[----:B------:R-:W0:Y:S02]  /*06e0*/  MUFU.RCP64H R21, R3 ;  /* 0x0000000300157308 */ /* 0x000e240000001800 */
[----:B------:R-:W-:Y:S01]  /*06f0*/  @!P2 LOP3.LUT R18, R11, 0x7ff00000, RZ, 0xc0, !PT ;  /* 0x7ff000000b12a812 */ /* 0x000fe200078ec0ff */
[----:B------:R-:W-:Y:S01]  /*0700*/  @!P2 IMAD.MOV.U32 R22, RZ, RZ, RZ ;  /* 0x000000ffff16a224 */ /* 0x000fe200078e00ff */
[----:B------:R-:W-:Y:S02]  /*0710*/  @!P0 LOP3.LUT R26, R3, 0x7ff00000, RZ, 0xc0, !PT ;  /* 0x7ff00000031a8812 */ /* 0x000fe400078ec0ff */
[----:B------:R-:W-:Y:S01]  /*0720*/  @!P2 ISETP.GE.U32.AND P3, PT, R17, R18, PT ;  /* 0x000000121100a20c */ /* 0x000fe20003f66070 */
[----:B------:R-:W-:Y:S02]  /*0730*/  IMAD.MOV.U32 R18, RZ, RZ, 0x1ca00000 ;  /* 0x1ca00000ff127424 */ /* 0x000fe400078e00ff */
[----:B------:R-:W-:-:S03]  /*0740*/  VIADD R27, R26, 0xffffffff ;  /* 0xffffffff1a1b7836 */ /* 0x000fc60000000000 */
[----:B------:R-:W-:-:S04]  /*0750*/  @!P2 SEL R19, R18, 0x63400000, !P3 ;  /* 0x634000001213a807 */ /* 0x000fc80005800000 */
[----:B------:R-:W-:Y:S01]  /*0760*/  @!P2 LOP3.LUT R19, R19, 0x80000000, R13, 0xf8, !PT ;  /* 0x800000001313a812 */ /* 0x000fe200078ef80d */
[----:B0-----:R-:W-:-:S03]  /*0770*/  DFMA R14, R20, -R2, 1 ;  /* 0x3ff00000140e742b */ /* 0x001fc60000000802 */
[----:B------:R-:W-:Y:S02]  /*0780*/  @!P2 LOP3.LUT R23, R19, 0x100000, RZ, 0xfc, !PT ;  /* 0x001000001317a812 */ /* 0x000fe400078efcff */
[----:B------:R-:W-:-:S03]  /*0790*/  MOV R19, R17 ;  /* 0x0000001100137202 */ /* 0x000fc60000000f00 */
        /* <DEDUP_REMOVED lines=43> */
.L_x_303:
        /* <DEDUP_REMOVED lines=16> */
.L_x_306:
[----:B------:R-:W-:Y:S01]  /*0b50*/  LOP3.LUT R21, R11, 0x80000, RZ, 0xfc, !PT ;  /* 0x000800000b157812 */ /* 0x000fe200078efcff */
[----:B------:R-:W-:Y:S01]  /*0b60*/  IMAD.MOV.U32 R20, RZ, RZ, R10 ;  /* 0x000000ffff147224 */ /* 0x000fe200078e000a */
[----:B------:R-:W-:Y:S06]  /*0b70*/  BRA `(.L_x_304) ;  /* 0x0000000000087947 */ /* 0x000fec0003800000 */
.L_x_305:
[----:B------:R-:W-:Y:S01]  /*0b80*/  LOP3.LUT R21, R13, 0x80000, RZ, 0xfc, !PT ;  /* 0x000800000d157812 */ /* 0x000fe200078efcff */
[----:B------:R-:W-:-:S07]  /*0b90*/  IMAD.MOV.U32 R20, RZ, RZ, R12 ;  /* 0x000000ffff147224 */ /* 0x000fce00078e000c */
.L_x_304:
[----:B------:R-:W-:Y:S05]  /*0ba0*/  BSYNC.RECONVERGENT B2 ;  /* 0x0000000000027941 */ /* 0x000fea0003800200 */
.L_x_302:
[----:B------:R-:W-:Y:S02]  /*0bb0*/  IMAD.MOV.U32 R17, RZ, RZ, 0x0 ;  /* 0x00000000ff117424 */ /* 0x000fe400078e00ff */
[----:B------:R-:W-:Y:S02]  /*0bc0*/  IMAD.MOV.U32 R2, RZ, RZ, R20 ;  /* 0x000000ffff027224 */ /* 0x000fe400078e0014 */
[----:B------:R-:W-:Y:S01]  /*0bd0*/  IMAD.MOV.U32 R3, RZ, RZ, R21 ;  /* 0x000000ffff037224 */ /* 0x000fe200078e0015 */
[----:B------:R-:W-:Y:S06]  /*0be0*/  RET.REL.NODEC R16 `(_Z12vdvdy_fixbndiidPdS_S_S_) ;  /* 0xfffffff410047950 */ /* 0x000fec0003c3ffff */
.L_x_307:
        /* <DEDUP_REMOVED lines=9> */
.L_x_723:


//--------------------- .text._Z9vdvdy_adviidPdS_S_S_ --------------------------
	.section	.text._Z9vdvdy_adviidPdS_S_S_,"ax",@progbits
	.align	128
        .global         _Z9vdvdy_adviidPdS_S_S_
        .type           _Z9vdvdy_adviidPdS_S_S_,@function
        .size           _Z9vdvdy_adviidPdS_S_S_,(.L_x_724 - _Z9vdvdy_adviidPdS_S_S_)
        .other          _Z9vdvdy_adviidPdS_S_S_,@"STO_CUDA_ENTRY STV_DEFAULT"
_Z9vdvdy_adviidPdS_S_S_:
.text._Z9vdvdy_adviidPdS_S_S_:
[----:B------:R-:W-:Y:S01]  /*0000*/  LDC R1, c[0x0][0x37c] ;  /* 0x0000df00ff017b82 */ /* 0x000fe20000000800 */
[----:B------:R-:W0:Y:S07]  /*0010*/  S2R R2, SR_TID.Y ;  /* 0x0000000000027919 */ /* 0x000e2e0000002200 */
[----:B------:R-:W1:Y:S01]  /*0020*/  LDC R3, c[0x0][0x360] ;  /* 0x0000d800ff037b82 */ /* 0x000e620000000800 */
[----:B------:R-:W-:Y:S01]  /*0030*/  BSSY.RECONVERGENT B0, `(.L_x_308) ;  /* 0x00000de000007945 */ /* 0x000fe20003800200 */
[----:B------:R-:W-:Y:S01]  /*0040*/  CS2R R22, SRZ ;  /* 0x0000000000167805 */ /* 0x000fe2000001ff00 */
[----:B------:R-:W1:Y:S05]  /*0050*/  S2R R0, SR_TID.X ;  /* 0x0000000000007919 */ /* 0x000e6a0000002100 */
        /* <DEDUP_REMOVED lines=10> */
[-C--:B------:R-:W-:Y:S01]  /*0100*/  ISETP.GE.U32.OR P0, PT, R3, R10.reuse, P0 ;  /* 0x0000000a0300720c */ /* 0x080fe20000706470 */
[----:B------:R-:W-:-:S03]  /*0110*/  IMAD R2, R5, R10, R3 ;  /* 0x0000000a05027224 */ /* 0x000fc600078e0203 */
[----:B------:R-:W-:-:S13]  /*0120*/  ISETP.GE.U32.OR P0, PT, R5, R0, P0 ;  /* 0x000000000500720c */ /* 0x000fda0000706470 */
[----:B0-----:R-:W-:Y:S05]  /*0130*/  @P0 BRA `(.L_x_309) ;  /* 0x0000000c00340947 */ /* 0x001fea0003800000 */
[----:B------:R-:W0:Y:S01]  /*0140*/  LDC.64 R12, c[0x0][0x3a0] ;  /* 0x0000e800ff0c7b82 */ /* 0x000e220000000a00 */
[----:B------:R-:W-:-:S04]  /*0150*/  IMAD R10, R5, R10, -R10 ;  /* 0x0000000a050a7224 */ /* 0x000fc800078e0a0a */
[----:B------:R-:W-:-:S03]  /*0160*/  IMAD.IADD R15, R3, 0x1, R10 ;  /* 0x00000001030f7824 */ /* 0x000fc600078e020a */
[----:B------:R-:W1:Y:S08]  /*0170*/  LDC.64 R18, c[0x0][0x390] ;  /* 0x0000e400ff127b82 */ /* 0x000e700000000a00 */
[----:B------:R-:W2:Y:S01]  /*0180*/  LDC.64 R20, c[0x0][0x398] ;  /* 0x0000e600ff147b82 */ /* 0x000ea20000000a00 */
[----:B0-----:R-:W-:-:S04]  /*0190*/  IMAD.WIDE.U32 R6, R2, 0x8, R12 ;  /* 0x0000000802067825 */ /* 0x001fc800078e000c */
[----:B-1----:R-:W-:Y:S02]  /*01a0*/  IMAD.WIDE.U32 R16, R2, 0x8, R18 ;  /* 0x0000000802107825 */ /* 0x002fe400078e0012 */
[----:B------:R-:W3:Y:S04]  /*01b0*/  LDG.E.64 R6, desc[UR4][R6.64] ;  /* 0x0000000406067981 */ /* 0x000ee8000c1e1b00 */
[----:B------:R-:W3:Y:S01]  /*01c0*/  LDG.E.64 R8, desc[UR4][R16.64] ;  /* 0x0000000410087981 */ /* 0x000ee2000c1e1b00 */
[----:B------:R-:W-:-:S04]  /*01d0*/  IMAD.WIDE.U32 R12, R15, 0x8, R12 ;  /* 0x000000080f0c7825 */ /* 0x000fc800078e000c */
[----:B------:R-:W-:Y:S02]  /*01e0*/  IMAD.WIDE.U32 R18, R15, 0x8, R18 ;  /* 0x000000080f127825 */ /* 0x000fe400078e0012 */
[----:B------:R-:W4:Y:S04]  /*01f0*/  LDG.E.64 R12, desc[UR4][R12.64] ;  /* 0x000000040c0c7981 */ /* 0x000f28000c1e1b00 */
[----:B------:R-:W4:Y:S01]  /*0200*/  LDG.E.64 R18, desc[UR4][R18.64] ;  /* 0x0000000412127981 */ /* 0x000f22000c1e1b00 */
[----:B------:R-:W-:Y:S01]  /*0210*/  VIADD R4, R11, 0xffffffff ;  /* 0xffffffff0b047836 */ /* 0x000fe20000000000 */
[----:B------:R-:W-:Y:S01]  /*0220*/  BSSY.RECONVERGENT B1, `(.L_x_310) ;  /* 0x000005d000017945 */ /* 0x000fe20003800200 */
[----:B------:R-:W-:Y:S01]  /*0230*/  CS2R R22, SRZ ;  /* 0x0000000000167805 */ /* 0x000fe2000001ff00 */
[----:B--2---:R-:W-:-:S02]  /*0240*/  IMAD.WIDE.U32 R10, R2, 0x8, R20 ;  /* 0x00000008020a7825 */ /* 0x004fc400078e0014 */
[----:B------:R-:W-:-:S13]  /*0250*/  ISETP.NE.AND P0, PT, R5, R4, PT ;  /* 0x000000040500720c */ /* 0x000fda0003f05270 */
[----:B------:R-:W-:Y:S01]  /*0260*/  @P0 VIADD R4, R5, 0x1 ;  /* 0x0000000105040836 */ /* 0x000fe20000000000 */
[----:B---3--:R-:W-:-:S08]  /*0270*/  DMUL R8, R6, R8 ;  /* 0x0000000806087228 */ /* 0x008fd00000000000 */
[----:B----4-:R-:W-:-:S08]  /*0280*/  DFMA R14, R12, R18, R8 ;  /* 0x000000120c0e722b */ /* 0x010fd00000000008 */
[----:B------:R-:W-:-:S08]  /*0290*/  DMUL R14, R14, 0.5 ;  /* 0x3fe000000e0e7828 */ /* 0x000fd00000000000 */
[----:B------:R-:W-:-:S14]  /*02a0*/  DSETP.GT.AND P1, PT, R14, RZ, PT ;  /* 0x000000ff0e00722a */ /* 0x000fdc0003f24000 */
[----:B------:R-:W-:Y:S05]  /*02b0*/  @!P1 BRA `(.L_x_311) ;  /* 0x00000004004c9947 */ /* 0x000fea0003800000 */
[----:B------:R-:W-:-:S08]  /*02c0*/  DADD R22, R6, -R12 ;  /* 0x0000000006167229 */ /* 0x000fd0000000080c */
[----:B------:R-:W-:-:S14]  /*02d0*/  DSETP.GT.AND P0, PT, R22, 0.5, PT ;  /* 0x3fe000001600742a */ /* 0x000fdc0003f04000 */
[----:B------:R-:W-:Y:S05]  /*02e0*/  @!P0 BRA `(.L_x_312) ;  /* 0x0000000000788947 */ /* 0x000fea0003800000 */
[----:B------:R-:W0:Y:S01]  /*02f0*/  LDCU UR6, c[0x0][0x38c] ;  /* 0x00007180ff0677ac */ /* 0x000e220008000800 */
[----:B------:R-:W1:Y:S01]  /*0300*/  LDC.64 R14, c[0x0][0x388] ;  /* 0x0000e200ff0e7b82 */ /* 0x000e620000000a00 */
[----:B------:R-:W-:Y:S01]  /*0310*/  IMAD.MOV.U32 R16, RZ, RZ, 0x1 ;  /* 0x00000001ff107424 */ /* 0x000fe200078e00ff */
[----:B------:R-:W-:Y:S01]  /*0320*/  DADD R12, -R6, R12 ;  /* 0x00000000060c7229 */ /* 0x000fe2000000010c */
[----:B------:R-:W-:Y:S07]  /*0330*/  BSSY.RECONVERGENT B2, `(.L_x_313) ;  /* 0x0000017000027945 */ /* 0x000fee0003800200 */
[----:B------:R-:W-:Y:S01]  /*0340*/  DMUL R12, R12, 0.5 ;  /* 0x3fe000000c0c7828 */ /* 0x000fe20000000000 */
[----:B0-----:R-:W1:Y:S07]  /*0350*/  MUFU.RCP64H R17, UR6 ;  /* 0x0000000600117d08 */ /* 0x001e6e0008001800 */
[----:B------:R-:W-:-:S10]  /*0360*/  DMUL R12, R22, R12 ;  /* 0x0000000c160c7228 */ /* 0x000fd40000000000 */
        /* <DEDUP_REMOVED lines=13> */
[----:B------:R-:W-:Y:S01]  /*0440*/  MOV R0, 0x480 ;  /* 0x0000048000007802 */ /* 0x000fe20000000f00 */
[----:B0-----:R-:W-:Y:S02]  /*0450*/  IMAD.U32 R16, RZ, RZ, UR6 ;  /* 0x00000006ff107e24 */ /* 0x001fe4000f8e00ff */
[----:B------:R-:W-:-:S07]  /*0460*/  IMAD.U32 R17, RZ, RZ, UR7 ;  /* 0x00000007ff117e24 */ /* 0x000fce000f8e00ff */
[----:B------:R-:W-:Y:S05]  /*0470*/  CALL.REL.NOINC `($__internal_22_$__cuda_sm20_div_rn_f64_full) ;  /* 0x0000000800787944 */ /* 0x000fea0003c00000 */
[----:B------:R-:W-:Y:S01]  /*0480*/  IMAD.MOV.U32 R22, RZ, RZ, R30 ;  /* 0x000000ffff167224 */ /* 0x000fe200078e001e */
[----:B------:R-:W-:-:S07]  /*0490*/  MOV R23, R31 ;  /* 0x0000001f00177202 */ /* 0x000fce0000000f00 */
.L_x_314:
[----:B------:R-:W-:Y:S05]  /*04a0*/  BSYNC.RECONVERGENT B2 ;  /* 0x0000000000027941 */ /* 0x000fea0003800200 */
.L_x_313:
[----:B------:R-:W-:Y:S01]  /*04b0*/  DADD R22, RZ, R22 ;  /* 0x00000000ff167229 */ /* 0x000fe20000000016 */
[----:B------:R-:W-:Y:S10]  /*04c0*/  BRA `(.L_x_311) ;  /* 0x0000000000c87947 */ /* 0x000ff40003800000 */
.L_x_312:
        /* <DEDUP_REMOVED lines=19> */
[----:B------:R-:W-:Y:S05]  /*0600*/  CALL.REL.NOINC `($__internal_22_$__cuda_sm20_div_rn_f64_full) ;  /* 0x0000000800147944 */ /* 0x000fea0003c00000 */
[----:B------:R-:W-:Y:S02]  /*0610*/  IMAD.MOV.U32 R12, RZ, RZ, R30 ;  /* 0x000000ffff0c7224 */ /* 0x000fe400078e001e */
[----:B------:R-:W-:-:S07]  /*0620*/  IMAD.MOV.U32 R13, RZ, RZ, R31 ;  /* 0x000000ffff0d7224 */ /* 0x000fce00078e001f */
.L_x_316:
[----:B------:R-:W-:Y:S05]  /*0630*/  BSYNC.RECONVERGENT B2 ;  /* 0x0000000000027941 */ /* 0x000fea0003800200 */
.L_x_315:
[----:B------:R-:W0:Y:S01]  /*0640*/  LDCU UR6, c[0x0][0x38c] ;  /* 0x00007180ff0677ac */ /* 0x000e220008000800 */
[----:B------:R-:W1:Y:S01]  /*0650*/  LDC.64 R14, c[0x0][0x388] ;  /* 0x0000e200ff0e7b82 */ /* 0x000e620000000a00 */
[----:B------:R-:W-:Y:S01]  /*0660*/  IMAD.MOV.U32 R16, RZ, RZ, 0x1 ;  /* 0x00000001ff107424 */ /* 0x000fe200078e00ff */
[----:B------:R-:W-:Y:S01]  /*0670*/  DMUL R12, R22, R12 ;  /* 0x0000000c160c7228 */ /* 0x000fe20000000000 */
        /* <DEDUP_REMOVED lines=18> */
[----:B------:R-:W-:Y:S05]  /*07a0*/  CALL.REL.NOINC `($__internal_22_$__cuda_sm20_div_rn_f64_full) ;  /* 0x0000000400ac7944 */ /* 0x000fea0003c00000 */
[----:B------:R-:W-:Y:S02]  /*07b0*/  IMAD.MOV.U32 R22, RZ, RZ, R30 ;  /* 0x000000ffff167224 */ /* 0x000fe400078e001e */
[----:B------:R-:W-:-:S07]  /*07c0*/  IMAD.MOV.U32 R23, RZ, RZ, R31 ;  /* 0x000000ffff177224 */ /* 0x000fce00078e001f */
.L_x_318:
[----:B------:R-:W-:Y:S05]  /*07d0*/  BSYNC.RECONVERGENT B2 ;  /* 0x0000000000027941 */ /* 0x000fea0003800200 */
.L_x_317:
[----:B------:R-:W-:-:S11]  /*07e0*/  DADD R22, RZ, R22 ;  /* 0x00000000ff167229 */ /* 0x000fd60000000016 */
.L_x_311:
[----:B------:R-:W-:Y:S05]  /*07f0*/  BSYNC.RECONVERGENT B1 ;  /* 0x0000000000017941 */ /* 0x000fea0003800200 */
.L_x_310:
[----:B------:R-:W0:Y:S01]  /*0800*/  LDC.64 R12, c[0x0][0x390] ;  /* 0x0000e400ff0c7b82 */ /* 0x000e220000000a00 */
[----:B------:R-:W1:Y:S07]  /*0810*/  LDCU UR6, c[0x0][0x380] ;  /* 0x00007000ff0677ac */ /* 0x000e6e0008000800 */
[----:B------:R-:W2:Y:S01]  /*0820*/  LDC.64 R28, c[0x0][0x3a0] ;  /* 0x0000e800ff1c7b82 */ /* 0x000ea20000000a00 */
[----:B-1----:R-:W-:-:S04]  /*0830*/  IMAD R3, R4, UR6, R3 ;  /* 0x0000000604037c24 */ /* 0x002fc8000f8e0203 */
[----:B0-----:R-:W-:-:S06]  /*0840*/  IMAD.WIDE.U32 R4, R3, 0x8, R12 ;  /* 0x0000000803047825 */ /* 0x001fcc00078e000c */
[----:B------:R-:W3:Y:S01]  /*0850*/  LDG.E.64 R4, desc[UR4][R4.64] ;  /* 0x0000000404047981 */ /* 0x000ee2000c1e1b00 */
[----:B--2---:R-:W-:-:S06]  /*0860*/  IMAD.WIDE.U32 R28, R3, 0x8, R28 ;  /* 0x00000008031c7825 */ /* 0x004fcc00078e001c */
[----:B------:R-:W3:Y:S02]  /*0870*/  LDG.E.64 R28, desc[UR4][R28.64] ;  /* 0x000000041c1c7981 */ /* 0x000ee4000c1e1b00 */
[----:B---3--:R-:W-:-:S08]  /*0880*/  DFMA R12, R4, R28, R8 ;  /* 0x0000001c040c722b */ /* 0x008fd00000000008 */
[----:B------:R-:W-:-:S08]  /*0890*/  DMUL R12, R12, -0.5 ;  /* 0xbfe000000c0c7828 */ /* 0x000fd00000000000 */
[----:B------:R-:W-:-:S14]  /*08a0*/  DSETP.GT.AND P0, PT, R12, RZ, PT ;  /* 0x000000ff0c00722a */ /* 0x000fdc0003f04000 */
[----:B------:R-:W-:Y:S05]  /*08b0*/  @!P0 BRA `(.L_x_309) ;  /* 0x0000000400548947 */ /* 0x000fea0003800000 */
[----:B------:R-:W-:-:S08]  /*08c0*/  DADD R4, -R6, R28 ;  /* 0x0000000006047229 */ /* 0x000fd0000000011c */
[----:B------:R-:W-:-:S14]  /*08d0*/  DSETP.GT.AND P0, PT, R4, 0.5, PT ;  /* 0x3fe000000400742a */ /* 0x000fdc0003f04000 */
[----:B------:R-:W-:Y:S05]  /*08e0*/  @!P0 BRA `(.L_x_319) ;  /* 0x00000000007c8947 */ /* 0x000fea0003800000 */
[----:B------:R-:W0:Y:S01]  /*08f0*/  LDCU UR6, c[0x0][0x38c] ;  /* 0x00007180ff0677ac */ /* 0x000e220008000800 */
[----:B------:R-:W1:Y:S01]  /*0900*/  LDC.64 R4, c[0x0][0x388] ;  /* 0x0000e200ff047b82 */ /* 0x000e620000000a00 */
[----:B------:R-:W-:Y:S01]  /*0910*/  IMAD.MOV.U32 R10, RZ, RZ, 0x1 ;  /* 0x00000001ff0a7424 */ /* 0x000fe200078e00ff */
[----:B------:R-:W-:Y:S01]  /*0920*/  BSSY.RECONVERGENT B1, `(.L_x_320) ;  /* 0x0000019000017945 */ /* 0x000fe20003800200 */
[----:B0-----:R-:W1:Y:S04]  /*0930*/  MUFU.RCP64H R11, UR6 ;  /* 0x00000006000b7d08 */ /* 0x001e680008001800 */
[----:B-1----:R-:W-:-:S08]  /*0940*/  DFMA R8, R10, -R4, 1 ;  /* 0x3ff000000a08742b */ /* 0x002fd00000000804 */
[----:B------:R-:W-:Y:S02]  /*0950*/  DFMA R12, R8, R8, R8 ;  /* 0x00000008080c722b */ /* 0x000fe40000000008 */
[C-C-:B------:R-:W-:Y:S02]  /*0960*/  DADD R8, R6.reuse, R28.reuse ;  /* 0x0000000006087229 */ /* 0x140fe4000000001c */
[----:B------:R-:W-:-:S04]  /*0970*/  DADD R6, R6, -R28 ;  /* 0x0000000006067229 */ /* 0x000fc8000000081c */
[----:B------:R-:W-:Y:S02]  /*0980*/  DFMA R10, R10, R12, R10 ;  /* 0x0000000c0a0a722b */ /* 0x000fe4000000000a */
[----:B------:R-:W-:-:S06]  /*0990*/  DMUL R8, R8, -0.5 ;  /* 0xbfe0000008087828 */ /* 0x000fcc0000000000 */
[----:B------:R-:W-:Y:S02]  /*09a0*/  DFMA R14, R10, -R4, 1 ;  /* 0x3ff000000a0e742b */ /* 0x000fe40000000804 */
[----:B------:R-:W-:-:S06]  /*09b0*/  DMUL R12, R8, R6 ;  /* 0x00000006080c7228 */ /* 0x000fcc0000000000 */
[----:B------:R-:W-:-:S04]  /*09c0*/  DFMA R14, R10, R14, R10 ;  /* 0x0000000e0a0e722b */ /* 0x000fc8000000000a */
[----:B------:R-:W-:-:S04]  /*09d0*/  FSETP.GEU.AND P1, PT, |R13|, 6.5827683646048100446e-37, PT ;  /* 0x036000000d00780b */ /* 0x000fc80003f2e200 */
        /* <DEDUP_REMOVED lines=13> */
.L_x_321:
[----:B------:R-:W-:Y:S05]  /*0ab0*/  BSYNC.RECONVERGENT B1 ;  /* 0x0000000000017941 */ /* 0x000fea0003800200 */
.L_x_320:
[----:B------:R-:W-:Y:S01]  /*0ac0*/  DADD R22, R22, R4 ;  /* 0x0000000016167229 */ /* 0x000fe20000000004 */
[----:B------:R-:W-:Y:S10]  /*0ad0*/  BRA `(.L_x_309) ;  /* 0x0000000000cc7947 */ /* 0x000ff40003800000 */
.L_x_319:
        /* <DEDUP_REMOVED lines=22> */
.L_x_323:
[----:B------:R-:W-:Y:S05]  /*0c40*/  BSYNC.RECONVERGENT B1 ;  /* 0x0000000000017941 */ /* 0x000fea0003800200 */
.L_x_322:
        /* <DEDUP_REMOVED lines=8> */
[----:B------:R-:W-:-:S06]  /*0cd0*/  DADD R12, R6, -R28 ;  /* 0x00000000060c7229 */ /* 0x000fcc000000081c */
        /* <DEDUP_REMOVED lines=14> */
[----:B------:R-:W-:Y:S05]  /*0dc0*/  CALL.REL.NOINC `($__internal_22_$__cuda_sm20_div_rn_f64_full) ;  /* 0x0000000000247944 */ /* 0x000fea0003c00000 */
[----:B------:R-:W-:Y:S02]  /*0dd0*/  IMAD.MOV.U32 R4, RZ, RZ, R30 ;  /* 0x000000ffff047224 */ /* 0x000fe400078e001e */
[----:B------:R-:W-:-:S07]  /*0de0*/  IMAD.MOV.U32 R5, RZ, RZ, R31 ;  /* 0x000000ffff057224 */ /* 0x000fce00078e001f */
.L_x_325:
[----:B------:R-:W-:Y:S05]  /*0df0*/  BSYNC.RECONVERGENT B1 ;  /* 0x0000000000017941 */ /* 0x000fea0003800200 */
.L_x_324:
[----:B------:R-:W-:-:S11]  /*0e00*/  DADD R22, R22, R4 ;  /* 0x0000000016167229 */ /* 0x000fd60000000004 */
.L_x_309:
[----:B------:R-:W-:Y:S05]  /*0e10*/  BSYNC.RECONVERGENT B0 ;  /* 0x0000000000007941 */ /* 0x000fea0003800200 */
.L_x_308:
[----:B------:R-:W0:Y:S02]  /*0e20*/  LDC.64 R4, c[0x0][0x3a8] ;  /* 0x0000ea00ff047b82 */ /* 0x000e240000000a00 */
[----:B0-----:R-:W-:-:S05]  /*0e30*/  IMAD.WIDE.U32 R2, R2, 0x8, R4 ;  /* 0x0000000802027825 */ /* 0x001fca00078e0004 */
[----:B------:R-:W-:Y:S01]  /*0e40*/  STG.E.64 desc[UR4][R2.64], R22 ;  /* 0x0000001602007986 */ /* 0x000fe2000c101b04 */
[----:B------:R-:W-:Y:S05]  /*0e50*/  EXIT ;  /* 0x000000000000794d */ /* 0x000fea0003800000 */
        .weak           $__internal_22_$__cuda_sm20_div_rn_f64_full
        .type           $__internal_22_$__cuda_sm20_div_rn_f64_full,@function
        .size           $__internal_22_$__cuda_sm20_div_rn_f64_full,(.L_x_724 - $__internal_22_$__cuda_sm20_div_rn_f64_full)
$__internal_22_$__cuda_sm20_div_rn_f64_full:
[----:B------:R-:W-:Y:S01]  /*0e60*/  FSETP.GEU.AND P2, PT, |R13|, 1.469367938527859385e-39, PT ;  /* 0x001000000d00780b */ /* 0x000fe20003f4e200 */
[----:B------:R-:W-:Y:S01]  /*0e70*/  IMAD.MOV.U32 R24, RZ, RZ, 0x1ca00000 ;  /* 0x1ca00000ff187424 */ /* 0x000fe200078e00ff */
[C---:B------:R-:W-:Y:S01]  /*0e80*/  FSETP.GEU.AND P0, PT, |R17|.reuse, 1.469367938527859385e-39, PT ;  /* 0x001000001100780b */ /* 0x040fe20003f0e200 */
[----:B------:R-:W-:Y:S01]  /*0e90*/  IMAD.MOV.U32 R20, RZ, RZ, 0x1 ;  /* 0x00000001ff147424 */ /* 0x000fe200078e00ff */
[----:B------:R-:W-:Y:S01]  /*0ea0*/  LOP3.LUT R14, R17, 0x800fffff, RZ, 0xc0, !PT ;  /* 0x800fffff110e7812 */ /* 0x000fe200078ec0ff */
[----:B------:R-:W-:Y:S01]  /*0eb0*/  BSSY.RECONVERGENT B3, `(.L_x_326) ;  /* 0x0000052000037945 */ /* 0x000fe20003800200 */
[----:B------:R-:W-:Y:S02]  /*0ec0*/  LOP3.LUT R5, R13, 0x7ff00000, RZ, 0xc0, !PT ;  /* 0x7ff000000d057812 */ /* 0x000fe400078ec0ff */
[----:B------:R-:W-:Y:S01]  /*0ed0*/  LOP3.LUT R15, R14, 0x3ff00000, RZ, 0xfc, !PT ;  /* 0x3ff000000e0f7812 */ /* 0x000fe200078efcff */
[----:B------:R-:W-:Y:S01]  /*0ee0*/  IMAD.MOV.U32 R14, RZ, RZ, R16 ;  /* 0x000000ffff0e7224 */ /* 0x000fe200078e0010 */
        /* <DEDUP_REMOVED lines=21> */
[----:B------:R-:W-:Y:S01]  /*1040*/  ISETP.GT.U32.AND P0, PT, R27, 0x7feffffe, PT ;  /* 0x7feffffe1b00780c */ /* 0x000fe20003f04070 */
[----:B------:R-:W-:-:S04]  /*1050*/  VIADD R27, R26, 0xffffffff ;  /* 0xffffffff1a1b7836 */ /* 0x000fc80000000000 */
        /* <DEDUP_REMOVED lines=10> */
[----:B------:R-:W-:Y:S02]  /*1100*/  VIMNMX R5, PT, PT, R12, 0x46a00000, PT ;  /* 0x46a000000c057848 */ /* 0x000fe40003fe0100 */
[----:B------:R-:W-:Y:S02]  /*1110*/  SEL R24, R24, 0x63400000, !P0 ;  /* 0x6340000018187807 */ /* 0x000fe40004000000 */
[----:B------:R-:W-:-:S03]  /*1120*/  MOV R12, RZ ;  /* 0x000000ff000c7202 */ /* 0x000fc60000000f00 */
        /* <DEDUP_REMOVED lines=21> */
.L_x_327:
        /* <DEDUP_REMOVED lines=12> */
[----:B------:R-:W-:Y:S01]  /*1340*/  @!P0 IMAD.MOV.U32 R30, RZ, RZ, RZ ;  /* 0x000000ffff1e8224 */ /* 0x000fe200078e00ff */
[----:B------:R-:W-:-:S03]  /*1350*/  @P0 MOV R30, RZ ;  /* 0x000000ff001e0202 */ /* 0x000fc60000000f00 */
[----:B------:R-:W-:Y:S01]  /*1360*/  @P0 IMAD.MOV.U32 R31, RZ, RZ, R5 ;  /* 0x000000ffff1f0224 */ /* 0x000fe200078e0005 */
[----:B------:R-:W-:Y:S06]  /*1370*/  BRA `(.L_x_328) ;  /* 0x0000000000147947 */ /* 0x000fec0003800000 */
.L_x_330:
[----:B------:R-:W-:Y:S01]  /*1380*/  LOP3.LUT R31, R17, 0x80000, RZ, 0xfc, !PT ;  /* 0x00080000111f7812 */ /* 0x000fe200078efcff */
[----:B------:R-:W-:Y:S01]  /*1390*/  IMAD.MOV.U32 R30, RZ, RZ, R16 ;  /* 0x000000ffff1e7224 */ /* 0x000fe200078e0010 */
[----:B------:R-:W-:Y:S06]  /*13a0*/  BRA `(.L_x_328) ;  /* 0x0000000000087947 */ /* 0x000fec0003800000 */
.L_x_329:
[----:B------:R-:W-:Y:S01]  /*13b0*/  LOP3.LUT R31, R13, 0x80000, RZ, 0xfc, !PT ;  /* 0x000800000d1f7812 */ /* 0x000fe200078efcff */
[----:B------:R-:W-:-:S07]  /*13c0*/  IMAD.MOV.U32 R30, RZ, RZ, R12 ;  /* 0x000000ffff1e7224 */ /* 0x000fce00078e000c */
.L_x_328:
[----:B------:R-:W-:Y:S05]  /*13d0*/  BSYNC.RECONVERGENT B3 ;  /* 0x0000000000037941 */ /* 0x000fea0003800200 */
.L_x_326:
[----:B------:R-:W-:Y:S02]  /*13e0*/  IMAD.MOV.U32 R12, RZ, RZ, R0 ;  /* 0x000000ffff0c7224 */ /* 0x000fe400078e0000 */
[----:B------:R-:W-:-:S04]  /*13f0*/  IMAD.MOV.U32 R13, RZ, RZ, 0x0 ;  /* 0x00000000ff0d7424 */ /* 0x000fc800078e00ff */
[----:B------:R-:W-:Y:S05]  /*1400*/  RET.REL.NODEC R12 `(_Z9vdvdy_adviidPdS_S_S_) ;  /* 0xffffffe80cfc7950 */ /* 0x000fea0003c3ffff */
.L_x_331:
        /* <DEDUP_REMOVED lines=15> */
.L_x_724:


//--------------------- .text._Z10vdudy_adv2iidPdS_S_S_S_ --------------------------
	.section	.text._Z10vdudy_adv2iidPdS_S_S_S_,"ax",@progbits
	.align	128
        .global         _Z10vdudy_adv2iidPdS_S_S_S_
        .type           _Z10vdudy_adv2iidPdS_S_S_S_,@function
        .size           _Z10vdudy_adv2iidPdS_S_S_S_,(.L_x_725 - _Z10vdudy_adv2iidPdS_S_S_S_)
        .other          _Z10vdudy_adv2iidPdS_S_S_S_,@"STO_CUDA_ENTRY STV_DEFAULT"
_Z10vdudy_adv2iidPdS_S_S_S_:
.text._Z10vdudy_adv2iidPdS_S_S_S_:
        /* <DEDUP_REMOVED lines=15> */
[----:B------:R-:W-:-:S06]  /*00f0*/  IMAD R0, R10, R2, R23 ;  /* 0x000000020a007224 */ /* 0x000fcc00078e0217 */
[----:B------:R-:W2:Y:S01]  /*0100*/  S2UR UR17, SR_CgaCtaId ;  /* 0x00000000001179c3 */ /* 0x000ea20000008800 */
[C---:B------:R-:W-:Y:S02]  /*0110*/  VIADD R5, R3.reuse, 0xfffffffe ;  /* 0xfffffffe03057836 */ /* 0x040fe40000000000 */
[----:B------:R-:W-:Y:S02]  /*0120*/  VIADD R31, R2, 0xffffffff ;  /* 0xffffffff021f7836 */ /* 0x000fe40000000000 */
[----:B------:R-:W-:Y:S01]  /*0130*/  VIADD R7, R3, 0xffffffff ;  /* 0xffffffff03077836 */ /* 0x000fe20000000000 */
[----:B------:R-:W-:Y:S01]  /*0140*/  UMOV UR4, 0x400 ;  /* 0x0000040000047882 */ /* 0x000fe20000000000 */
[----:B------:R-:W-:Y:S01]  /*0150*/  VIADD R8, R10, 0x1 ;  /* 0x000000010a087836 */ /* 0x000fe20000000000 */
[----:B------:R-:W3:Y:S01]  /*0160*/  LDC.64 R32, c[0x0][0x3a8] ;  /* 0x0000ea00ff207b82 */ /* 0x000ee20000000a00 */
[----:B0-----:R-:W-:-:S07]  /*0170*/  IMAD.WIDE.U32 R14, R0, 0x8, R12 ;  /* 0x00000008000e7825 */ /* 0x001fce00078e000c */
[----:B------:R-:W0:Y:S01]  /*0180*/  LDC.64 R16, c[0x0][0x390] ;  /* 0x0000e400ff107b82 */ /* 0x000e220000000a00 */
[----:B-1----:R-:W4:Y:S01]  /*0190*/  LDG.E.64 R14, desc[UR20][R14.64] ;  /* 0x000000140e0e7981 */ /* 0x002f22000c1e1b00 */
[C---:B------:R-:W-:Y:S01]  /*01a0*/  ISETP.GE.AND P2, PT, R10.reuse, R5, PT ;  /* 0x000000050a00720c */ /* 0x040fe20003f46270 */
[----:B------:R-:W-:Y:S01]  /*01b0*/  UIADD3 UR5, UPT, UPT, UR4, 0x800, URZ ;  /* 0x0000080004057890 */ /* 0x000fe2000fffe0ff */
[----:B------:R-:W-:Y:S01]  /*01c0*/  ISETP.NE.AND P0, PT, R23, R31, PT ;  /* 0x0000001f1700720c */ /* 0x000fe20003f05270 */
[----:B------:R-:W-:Y:S01]  /*01d0*/  UIADD3 UR9, UPT, UPT, UR4, 0x2800, URZ ;  /* 0x0000280004097890 */ /* 0x000fe2000fffe0ff */
[C---:B------:R-:W-:Y:S01]  /*01e0*/  VIMNMX.U32 R3, PT, PT, R10.reuse, 0x1, !PT ;  /* 0x000000010a037848 */ /* 0x040fe20007fe0000 */
[----:B------:R-:W-:Y:S01]  /*01f0*/  UIADD3 UR11, UPT, UPT, UR4, 0x3800, URZ ;  /* 0x00003800040b7890 */ /* 0x000fe2000fffe0ff */
[C---:B------:R-:W-:Y:S01]  /*0200*/  VIMNMX.U32 R5, PT, PT, R10.reuse, 0x2, !PT ;  /* 0x000000020a057848 */ /* 0x040fe20007fe0000 */
[----:B--2---:R-:W-:Y:S01]  /*0210*/  ULEA UR18, UR17, UR4, 0x18 ;  /* 0x0000000411127291 */ /* 0x004fe2000f8ec0ff */
[C---:B------:R-:W-:Y:S01]  /*0220*/  ISETP.NE.AND P1, PT, R10.reuse, R7, PT ;  /* 0x000000070a00720c */ /* 0x040fe20003f25270 */
[----:B------:R-:W-:Y:S01]  /*0230*/  UIADD3 UR6, UPT, UPT, UR4, 0x1800, URZ ;  /* 0x0000180004067890 */ /* 0x000fe2000fffe0ff */
[----:B------:R-:W-:Y:S01]  /*0240*/  VIADD R3, R3, 0xffffffff ;  /* 0xffffffff03037836 */ /* 0x000fe20000000000 */
[----:B------:R-:W-:Y:S01]  /*0250*/  UIADD3 UR7, UPT, UPT, UR4, 0x1000, URZ ;  /* 0x0000100004077890 */ /* 0x000fe2000fffe0ff */
[----:B------:R-:W-:Y:S01]  /*0260*/  SEL R8, R7, R8, !P1 ;  /* 0x0000000807087207 */ /* 0x000fe20004800000 */
[----:B------:R-:W-:Y:S01]  /*0270*/  UIADD3 UR8, UPT, UPT, UR4, 0x2000, URZ ;  /* 0x0000200004087890 */ /* 0x000fe2000fffe0ff */
[----:B------:R-:W-:Y:S01]  /*0280*/  VIADD R21, R5, 0xfffffffe ;  /* 0xfffffffe05157836 */ /* 0x000fe20000000000 */
[----:B------:R-:W-:Y:S01]  /*0290*/  UIADD3 UR10, UPT, UPT, UR4, 0x3000, URZ ;  /* 0x00003000040a7890 */ /* 0x000fe2000fffe0ff */
[----:B------:R-:W-:Y:S01]  /*02a0*/  @P0 VIADD R31, R23, 0x1 ;  /* 0x00000001171f0836 */ /* 0x000fe20000000000 */
[----:B------:R-:W-:Y:S01]  /*02b0*/  UIADD3 UR12, UPT, UPT, UR4, 0x4000, URZ ;  /* 0x00004000040c7890 */ /* 0x000fe2000fffe0ff */
[C---:B------:R-:W-:Y:S01]  /*02c0*/  @!P2 IADD3 R7, PT, PT, R10.reuse, 0x2, RZ ;  /* 0x000000020a07a810 */ /* 0x040fe20007ffe0ff */
[----:B------:R-:W-:Y:S01]  /*02d0*/  UIADD3 UR13, UPT, UPT, UR4, 0x4800, URZ ;  /* 0x00004800040d7890 */ /* 0x000fe2000fffe0ff */
[-C--:B------:R-:W-:Y:S01]  /*02e0*/  IMAD R10, R10, R2.reuse, R31 ;  /* 0x000000020a0a7224 */ /* 0x080fe200078e021f */
[----:B------:R-:W-:Y:S01]  /*02f0*/  UIADD3 UR14, UPT, UPT, UR4, 0x5000, URZ ;  /* 0x00005000040e7890 */ /* 0x000fe2000fffe0ff */
[-CC-:B------:R-:W-:Y:S01]  /*0300*/  IMAD R5, R3, R2.reuse, R23.reuse ;  /* 0x0000000203057224 */ /* 0x180fe200078e0217 */
[----:B------:R-:W-:Y:S01]  /*0310*/  UIADD3 UR15, UPT, UPT, UR4, 0x5800, URZ ;  /* 0x00005800040f7890 */ /* 0x000fe2000fffe0ff */
[-CC-:B------:R-:W-:Y:S01]  /*0320*/  IMAD R21, R21, R2.reuse, R23.reuse ;  /* 0x0000000215157224 */ /* 0x180fe200078e0217 */
[----:B------:R-:W-:Y:S01]  /*0330*/  UIADD3 UR16, UPT, UPT, UR4, 0x6000, URZ ;  /* 0x0000600004107890 */ /* 0x000fe2000fffe0ff */
[-C--:B------:R-:W-:Y:S01]  /*0340*/  IMAD R35, R8, R2.reuse, R23 ;  /* 0x0000000208237224 */ /* 0x080fe200078e0217 */
[----:B------:R-:W-:Y:S01]  /*0350*/  UIADD3 UR4, UPT, UPT, UR4, 0x6800, URZ ;  /* 0x0000680004047890 */ /* 0x000fe2000fffe0ff */
[-C--:B------:R-:W-:Y:S01]  /*0360*/  IMAD R31, R3, R2.reuse, R31 ;  /* 0x00000002031f7224 */ /* 0x080fe200078e021f */
[----:B------:R-:W-:Y:S01]  /*0370*/  ULEA UR5, UR17, UR5, 0x18 ;  /* 0x0000000511057291 */ /* 0x000fe2000f8ec0ff */
[----:B------:R-:W-:Y:S01]  /*0380*/  IMAD R23, R7, R2, R23 ;  /* 0x0000000207177224 */ /* 0x000fe200078e0217 */
[----:B------:R-:W-:Y:S01]  /*0390*/  ULEA UR9, UR17, UR9, 0x18 ;  /* 0x0000000911097291 */ /* 0x000fe2000f8ec0ff */
[C---:B------:R-:W-:Y:S01]  /*03a0*/  LEA R43, R6.reuse, UR18, 0x7 ;  /* 0x00000012062b7c11 */ /* 0x040fe2000f8e38ff */
[----:B------:R-:W-:Y:S01]  /*03b0*/  ULEA UR11, UR17, UR11, 0x18 ;  /* 0x0000000b110b7291 */ /* 0x000fe2000f8ec0ff */
[----:B------:R-:W-:Y:S01]  /*03c0*/  IMAD.WIDE.U32 R20, R21, 0x8, R12 ;  /* 0x0000000815147825 */ /* 0x000fe200078e000c */
[----:B------:R-:W-:Y:S01]  /*03d0*/  ULEA UR6, UR17, UR6, 0x18 ;  /* 0x0000000611067291 */ /* 0x000fe2000f8ec0ff */
[C---:B------:R-:W-:Y:S01]  /*03e0*/  LEA R3, R6.reuse, UR5, 0x7 ;  /* 0x0000000506037c11 */ /* 0x040fe2000f8e38ff */
        /* <DEDUP_REMOVED lines=17> */
[----:B------:R-:W-:Y:S01]  /*0500*/  LEA R29, R6, UR15, 0x7 ;  /* 0x0000000f061d7c11 */ /* 0x000fe2000f8e38ff */
[----:B------:R-:W-:Y:S01]  /*0510*/  IMAD R2, R4, 0x8, R3 ;  /* 0x0000000804027824 */ /* 0x000fe200078e0203 */
[----:B------:R-:W-:Y:S01]  /*0520*/  LEA R45, R6, UR16, 0x7 ;  /* 0x00000010062d7c11 */ /* 0x000fe2000f8e38ff */
[----:B------:R-:W-:Y:S01]  /*0530*/  IMAD R38, R4, 0x8, R7 ;  /* 0x0000000804267824 */ /* 0x000fe200078e0207 */
[----:B------:R-:W-:Y:S01]  /*0540*/  LEA R37, R6, UR10, 0x7 ;  /* 0x0000000a06257c11 */ /* 0x000fe2000f8e38ff */
[----:B------:R-:W-:Y:S01]  /*0550*/  IMAD R36, R4, 0x8, R9 ;  /* 0x0000000804247824 */ /* 0x000fe200078e0209 */
[----:B------:R-:W-:Y:S01]  /*0560*/  LEA R18, R6, UR4, 0x7 ;  /* 0x0000000406127c11 */ /* 0x000fe2000f8e38ff */
[C---:B------:R-:W-:Y:S01]  /*0570*/  IMAD R43, R4.reuse, 0x8, R43 ;  /* 0x00000008042b7824 */ /* 0x040fe200078e022b */
[C---:B------:R-:W-:Y:S01]  /*0580*/  LEA R37, R4.reuse, R37, 0x3 ;  /* 0x0000002504257211 */ /* 0x040fe200078e18ff */
[C---:B------:R-:W-:Y:S01]  /*0590*/  IMAD R41, R4.reuse, 0x8, R41 ;  /* 0x0000000804297824 */ /* 0x040fe200078e0229 */
[----:B------:R-:W2:Y:S01]  /*05a0*/  LDG.E.64 R20, desc[UR20][R20.64] ;  /* 0x0000001414147981 */ /* 0x000ea2000c1e1b00 */
[----:B------:R-:W-:-:S02]  /*05b0*/  IMAD R39, R4, 0x8, R39 ;  /* 0x0000000804277824 */ /* 0x000fc400078e0227 */
[C---:B------:R-:W-:Y:S02]  /*05c0*/  IMAD R11, R4.reuse, 0x8, R11 ;  /* 0x00000008040b7824 */ /* 0x040fe400078e020b */
[C---:B------:R-:W-:Y:S02]  /*05d0*/  IMAD R3, R4.reuse, 0x8, R19 ;  /* 0x0000000804037824 */ /* 0x040fe400078e0213 */
[C---:B------:R-:W-:Y:S02]  /*05e0*/  IMAD R9, R4.reuse, 0x8, R25 ;  /* 0x0000000804097824 */ /* 0x040fe400078e0219 */
[C---:B------:R-:W-:Y:S02]  /*05f0*/  IMAD R8, R4.reuse, 0x8, R27 ;  /* 0x0000000804087824 */ /* 0x040fe400078e021b */
[C---:B------:R-:W-:Y:S02]  /*0600*/  IMAD R7, R4.reuse, 0x8, R29 ;  /* 0x0000000804077824 */ /* 0x040fe400078e021d */
[C---:B------:R-:W-:Y:S01]  /*0610*/  IMAD R6, R4.reuse, 0x8, R45 ;  /* 0x0000000804067824 */ /* 0x040fe200078e022d */
[----:B------:R-:W-:Y:S01]  /*0620*/  LEA R4, R4, R18, 0x3 ;  /* 0x0000001204047211 */ /* 0x000fe200078e18ff */
[--C-:B------:R-:W-:Y:S01]  /*0630*/  IMAD.WIDE.U32 R34, R35, 0x8, R12.reuse ;  /* 0x0000000823227825 */ /* 0x100fe200078e000c */
[----:B------:R-:W1:Y:S03]  /*0640*/  LDC.64 R18, c[0x0][0x398] ;  /* 0x0000e600ff127b82 */ /* 0x000e660000000a00 */
[----:B------:R-:W-:-:S02]  /*0650*/  IMAD.WIDE.U32 R22, R23, 0x8, R12 ;  /* 0x0000000817167825 */ /* 0x000fc400078e000c */
[----:B------:R-:W5:Y:S02]  /*0660*/  LDG.E.64 R34, desc[UR20][R34.64] ;  /* 0x0000001422227981 */ /* 0x000f64000c1e1b00 */
[----:B------:R-:W-:Y:S02]  /*0670*/  IMAD.WIDE.U32 R12, R5, 0x8, R12 ;  /* 0x00000008050c7825 */ /* 0x000fe400078e000c */
[----:B------:R-:W2:Y:S02]  /*0680*/  LDG.E.64 R22, desc[UR20][R22.64] ;  /* 0x0000001416167981 */ /* 0x000ea4000c1e1b00 */
[C---:B---3--:R-:W-:Y:S02]  /*0690*/  IMAD.WIDE.U32 R28, R31.reuse, 0x8, R32 ;  /* 0x000000081f1c7825 */ /* 0x048fe400078e0020 */
[----:B------:R-:W3:Y:S02]  /*06a0*/  LDG.E.64 R12, desc[UR20][R12.64] ;  /* 0x000000140c0c7981 */ /* 0x000ee4000c1e1b00 */
[----:B0-----:R-:W-:-:S02]  /*06b0*/  IMAD.WIDE.U32 R30, R31, 0x8, R16 ;  /* 0x000000081f1e7825 */ /* 0x001fc400078e0010 */
[----:B------:R-:W2:Y:S02]  /*06c0*/  LDG.E.64 R28, desc[UR20][R28.64] ;  /* 0x000000141c1c7981 */ /* 0x000ea4000c1e1b00 */
[--C-:B------:R-:W-:Y:S02]  /*06d0*/  IMAD.WIDE.U32 R26, R5, 0x8, R32.reuse ;  /* 0x00000008051a7825 */ /* 0x100fe400078e0020 */
[----:B------:R-:W2:Y:S02]  /*06e0*/  LDG.E.64 R30, desc[UR20][R30.64] ;  /* 0x000000141e1e7981 */ /* 0x000ea4000c1e1b00 */
[--C-:B------:R-:W-:Y:S02]  /*06f0*/  IMAD.WIDE.U32 R24, R0, 0x8, R32.reuse ;  /* 0x0000000800187825 */ /* 0x100fe400078e0020 */
[----:B------:R-:W2:Y:S02]  /*0700*/  LDG.E.64 R26, desc[UR20][R26.64] ;  /* 0x000000141a1a7981 */ /* 0x000ea4000c1e1b00 */
[----:B------:R-:W-:-:S02]  /*0710*/  IMAD.WIDE.U32 R32, R10, 0x8, R32 ;  /* 0x000000080a207825 */ /* 0x000fc400078e0020 */
[----:B------:R-:W2:Y:S02]  /*0720*/  LDG.E.64 R24, desc[UR20][R24.64] ;  /* 0x0000001418187981 */ /* 0x000ea4000c1e1b00 */
[----:B------:R-:W-:Y:S02]  /*0730*/  IMAD.WIDE.U32 R44, R10, 0x8, R16 ;  /* 0x000000080a2c7825 */ /* 0x000fe400078e0010 */
[----:B------:R-:W2:Y:S02]  /*0740*/  LDG.E.64 R32, desc[UR20][R32.64] ;  /* 0x0000001420207981 */ /* 0x000ea4000c1e1b00 */
[----:B-1----:R-:W-:Y:S02]  /*0750*/  IMAD.WIDE.U32 R18, R0, 0x8, R18 ;  /* 0x0000000800127825 */ /* 0x002fe400078e0012 */
[----:B------:R-:W2:Y:S04]  /*0760*/  LDG.E.64 R44, desc[UR20][R44.64] ;  /* 0x000000142c2c7981 */ /* 0x000ea8000c1e1b00 */
[----:B------:R-:W2:Y:S04]  /*0770*/  LDG.E.64 R18, desc[UR20][R18.64] ;  /* 0x0000001412127981 */ /* 0x000ea8000c1e1b00 */
[----:B----4-:R0:W-:Y:S02]  /*0780*/  STS.64 [R43], R14 ;  /* 0x0000000e2b007388 */ /* 0x0101e40000000a00 */
[----:B0-----:R-:W-:-:S04]  /*0790*/  IMAD.WIDE.U32 R42, R5, 0x8, R16 ;  /* 0x00000008052a7825 */ /* 0x001fc800078e0010 */
[----:B------:R-:W-:Y:S02]  /*07a0*/  IMAD.WIDE.U32 R16, R0, 0x8, R16 ;  /* 0x0000000800107825 */ /* 0x000fe400078e0010 */
[----:B------:R-:W4:Y:S04]  /*07b0*/  LDG.E.64 R42, desc[UR20][R42.64] ;  /* 0x000000142a2a7981 */ /* 0x000f28000c1e1b00 */
[----:B------:R-:W4:Y:S01]  /*07c0*/  LDG.E.64 R16, desc[UR20][R16.64] ;  /* 0x0000001410107981 */ /* 0x000f22000c1e1b00 */
[----:B------:R-:W-:Y:S03]  /*07d0*/  BSSY.RECONVERGENT B0, `(.L_x_332) ;  /* 0x0000045000007945 */ /* 0x000fe60003800200 */
[----:B-----5:R-:W-:Y:S04]  /*07e0*/  STS.64 [R2], R34 ;  /* 0x0000002202007388 */ /* 0x020fe80000000a00 */
[----:B---3--:R2:W-:Y:S02]  /*07f0*/  STS.64 [R41], R12 ;  /* 0x0000000c29007388 */ /* 0x0085e40000000a00 */
[----:B--2---:R-:W-:-:S02]  /*0800*/  DMUL R40, R28, R30 ;  /* 0x0000001e1c287228 */ /* 0x004fc40000000000 */
[----:B------:R-:W-:Y:S04]  /*0810*/  STS.64 [R39], R22 ;  /* 0x0000001627007388 */ /* 0x000fe80000000a00 */
[----:B------:R0:W-:Y:S04]  /*0820*/  STS.64 [R11], R20 ;  /* 0x000000140b007388 */ /* 0x0001e80000000a00 */
[----:B------:R1:W-:Y:S04]  /*0830*/  STS.64 [R38], R24 ;  /* 0x0000001826007388 */ /* 0x0003e80000000a00 */
[----:B------:R1:W-:Y:S04]  /*0840*/  STS.64 [R37], R32 ;  /* 0x0000002025007388 */ /* 0x0003e80000000a00 */
[----:B------:R1:W-:Y:S04]  /*0850*/  STS.64 [R36], R26 ;  /* 0x0000001a24007388 */ /* 0x0003e80000000a00 */
[----:B------:R1:W-:Y:S01]  /*0860*/  STS.64 [R3], R28 ;  /* 0x0000001c03007388 */ /* 0x0003e20000000a00 */
[----:B0-----:R-:W-:Y:S01]  /*0870*/  CS2R R10, SRZ ;  /* 0x00000000000a7805 */ /* 0x001fe2000001ff00 */
[----:B----4-:R-:W-:-:S02]  /*0880*/  DFMA R40, R26, R42, R40 ;  /* 0x0000002a1a28722b */ /* 0x010fc40000000028 */
[----:B------:R1:W-:Y:S06]  /*0890*/  STS.64 [R9], R16 ;  /* 0x0000001009007388 */ /* 0x0003ec0000000a00 */
[----:B------:R-:W-:Y:S01]  /*08a0*/  DMUL R40, R40, 0.5 ;  /* 0x3fe0000028287828 */ /* 0x000fe20000000000 */
[----:B------:R1:W-:Y:S04]  /*08b0*/  STS.64 [R8], R44 ;  /* 0x0000002c08007388 */ /* 0x0003e80000000a00 */
[----:B------:R1:W-:Y:S04]  /*08c0*/  STS.64 [R7], R42 ;  /* 0x0000002a07007388 */ /* 0x0003e80000000a00 */
[----:B------:R1:W-:Y:S04]  /*08d0*/  STS.64 [R6], R30 ;  /* 0x0000001e06007388 */ /* 0x0003e80000000a00 */
[----:B------:R1:W-:Y:S01]  /*08e0*/  STS.64 [R4], R18 ;  /* 0x0000001204007388 */ /* 0x0003e20000000a00 */
[----:B------:R-:W-:-:S14]  /*08f0*/  DSETP.GT.AND P0, PT, R40, RZ, PT ;  /* 0x000000ff2800722a */ /* 0x000fdc0003f04000 */
        /* <DEDUP_REMOVED lines=21> */
[----:B------:R-:W-:Y:S05]  /*0a50*/  CALL.REL.NOINC `($__internal_23_$__cuda_sm20_div_rn_f64_full) ;  /* 0x00000004005c7944 */ /* 0x000fea0003c00000 */
.L_x_335:
[----:B------:R-:W-:Y:S05]  /*0a60*/  BSYNC.RECONVERGENT B1 ;  /* 0x0000000000017941 */ /* 0x000fea0003800200 */
.L_x_334:
        /* <DEDUP_REMOVED lines=24> */
[----:B------:R-:W-:Y:S05]  /*0bf0*/  CALL.REL.NOINC `($__internal_23_$__cuda_sm20_div_rn_f64_full) ;  /* 0x0000000000f47944 */ /* 0x000fea0003c00000 */
.L_x_337:
[----:B------:R-:W-:Y:S05]  /*0c00*/  BSYNC.RECONVERGENT B1 ;  /* 0x0000000000017941 */ /* 0x000fea0003800200 */
.L_x_336:
[----:B------:R-:W-:-:S11]  /*0c10*/  DADD R10, RZ, R2 ;  /* 0x00000000ff0a7229 */ /* 0x000fd60000000002 */
.L_x_333:
[----:B------:R-:W-:Y:S05]  /*0c20*/  BSYNC.RECONVERGENT B0 ;  /* 0x0000000000007941 */ /* 0x000fea0003800200 */
.L_x_332:
        /* <DEDUP_REMOVED lines=24> */
[----:B------:R-:W-:Y:S05]  /*0db0*/  CALL.REL.NOINC `($__internal_23_$__cuda_sm20_div_rn_f64_full) ;  /* 0x0000000000847944 */ /* 0x000fea0003c00000 */
.L_x_341:
[----:B------:R-:W-:Y:S05]  /*0dc0*/  BSYNC.RECONVERGENT B1 ;  /* 0x0000000000017941 */ /* 0x000fea0003800200 */
.L_x_340:
        /* <DEDUP_REMOVED lines=22> */
[----:B------:R-:W-:Y:S02]  /*0f30*/  MOV R7, R35 ;  /* 0x0000002300077202 */ /* 0x000fe40000000f00 */
[----:B------:R-:W-:-:S07]  /*0f40*/  MOV R26, 0xf60 ;  /* 0x00000f60001a7802 */ /* 0x000fce0000000f00 */
[----:B------:R-:W-:Y:S05]  /*0f50*/  CALL.REL.NOINC `($__internal_23_$__cuda_sm20_div_rn_f64_full) ;  /* 0x00000000001c7944 */ /* 0x000fea0003c00000 */
.L_x_343:
[----:B------:R-:W-:Y:S05]  /*0f60*/  BSYNC.RECONVERGENT B1 ;  /* 0x0000000000017941 */ /* 0x000fea0003800200 */
.L_x_342:
[----:B------:R-:W-:-:S11]  /*0f70*/  DADD R10, R10, R2 ;  /* 0x000000000a0a7229 */ /* 0x000fd60000000002 */
.L_x_339:
[----:B------:R-:W-:Y:S05]  /*0f80*/  BSYNC.RECONVERGENT B0 ;  /* 0x0000000000007941 */ /* 0x000fea0003800200 */
.L_x_338:
[----:B------:R-:W0:Y:S02]  /*0f90*/  LDC.64 R2, c[0x0][0x3b0] ;  /* 0x0000ec00ff027b82 */ /* 0x000e240000000a00 */
[----:B0-----:R-:W-:-:S05]  /*0fa0*/  IMAD.WIDE.U32 R2, R0, 0x8, R2 ;  /* 0x0000000800027825 */ /* 0x001fca00078e0002 */
[----:B------:R-:W-:Y:S01]  /*0fb0*/  STG.E.64 desc[UR20][R2.64], R10 ;  /* 0x0000000a02007986 */ /* 0x000fe2000c101b14 */
[----:B------:R-:W-:Y:S05]  /*0fc0*/  EXIT ;  /* 0x000000000000794d */ /* 0x000fea0003800000 */
        .weak           $__internal_23_$__cuda_sm20_div_rn_f64_full
        .type           $__internal_23_$__cuda_sm20_div_rn_f64_full,@function
        .size           $__internal_23_$__cuda_sm20_div_rn_f64_full,(.L_x_725 - $__internal_23_$__cuda_sm20_div_rn_f64_full)
$__internal_23_$__cuda_sm20_div_rn_f64_full:
        /* <DEDUP_REMOVED lines=11> */
[----:B------:R-:W-:Y:S01]  /*1080*/  @!P2 LOP3.LUT R28, R5, 0x7ff00000, RZ, 0xc0, !PT ;  /* 0x7ff00000051ca812 */ /* 0x000fe200078ec0ff */
[----:B------:R-:W-:Y:S01]  /*1090*/  @!P2 IMAD.MOV.U32 R38, RZ, RZ, RZ ;  /* 0x000000ffff26a224 */ /* 0x000fe200078e00ff */
        /* <DEDUP_REMOVED lines=8> */
[----:B------:R-:W-:-:S07]  /*1120*/  IMAD.MOV.U32 R29, RZ, RZ, R27 ;  /* 0x000000ffff1d7224 */ /* 0x000fce00078e001b */
        /* <DEDUP_REMOVED lines=9> */
[----:B------:R-:W-:Y:S01]  /*11c0*/  DMUL R30, R36, R8 ;  /* 0x00000008241e7228 */ /* 0x000fe20000000000 */
[----:B------:R-:W-:-:S04]  /*11d0*/  IADD3 R41, PT, PT, R29, -0x1, RZ ;  /* 0xffffffff1d297810 */ /* 0x000fc80007ffe0ff */
[----:B------:R-:W-:Y:S01]  /*11e0*/  ISETP.GT.U32.AND P0, PT, R41, 0x7feffffe, PT ;  /* 0x7feffffe2900780c */ /* 0x000fe20003f04070 */
[----:B------:R-:W-:Y:S02]  /*11f0*/  VIADD R41, R40, 0xffffffff ;  /* 0xffffffff28297836 */ /* 0x000fe40000000000 */
        /* <DEDUP_REMOVED lines=31> */
.L_x_345:
        /* <DEDUP_REMOVED lines=16> */
.L_x_348:
[----:B------:R-:W-:Y:S02]  /*14f0*/  LOP3.LUT R31, R5, 0x80000, RZ, 0xfc, !PT ;  /* 0x00080000051f7812 */ /* 0x000fe400078efcff */
[----:B------:R-:W-:Y:S01]  /*1500*/  MOV R30, R4 ;  /* 0x00000004001e7202 */ /* 0x000fe20000000f00 */
[----:B------:R-:W-:Y:S06]  /*1510*/  BRA `(.L_x_346) ;  /* 0x0000000000087947 */ /* 0x000fec0003800000 */
.L_x_347:
[----:B------:R-:W-:Y:S01]  /*1520*/  LOP3.LUT R31, R7, 0x80000, RZ, 0xfc, !PT ;  /* 0x00080000071f7812 */ /* 0x000fe200078efcff */
[----:B------:R-:W-:-:S07]  /*1530*/  IMAD.MOV.U32 R30, RZ, RZ, R6 ;  /* 0x000000ffff1e7224 */ /* 0x000fce00078e0006 */
.L_x_346:
[----:B------:R-:W-:Y:S05]  /*1540*/  BSYNC.RECONVERGENT B2 ;  /* 0x0000000000027941 */ /* 0x000fea0003800200 */
.L_x_344:
[----:B------:R-:W-:Y:S02]  /*1550*/  IMAD.MOV.U32 R27, RZ, RZ, 0x0 ;  /* 0x00000000ff1b7424 */ /* 0x000fe400078e00ff */
[----:B------:R-:W-:Y:S02]  /*1560*/  IMAD.MOV.U32 R2, RZ, RZ, R30 ;  /* 0x000000ffff027224 */ /* 0x000fe400078e001e */
[----:B------:R-:W-:Y:S01]  /*1570*/  IMAD.MOV.U32 R3, RZ, RZ, R31 ;  /* 0x000000ffff037224 */ /* 0x000fe200078e001f */
[----:B------:R-:W-:Y:S06]  /*1580*/  RET.REL.NODEC R26 `(_Z10vdudy_adv2iidPdS_S_S_S_) ;  /* 0xffffffe81a9c7950 */ /* 0x000fec0003c3ffff */
.L_x_349:
        /* <DEDUP_REMOVED lines=15> */
.L_x_725:


//--------------------- .text._Z9vdudy_adviidPdS_S_S_S_ --------------------------
	.section	.text._Z9vdudy_adviidPdS_S_S_S_,"ax",@progbits
	.align	128
        .global         _Z9vdudy_adviidPdS_S_S_S_
        .type           _Z9vdudy_adviidPdS_S_S_S_,@function
        .size           _Z9vdudy_adviidPdS_S_S_S_,(.L_x_726 - _Z9vdudy_adviidPdS_S_S_S_)
        .other          _Z9vdudy_adviidPdS_S_S_S_,@"STO_CUDA_ENTRY STV_DEFAULT"
_Z9vdudy_adviidPdS_S_S_S_:
.text._Z9vdudy_adviidPdS_S_S_S_:
        /* <DEDUP_REMOVED lines=16> */
[----:B------:R-:W1:Y:S01]  /*0100*/  LDCU.64 UR8, c[0x0][0x358] ;  /* 0x00006b00ff0877ac */ /* 0x000e620008000a00 */
[----:B------:R-:W-:Y:S01]  /*0110*/  VIADD R19, R19, 0xffffffff ;  /* 0xffffffff13137836 */ /* 0x000fe20000000000 */
[----:B------:R-:W-:Y:S02]  /*0120*/  ISETP.NE.AND P0, PT, R21, R3, PT ;  /* 0x000000031500720c */ /* 0x000fe40003f05270 */
[----:B------:R-:W-:Y:S02]  /*0130*/  VIADD R8, R6, 0xffffffff ;  /* 0xffffffff06087836 */ /* 0x000fe40000000000 */
[----:B------:R-:W2:Y:S02]  /*0140*/  LDC.64 R4, c[0x0][0x390] ;  /* 0x0000e400ff047b82 */ /* 0x000ea40000000a00 */
[----:B------:R-:W-:-:S06]  /*0150*/  IMAD R25, R8, R18, R21 ;  /* 0x0000001208197224 */ /* 0x000fcc00078e0215 */
[----:B------:R-:W3:Y:S01]  /*0160*/  LDC.64 R16, c[0x0][0x3a0] ;  /* 0x0000e800ff107b82 */ /* 0x000ee20000000a00 */
[----:B------:R-:W-:Y:S01]  /*0170*/  @P0 VIADD R3, R21, 0x1 ;  /* 0x0000000115030836 */ /* 0x000fe20000000000 */
[----:B------:R-:W-:-:S03]  /*0180*/  ISETP.NE.AND P0, PT, R2, R19, PT ;  /* 0x000000130200720c */ /* 0x000fc60003f05270 */
[----:B------:R-:W-:-:S04]  /*0190*/  IMAD R11, R8, R18, R3 ;  /* 0x00000012080b7224 */ /* 0x000fc800078e0203 */
[----:B0-----:R-:W-:-:S04]  /*01a0*/  IMAD.WIDE.U32 R6, R11, 0x8, R12 ;  /* 0x000000080b067825 */ /* 0x001fc800078e000c */
[----:B------:R-:W-:Y:S02]  /*01b0*/  IMAD.WIDE.U32 R8, R25, 0x8, R12 ;  /* 0x0000000819087825 */ /* 0x000fe400078e000c */
[----:B-1----:R-:W4:Y:S02]  /*01c0*/  LDG.E.64 R6, desc[UR8][R6.64] ;  /* 0x0000000806067981 */ /* 0x002f24000c1e1b00 */
[--C-:B--2---:R-:W-:Y:S01]  /*01d0*/  IMAD.WIDE.U32 R10, R11, 0x8, R4.reuse ;  /* 0x000000080b0a7825 */ /* 0x104fe200078e0004 */
[C---:B------:R-:W-:Y:S01]  /*01e0*/  @P0 IADD3 R19, PT, PT, R2.reuse, 0x1, RZ ;  /* 0x0000000102130810 */ /* 0x040fe20007ffe0ff */
[----:B------:R-:W2:Y:S02]  /*01f0*/  LDG.E.64 R8, desc[UR8][R8.64] ;  /* 0x0000000808087981 */ /* 0x000ea4000c1e1b00 */
[----:B------:R-:W-:Y:S02]  /*0200*/  IMAD.WIDE.U32 R14, R25, 0x8, R4 ;  /* 0x00000008190e7825 */ /* 0x000fe400078e0004 */
[----:B------:R-:W4:Y:S02]  /*0210*/  LDG.E.64 R10, desc[UR8][R10.64] ;  /* 0x000000080a0a7981 */ /* 0x000f24000c1e1b00 */
[----:B------:R-:W-:-:S02]  /*0220*/  IMAD R4, R2, R18, R21 ;  /* 0x0000001202047224 */ /* 0x000fc400078e0215 */
[----:B------:R-:W2:Y:S01]  /*0230*/  LDG.E.64 R14, desc[UR8][R14.64] ;  /* 0x000000080e0e7981 */ /* 0x000ea2000c1e1b00 */
[----:B------:R-:W-:Y:S02]  /*0240*/  IMAD R5, R19, R18, R21 ;  /* 0x0000001213057224 */ /* 0x000fe400078e0215 */
[----:B---3--:R-:W-:-:S04]  /*0250*/  IMAD.WIDE.U32 R22, R4, 0x8, R16 ;  /* 0x0000000804167825 */ /* 0x008fc800078e0010 */
[--C-:B------:R-:W-:Y:S02]  /*0260*/  IMAD.WIDE.U32 R20, R5, 0x8, R16.reuse ;  /* 0x0000000805147825 */ /* 0x100fe400078e0010 */
[----:B------:R-:W3:Y:S02]  /*0270*/  LDG.E.64 R22, desc[UR8][R22.64] ;  /* 0x0000000816167981 */ /* 0x000ee4000c1e1b00 */
[----:B------:R-:W-:Y:S02]  /*0280*/  IMAD.WIDE.U32 R18, R25, 0x8, R16 ;  /* 0x0000000819127825 */ /* 0x000fe400078e0010 */
[----:B------:R-:W3:Y:S04]  /*0290*/  LDG.E.64 R20, desc[UR8][R20.64] ;  /* 0x0000000814147981 */ /* 0x000ee8000c1e1b00 */
[----:B------:R-:W3:Y:S01]  /*02a0*/  LDG.E.64 R18, desc[UR8][R18.64] ;  /* 0x0000000812127981 */ /* 0x000ee2000c1e1b00 */
[----:B------:R-:W-:Y:S01]  /*02b0*/  IMAD.WIDE.U32 R16, R4, 0x8, R12 ;  /* 0x0000000804107825 */ /* 0x000fe200078e000c */
[----:B------:R-:W0:Y:S05]  /*02c0*/  S2UR UR7, SR_CgaCtaId ;  /* 0x00000000000779c3 */ /* 0x000e2a0000008800 */
[----:B------:R-:W5:Y:S01]  /*02d0*/  LDG.E.64 R16, desc[UR8][R16.64] ;  /* 0x0000000810107981 */ /* 0x000f62000c1e1b00 */
[----:B------:R-:W-:-:S02]  /*02e0*/  UMOV UR4, 0x400 ;  /* 0x0000040000047882 */ /* 0x000fc40000000000 */
[----:B------:R-:W-:Y:S01]  /*02f0*/  UIADD3 UR5, UPT, UPT, UR4, 0x800, URZ ;  /* 0x0000080004057890 */ /* 0x000fe2000fffe0ff */
[----:B------:R-:W1:Y:S01]  /*0300*/  LDC.64 R12, c[0x0][0x398] ;  /* 0x0000e600ff0c7b82 */ /* 0x000e620000000a00 */
[----:B------:R-:W-:Y:S02]  /*0310*/  UIADD3 UR6, UPT, UPT, UR4, 0x1000, URZ ;  /* 0x0000100004067890 */ /* 0x000fe4000fffe0ff */
[----:B0-----:R-:W-:Y:S02]  /*0320*/  ULEA UR4, UR7, UR4, 0x18 ;  /* 0x0000000407047291 */ /* 0x001fe4000f8ec0ff */
[----:B------:R-:W-:Y:S02]  /*0330*/  ULEA UR5, UR7, UR5, 0x18 ;  /* 0x0000000507057291 */ /* 0x000fe4000f8ec0ff */
[----:B------:R-:W-:-:S04]  /*0340*/  ULEA UR6, UR7, UR6, 0x18 ;  /* 0x0000000607067291 */ /* 0x000fc8000f8ec0ff */
[C---:B------:R-:W-:Y:S02]  /*0350*/  LEA R27, R24.reuse, UR5, 0x7 ;  /* 0x00000005181b7c11 */ /* 0x040fe4000f8e38ff */
[----:B------:R-:W-:-:S03]  /*0360*/  LEA R29, R24, UR6, 0x7 ;  /* 0x00000006181d7c11 */ /* 0x000fc6000f8e38ff */
[C---:B------:R-:W-:Y:S02]  /*0370*/  IMAD R27, R0.reuse, 0x8, R27 ;  /* 0x00000008001b7824 */ /* 0x040fe400078e021b */
[----:B------:R-:W-:Y:S01]  /*0380*/  IMAD R29, R0, 0x8, R29 ;  /* 0x00000008001d7824 */ /* 0x000fe200078e021d */
[----:B------:R-:W-:Y:S01]  /*0390*/  BSSY.RECONVERGENT B0, `(.L_x_350) ;  /* 0x0000062000007945 */ /* 0x000fe20003800200 */
[----:B-1----:R-:W-:Y:S01]  /*03a0*/  IMAD.WIDE.U32 R12, R4, 0x8, R12 ;  /* 0x00000008040c7825 */ /* 0x002fe200078e000c */
[----:B----4-:R-:W-:-:S08]  /*03b0*/  DMUL R10, R6, R10 ;  /* 0x0000000a060a7228 */ /* 0x010fd00000000000 */
[----:B--2---:R-:W-:Y:S01]  /*03c0*/  DFMA R10, R8, R14, R10 ;  /* 0x0000000e080a722b */ /* 0x004fe2000000000a */
[----:B------:R-:W-:-:S05]  /*03d0*/  LEA R15, R24, UR4, 0x7 ;  /* 0x00000004180f7c11 */ /* 0x000fca000f8e38ff */
[----:B------:R-:W-:Y:S02]  /*03e0*/  IMAD R25, R0, 0x8, R15 ;  /* 0x0000000800197824 */ /* 0x000fe400078e020f */
[----:B------:R-:W-:-:S03]  /*03f0*/  DMUL R10, R10, 0.5 ;  /* 0x3fe000000a0a7828 */ /* 0x000fc60000000000 */
[----:B---3--:R0:W-:Y:S04]  /*0400*/  STS.64 [R25], R22 ;  /* 0x0000001619007388 */ /* 0x0081e80000000a00 */
[----:B------:R0:W-:Y:S04]  /*0410*/  STS.64 [R27], R20 ;  /* 0x000000141b007388 */ /* 0x0001e80000000a00 */
[----:B------:R0:W-:Y:S01]  /*0420*/  STS.64 [R29], R18 ;  /* 0x000000121d007388 */ /* 0x0001e20000000a00 */
[----:B------:R-:W-:Y:S01]  /*0430*/  DSETP.GT.AND P0, PT, R10, RZ, PT ;  /* 0x000000ff0a00722a */ /* 0x000fe20003f04000 */
[----:B------:R-:W-:-:S13]  /*0440*/  CS2R R14, SRZ ;  /* 0x00000000000e7805 */ /* 0x000fda000001ff00 */
[----:B0-----:R-:W-:Y:S05]  /*0450*/  @!P0 BRA `(.L_x_351) ;  /* 0x0000000400548947 */ /* 0x001fea0003800000 */
[----:B-----5:R-:W-:-:S08]  /*0460*/  DADD R14, -R8, R16 ;  /* 0x00000000080e7229 */ /* 0x020fd00000000110 */
[----:B------:R-:W-:-:S14]  /*0470*/  DSETP.GT.AND P0, PT, R14, 0.5, PT ;  /* 0x3fe000000e00742a */ /* 0x000fdc0003f04000 */
[----:B------:R-:W-:Y:S05]  /*0480*/  @!P0 BRA `(.L_x_352) ;  /* 0x00000000007c8947 */ /* 0x000fea0003800000 */
[----:B------:R-:W0:Y:S01]  /*0490*/  LDCU UR4, c[0x0][0x38c] ;  /* 0x00007180ff0477ac */ /* 0x000e220008000800 */
[----:B------:R-:W1:Y:S01]  /*04a0*/  LDC.64 R10, c[0x0][0x388] ;  /* 0x0000e200ff0a7b82 */ /* 0x000e620000000a00 */
[----:B------:R-:W-:Y:S01]  /*04b0*/  IMAD.MOV.U32 R14, RZ, RZ, 0x1 ;  /* 0x00000001ff0e7424 */ /* 0x000fe200078e00ff */
[----:B------:R-:W-:Y:S01]  /*04c0*/  DADD R6, R8, R6 ;  /* 0x0000000008067229 */ /* 0x000fe20000000006 */
[----:B------:R-:W-:Y:S01]  /*04d0*/  BSSY.RECONVERGENT B1, `(.L_x_353) ;  /* 0x0000018000017945 */ /* 0x000fe20003800200 */
[----:B------:R-:W-:-:S06]  /*04e0*/  DADD R18, R22, -R18 ;  /* 0x0000000016127229 */ /* 0x000fcc0000000812 */
        /* <DEDUP_REMOVED lines=19> */
[----:B------:R-:W-:Y:S05]  /*0620*/  CALL.REL.NOINC `($__internal_24_$__cuda_sm20_div_rn_f64_full) ;  /* 0x0000000800a47944 */ /* 0x000fea0003c00000 */
[----:B------:R-:W-:Y:S02]  /*0630*/  IMAD.MOV.U32 R14, RZ, RZ, R26 ;  /* 0x000000ffff0e7224 */ /* 0x000fe400078e001a */
[----:B------:R-:W-:-:S07]  /*0640*/  IMAD.MOV.U32 R15, RZ, RZ, R27 ;  /* 0x000000ffff0f7224 */ /* 0x000fce00078e001b */
.L_x_354:
[----:B------:R-:W-:Y:S05]  /*0650*/  BSYNC.RECONVERGENT B1 ;  /* 0x0000000000017941 */ /* 0x000fea0003800200 */
.L_x_353:
[----:B------:R-:W-:Y:S01]  /*0660*/  DADD R14, RZ, R14 ;  /* 0x00000000ff0e7229 */ /* 0x000fe2000000000e */
[----:B------:R-:W-:Y:S10]  /*0670*/  BRA `(.L_x_351) ;  /* 0x0000000000cc7947 */ /* 0x000ff40003800000 */
.L_x_352:
        /* <DEDUP_REMOVED lines=19> */
[----:B------:R-:W-:Y:S05]  /*07b0*/  CALL.REL.NOINC `($__internal_24_$__cuda_sm20_div_rn_f64_full) ;  /* 0x0000000800407944 */ /* 0x000fea0003c00000 */
[----:B------:R-:W-:Y:S02]  /*07c0*/  IMAD.MOV.U32 R6, RZ, RZ, R26 ;  /* 0x000000ffff067224 */ /* 0x000fe400078e001a */
[----:B------:R-:W-:-:S07]  /*07d0*/  IMAD.MOV.U32 R7, RZ, RZ, R27 ;  /* 0x000000ffff077224 */ /* 0x000fce00078e001b */
.L_x_356:
[----:B------:R-:W-:Y:S05]  /*07e0*/  BSYNC.RECONVERGENT B1 ;  /* 0x0000000000017941 */ /* 0x000fea0003800200 */
.L_x_355:
        /* <DEDUP_REMOVED lines=26> */
.L_x_358:
[----:B------:R-:W-:Y:S05]  /*0990*/  BSYNC.RECONVERGENT B1 ;  /* 0x0000000000017941 */ /* 0x000fea0003800200 */
.L_x_357:
[----:B------:R-:W-:-:S11]  /*09a0*/  DADD R14, RZ, R14 ;  /* 0x00000000ff0e7229 */ /* 0x000fd6000000000e */
.L_x_351:
[----:B------:R-:W-:Y:S05]  /*09b0*/  BSYNC.RECONVERGENT B0 ;  /* 0x0000000000007941 */ /* 0x000fea0003800200 */
.L_x_350:
[----:B------:R-:W0:Y:S01]  /*09c0*/  LDC.64 R6, c[0x0][0x3a8] ;  /* 0x0000ea00ff067b82 */ /* 0x000e220000000a00 */
[----:B------:R-:W1:Y:S07]  /*09d0*/  LDCU UR4, c[0x0][0x380] ;  /* 0x00007000ff0477ac */ /* 0x000e6e0008000800 */
[----:B------:R-:W2:Y:S01]  /*09e0*/  LDC.64 R10, c[0x0][0x390] ;  /* 0x0000e400ff0a7b82 */ /* 0x000ea20000000a00 */
[----:B-1----:R-:W-:-:S04]  /*09f0*/  IMAD R19, R2, UR4, R3 ;  /* 0x0000000402137c24 */ /* 0x002fc8000f8e0203 */
[----:B0-----:R-:W-:-:S06]  /*0a00*/  IMAD.WIDE.U32 R2, R19, 0x8, R6 ;  /* 0x0000000813027825 */ /* 0x001fcc00078e0006 */
[----:B------:R-:W3:Y:S01]  /*0a10*/  LDG.E.64 R2, desc[UR8][R2.64] ;  /* 0x0000000802027981 */ /* 0x000ee2000c1e1b00 */
[----:B--2---:R-:W-:-:S04]  /*0a20*/  IMAD.WIDE.U32 R18, R19, 0x8, R10 ;  /* 0x0000000813127825 */ /* 0x004fc800078e000a */
[----:B------:R-:W-:Y:S02]  /*0a30*/  IMAD.WIDE.U32 R10, R4, 0x8, R10 ;  /* 0x00000008040a7825 */ /* 0x000fe400078e000a */
[----:B------:R-:W3:Y:S04]  /*0a40*/  LDG.E.64 R18, desc[UR8][R18.64] ;  /* 0x0000000812127981 */ /* 0x000ee8000c1e1b00 */
[----:B------:R-:W2:Y:S01]  /*0a50*/  LDG.E.64 R10, desc[UR8][R10.64] ;  /* 0x000000080a0a7981 */ /* 0x000ea2000c1e1b00 */
[----:B------:R-:W-:Y:S01]  /*0a60*/  BSSY.RECONVERGENT B0, `(.L_x_359) ;  /* 0x0000061000007945 */ /* 0x000fe20003800200 */
[----:B------:R-:W-:Y:S01]  /*0a70*/  IMAD.WIDE.U32 R6, R5, 0x8, R6 ;  /* 0x0000000805067825 */ /* 0x000fe200078e0006 */
[----:B---3--:R-:W-:-:S08]  /*0a80*/  DMUL R8, R2, R18 ;  /* 0x0000001202087228 */ /* 0x008fd00000000000 */
[----:B--2--5:R-:W-:-:S08]  /*0a90*/  DFMA R8, R16, R10, R8 ;  /* 0x0000000a1008722b */ /* 0x024fd00000000008 */
[----:B------:R-:W-:-:S08]  /*0aa0*/  DMUL R8, R8, -0.5 ;  /* 0xbfe0000008087828 */ /* 0x000fd00000000000 */
[----:B------:R-:W-:-:S14]  /*0ab0*/  DSETP.GT.AND P0, PT, R8, RZ, PT ;  /* 0x000000ff0800722a */ /* 0x000fdc0003f04000 */
[----:B------:R-:W-:Y:S05]  /*0ac0*/  @!P0 BRA `(.L_x_360) ;  /* 0x0000000400688947 */ /* 0x000fea0003800000 */
[----:B------:R-:W2:Y:S02]  /*0ad0*/  LDG.E.64 R6, desc[UR8][R6.64] ;  /* 0x0000000806067981 */ /* 0x000ea4000c1e1b00 */
[----:B--2---:R-:W-:-:S08]  /*0ae0*/  DADD R10, -R16, R6 ;  /* 0x00000000100a7229 */ /* 0x004fd00000000106 */
        /* <DEDUP_REMOVED lines=8> */
[----:B------:R-:W-:Y:S01]  /*0b70*/  DMUL R2, R2, -0.5 ;  /* 0xbfe0000002027828 */ /* 0x000fe20000000000 */
[----:B0-----:R-:W1:Y:S02]  /*0b80*/  MUFU.RCP64H R7, UR4 ;  /* 0x0000000400077d08 */ /* 0x001e640008001800 */
[----:B-1----:R-:W-:-:S08]  /*0b90*/  DFMA R10, R6, -R8, 1 ;  /* 0x3ff00000060a742b */ /* 0x002fd00000000808 */
[----:B------:R-:W-:-:S08]  /*0ba0*/  DFMA R10, R10, R10, R10 ;  /* 0x0000000a0a0a722b */ /* 0x000fd0000000000a */
[----:B------:R-:W-:Y:S02]  /*0bb0*/  DFMA R10, R6, R10, R6 ;  /* 0x0000000a060a722b */ /* 0x000fe40000000006 */
[----:B------:R-:W-:-:S06]  /*0bc0*/  DMUL R6, R2, R20 ;  /* 0x0000001402067228 */ /* 0x000fcc0000000000 */
        /* <DEDUP_REMOVED lines=16> */
.L_x_363:
[----:B------:R-:W-:Y:S05]  /*0cd0*/  BSYNC.RECONVERGENT B1 ;  /* 0x0000000000017941 */ /* 0x000fea0003800200 */
.L_x_362:
[----:B------:R-:W-:Y:S01]  /*0ce0*/  DADD R14, R14, R2 ;  /* 0x000000000e0e7229 */ /* 0x000fe20000000002 */
[----:B------:R-:W-:Y:S10]  /*0cf0*/  BRA `(.L_x_360) ;  /* 0x0000000000dc7947 */ /* 0x000ff40003800000 */
.L_x_361:
        /* <DEDUP_REMOVED lines=18> */
[----:B------:R-:W-:Y:S01]  /*0e20*/  MOV R0, 0xe60 ;  /* 0x00000e6000007802 */ /* 0x000fe20000000f00 */
[----:B------:R-:W-:Y:S02]  /*0e30*/  IMAD.MOV.U32 R8, RZ, RZ, R12 ;  /* 0x000000ffff087224 */ /* 0x000fe400078e000c */
[----:B------:R-:W-:-:S07]  /*0e40*/  IMAD.MOV.U32 R9, RZ, RZ, R13 ;  /* 0x000000ffff097224 */ /* 0x000fce00078e000d */
[----:B------:R-:W-:Y:S05]  /*0e50*/  CALL.REL.NOINC `($__internal_24_$__cuda_sm20_div_rn_f64_full) ;  /* 0x0000000000987944 */ /* 0x000fea0003c00000 */
[----:B------:R-:W-:Y:S01]  /*0e60*/  IMAD.MOV.U32 R2, RZ, RZ, R26 ;  /* 0x000000ffff027224 */ /* 0x000fe200078e001a */
[----:B------:R-:W-:-:S07]  /*0e70*/  MOV R3, R27 ;  /* 0x0000001b00037202 */ /* 0x000fce0000000f00 */
.L_x_365:
[----:B------:R-:W-:Y:S05]  /*0e80*/  BSYNC.RECONVERGENT B1 ;  /* 0x0000000000017941 */ /* 0x000fea0003800200 */
.L_x_364:
        /* <DEDUP_REMOVED lines=23> */
[----:B0-----:R-:W-:Y:S01]  /*1000*/  IMAD.U32 R8, RZ, RZ, UR4 ;  /* 0x00000004ff087e24 */ /* 0x001fe2000f8e00ff */
[----:B------:R-:W-:-:S07]  /*1010*/  MOV R9, UR5 ;  /* 0x0000000500097c02 */ /* 0x000fce0008000f00 */
[----:B------:R-:W-:Y:S05]  /*1020*/  CALL.REL.NOINC `($__internal_24_$__cuda_sm20_div_rn_f64_full) ;  /* 0x0000000000247944 */ /* 0x000fea0003c00000 */
[----:B------:R-:W-:Y:S02]  /*1030*/  IMAD.MOV.U32 R2, RZ, RZ, R26 ;  /* 0x000000ffff027224 */ /* 0x000fe400078e001a */
[----:B------:R-:W-:-:S07]  /*1040*/  IMAD.MOV.U32 R3, RZ, RZ, R27 ;  /* 0x000000ffff037224 */ /* 0x000fce00078e001b */
.L_x_367:
[----:B------:R-:W-:Y:S05]  /*1050*/  BSYNC.RECONVERGENT B1 ;  /* 0x0000000000017941 */ /* 0x000fea0003800200 */
.L_x_366:
[----:B------:R-:W-:-:S11]  /*1060*/  DADD R14, R14, R2 ;  /* 0x000000000e0e7229 */ /* 0x000fd60000000002 */
.L_x_360:
[----:B------:R-:W-:Y:S05]  /*1070*/  BSYNC.RECONVERGENT B0 ;  /* 0x0000000000007941 */ /* 0x000fea0003800200 */
.L_x_359:
[----:B------:R-:W0:Y:S02]  /*1080*/  LDC.64 R2, c[0x0][0x3b0] ;  /* 0x0000ec00ff027b82 */ /* 0x000e240000000a00 */
[----:B0-----:R-:W-:-:S05]  /*1090*/  IMAD.WIDE.U32 R4, R4, 0x8, R2 ;  /* 0x0000000804047825 */ /* 0x001fca00078e0002 */
[----:B------:R-:W-:Y:S01]  /*10a0*/  STG.E.64 desc[UR8][R4.64], R14 ;  /* 0x0000000e04007986 */ /* 0x000fe2000c101b08 */
[----:B------:R-:W-:Y:S05]  /*10b0*/  EXIT ;  /* 0x000000000000794d */ /* 0x000fea0003800000 */
        .weak           $__internal_24_$__cuda_sm20_div_rn_f64_full
        .type           $__internal_24_$__cuda_sm20_div_rn_f64_full,@function
        .size           $__internal_24_$__cuda_sm20_div_rn_f64_full,(.L_x_726 - $__internal_24_$__cuda_sm20_div_rn_f64_full)
$__internal_24_$__cuda_sm20_div_rn_f64_full:
        /* <DEDUP_REMOVED lines=8> */
[----:B------:R-:W-:-:S02]  /*1140*/  MOV R32, 0x1ca00000 ;  /* 0x1ca0000000207802 */ /* 0x000fc40000000f00 */
[----:B------:R-:W-:Y:S01]  /*1150*/  LOP3.LUT R33, R9, 0x7ff00000, RZ, 0xc0, !PT ;  /* 0x7ff0000009217812 */ /* 0x000fe200078ec0ff */
[----:B------:R-:W-:-:S03]  /*1160*/  @!P0 DMUL R10, R8, 8.98846567431157953865e+307 ;  /* 0x7fe00000080a8828 */ /* 0x000fc60000000000 */
[C---:B------:R-:W-:Y:S02]  /*1170*/  ISETP.GE.U32.AND P1, PT, R34.reuse, R33, PT ;  /* 0x000000212200720c */ /* 0x040fe40003f26070 */
        /* <DEDUP_REMOVED lines=54> */
.L_x_369:
        /* <DEDUP_REMOVED lines=16> */
.L_x_372:
[----:B------:R-:W-:Y:S01]  /*15e0*/  LOP3.LUT R27, R9, 0x80000, RZ, 0xfc, !PT ;  /* 0x00080000091b7812 */ /* 0x000fe200078efcff */
[----:B------:R-:W-:Y:S01]  /*15f0*/  IMAD.MOV.U32 R26, RZ, RZ, R8 ;  /* 0x000000ffff1a7224 */ /* 0x000fe200078e0008 */
[----:B------:R-:W-:Y:S06]  /*1600*/  BRA `(.L_x_370) ;  /* 0x0000000000087947 */ /* 0x000fec0003800000 */
.L_x_371:
[----:B------:R-:W-:Y:S02]  /*1610*/  LOP3.LUT R27, R7, 0x80000, RZ, 0xfc, !PT ;  /* 0x00080000071b7812 */ /* 0x000fe400078efcff */
[----:B------:R-:W-:-:S07]  /*1620*/  MOV R26, R6 ;  /* 0x00000006001a7202 */ /* 0x000fce0000000f00 */
.L_x_370:
[----:B------:R-:W-:Y:S05]  /*1630*/  BSYNC.RECONVERGENT B2 ;  /* 0x0000000000027941 */ /* 0x000fea0003800200 */
.L_x_368:
[----:B------:R-:W-:Y:S02]  /*1640*/  IMAD.MOV.U32 R6, RZ, RZ, R0 ;  /* 0x000000ffff067224 */ /* 0x000fe400078e0000 */
[----:B------:R-:W-:-:S04]  /*1650*/  IMAD.MOV.U32 R7, RZ, RZ, 0x0 ;  /* 0x00000000ff077424 */ /* 0x000fc800078e00ff */
[----:B------:R-:W-:Y:S05]  /*1660*/  RET.REL.NODEC R6 `(_Z9vdudy_adviidPdS_S_S_S_) ;  /* 0xffffffe806647950 */ /* 0x000fea0003c3ffff */
.L_x_373:
        /* <DEDUP_REMOVED lines=9> */
.L_x_726:


//--------------------- .text._Z10ududx_adv2iidPdS_S_S_ --------------------------
	.section	.text._Z10ududx_adv2iidPdS_S_S_,"ax",@progbits
	.align	128
        .global         _Z10ududx_adv2iidPdS_S_S_
        .type           _Z10ududx_adv2iidPdS_S_S_,@function
        .size           _Z10ududx_adv2iidPdS_S_S_,(.L_x_727 - _Z10ududx_adv2iidPdS_S_S_)
        .other          _Z10ududx_adv2iidPdS_S_S_,@"STO_CUDA_ENTRY STV_DEFAULT"
_Z10ududx_adv2iidPdS_S_S_:
.text._Z10ududx_adv2iidPdS_S_S_:
        /* <DEDUP_REMOVED lines=18> */
[C---:B------:R-:W-:Y:S01]  /*0120*/  VIADD R19, R15.reuse, 0x1 ;  /* 0x000000010f137836 */ /* 0x040fe20000000000 */
[----:B------:R-:W-:Y:S01]  /*0130*/  ISETP.GE.AND P1, PT, R15, R2, PT ;  /* 0x000000020f00720c */ /* 0x000fe20003f26270 */
[-C--:B------:R-:W-:Y:S01]  /*0140*/  IMAD R2, R17, R12.reuse, R15 ;  /* 0x0000000c11027224 */ /* 0x080fe200078e020f */
[----:B------:R-:W2:Y:S01]  /*0150*/  LDC.64 R6, c[0x0][0x390] ;  /* 0x0000e400ff067b82 */ /* 0x000ea20000000a00 */
[----:B------:R-:W-:Y:S01]  /*0160*/  VIMNMX R5, PT, PT, R15, 0x2, !PT ;  /* 0x000000020f057848 */ /* 0x000fe20007fe0100 */
[----:B------:R-:W-:Y:S01]  /*0170*/  IMAD R13, R17, R12, R4 ;  /* 0x0000000c110d7224 */ /* 0x000fe200078e0204 */
[----:B------:R-:W-:-:S03]  /*0180*/  ISETP.NE.AND P0, PT, R15, R16, PT ;  /* 0x000000100f00720c */ /* 0x000fc60003f05270 */
[----:B------:R-:W-:Y:S01]  /*0190*/  IMAD R14, R17, R12, R5 ;  /* 0x0000000c110e7224 */ /* 0x000fe200078e0205 */
[----:B------:R-:W-:Y:S01]  /*01a0*/  SEL R19, R16, R19, !P0 ;  /* 0x0000001310137207 */ /* 0x000fe20004000000 */
[----:B------:R-:W3:Y:S02]  /*01b0*/  LDC.64 R8, c[0x0][0x398] ;  /* 0x0000e600ff087b82 */ /* 0x000ee40000000a00 */
[----:B------:R-:W-:Y:S02]  /*01c0*/  VIADD R23, R14, 0xfffffffe ;  /* 0xfffffffe0e177836 */ /* 0x000fe40000000000 */
[----:B------:R-:W-:Y:S02]  /*01d0*/  @!P1 VIADD R16, R15, 0x2 ;  /* 0x000000020f109836 */ /* 0x000fe40000000000 */
[----:B------:R-:W-:Y:S02]  /*01e0*/  VIADD R15, R13, 0xffffffff ;  /* 0xffffffff0d0f7836 */ /* 0x000fe40000000000 */
[----:B0-----:R-:W-:-:S04]  /*01f0*/  IMAD.WIDE.U32 R26, R2, 0x8, R10 ;  /* 0x00000008021a7825 */ /* 0x001fc800078e000a */
[CC--:B------:R-:W-:Y:S02]  /*0200*/  IMAD R13, R17.reuse, R12.reuse, R19 ;  /* 0x0000000c110d7224 */ /* 0x0c0fe400078e0213 */
[----:B--2---:R-:W-:Y:S01]  /*0210*/  IMAD.WIDE.U32 R4, R2, 0x8, R6 ;  /* 0x0000000802047825 */ /* 0x004fe200078e0006 */
[----:B-1----:R-:W2:Y:S03]  /*0220*/  LDG.E.64 R26, desc[UR14][R26.64] ;  /* 0x0000000e1a1a7981 */ /* 0x002ea6000c1e1b00 */
[----:B------:R-:W-:Y:S02]  /*0230*/  IMAD R21, R17, R12, R16 ;  /* 0x0000000c11157224 */ /* 0x000fe400078e0210 */
[----:B------:R-:W2:Y:S01]  /*0240*/  LDG.E.64 R4, desc[UR14][R4.64] ;  /* 0x0000000e04047981 */ /* 0x000ea2000c1e1b00 */
[----:B------:R-:W-:-:S04]  /*0250*/  IMAD.WIDE.U32 R18, R23, 0x8, R10 ;  /* 0x0000000817127825 */ /* 0x000fc800078e000a */
[--C-:B------:R-:W-:Y:S02]  /*0260*/  IMAD.WIDE.U32 R24, R15, 0x8, R10.reuse ;  /* 0x000000080f187825 */ /* 0x100fe400078e000a */
[----:B------:R-:W4:Y:S02]  /*0270*/  LDG.E.64 R18, desc[UR14][R18.64] ;  /* 0x0000000e12127981 */ /* 0x000f24000c1e1b00 */
[--C-:B------:R-:W-:Y:S02]  /*0280*/  IMAD.WIDE.U32 R22, R13, 0x8, R10.reuse ;  /* 0x000000080d167825 */ /* 0x100fe400078e000a */
[----:B------:R-:W5:Y:S02]  /*0290*/  LDG.E.64 R24, desc[UR14][R24.64] ;  /* 0x0000000e18187981 */ /* 0x000f64000c1e1b00 */
[----:B------:R-:W-:Y:S02]  /*02a0*/  IMAD.WIDE.U32 R20, R21, 0x8, R10 ;  /* 0x0000000815147825 */ /* 0x000fe400078e000a */
[----:B------:R-:W4:Y:S02]  /*02b0*/  LDG.E.64 R22, desc[UR14][R22.64] ;  /* 0x0000000e16167981 */ /* 0x000f24000c1e1b00 */
[----:B------:R-:W-:-:S02]  /*02c0*/  IMAD.WIDE.U32 R10, R15, 0x8, R6 ;  /* 0x000000080f0a7825 */ /* 0x000fc400078e0006 */
[----:B------:R-:W5:Y:S02]  /*02d0*/  LDG.E.64 R20, desc[UR14][R20.64] ;  /* 0x0000000e14147981 */ /* 0x000f64000c1e1b00 */
[----:B------:R-:W-:Y:S02]  /*02e0*/  IMAD.WIDE.U32 R16, R13, 0x8, R6 ;  /* 0x000000080d107825 */ /* 0x000fe400078e0006 */
[----:B------:R-:W5:Y:S02]  /*02f0*/  LDG.E.64 R6, desc[UR14][R10.64] ;  /* 0x0000000e0a067981 */ /* 0x000f64000c1e1b00 */
[----:B---3--:R-:W-:Y:S02]  /*0300*/  IMAD.WIDE.U32 R8, R2, 0x8, R8 ;  /* 0x0000000802087825 */ /* 0x008fe400078e0008 */
[----:B------:R-:W3:Y:S04]  /*0310*/  LDG.E.64 R16, desc[UR14][R16.64] ;  /* 0x0000000e10107981 */ /* 0x000ee8000c1e1b00 */
[----:B------:R0:W3:Y:S01]  /*0320*/  LDG.E.64 R14, desc[UR14][R8.64] ;  /* 0x0000000e080e7981 */ /* 0x0000e2000c1e1b00 */
[----:B------:R-:W1:Y:S01]  /*0330*/  S2UR UR12, SR_CgaCtaId ;  /* 0x00000000000c79c3 */ /* 0x000e620000008800 */
        /* <DEDUP_REMOVED lines=8> */
[----:B-1----:R-:W-:Y:S02]  /*03c0*/  ULEA UR6, UR12, UR6, 0x18 ;  /* 0x000000060c067291 */ /* 0x002fe4000f8ec0ff */
        /* <DEDUP_REMOVED lines=9> */
[C---:B0-----:R-:W-:Y:S01]  /*0460*/  LEA R8, R3.reuse, UR9, 0x7 ;  /* 0x0000000903087c11 */ /* 0x041fe2000f8e38ff */
        /* <DEDUP_REMOVED lines=19> */
[----:B------:R0:W-:Y:S04]  /*05a0*/  STS.64 [R11], R26 ;  /* 0x0000001a0b007388 */ /* 0x0001e80000000a00 */
[----:B----4-:R1:W-:Y:S03]  /*05b0*/  STS.64 [R31], R22 ;  /* 0x000000161f007388 */ /* 0x0103e60000000a00 */
[----:B-----5:R-:W-:Y:S01]  /*05c0*/  DFMA R8, R24, R6, R12 ;  /* 0x000000061808722b */ /* 0x020fe2000000000c */
[----:B------:R1:W-:Y:S04]  /*05d0*/  STS.64 [R33], R20 ;  /* 0x0000001421007388 */ /* 0x0003e80000000a00 */
[----:B------:R1:W-:Y:S03]  /*05e0*/  STS.64 [R29], R24 ;  /* 0x000000181d007388 */ /* 0x0003e60000000a00 */
[----:B------:R-:W-:Y:S01]  /*05f0*/  DMUL R8, R8, 0.5 ;  /* 0x3fe0000008087828 */ /* 0x000fe20000000000 */
[----:B------:R1:W-:Y:S04]  /*0600*/  STS.64 [R37], R18 ;  /* 0x0000001225007388 */ /* 0x0003e80000000a00 */
[----:B------:R1:W-:Y:S04]  /*0610*/  STS.64 [R35], R4 ;  /* 0x0000000423007388 */ /* 0x0003e80000000a00 */
[----:B---3--:R1:W-:Y:S04]  /*0620*/  STS.64 [R28], R16 ;  /* 0x000000101c007388 */ /* 0x0083e80000000a00 */
        /* <DEDUP_REMOVED lines=25> */
[----:B------:R-:W-:Y:S05]  /*07c0*/  CALL.REL.NOINC `($__internal_25_$__cuda_sm20_div_rn_f64_full) ;  /* 0x0000000400807944 */ /* 0x000fea0003c00000 */
[----:B------:R-:W-:Y:S01]  /*07d0*/  MOV R4, R30 ;  /* 0x0000001e00047202 */ /* 0x000fe20000000f00 */
[----:B------:R-:W-:-:S07]  /*07e0*/  IMAD.MOV.U32 R5, RZ, RZ, R31 ;  /* 0x000000ffff057224 */ /* 0x000fce00078e001f */
.L_x_377:
[----:B------:R-:W-:Y:S05]  /*07f0*/  BSYNC.RECONVERGENT B1 ;  /* 0x0000000000017941 */ /* 0x000fea0003800200 */
.L_x_376:
        /* <DEDUP_REMOVED lines=24> */
[----:B------:R-:W-:Y:S05]  /*0980*/  CALL.REL.NOINC `($__internal_25_$__cuda_sm20_div_rn_f64_full) ;  /* 0x0000000400107944 */ /* 0x000fea0003c00000 */
[----:B------:R-:W-:Y:S02]  /*0990*/  IMAD.MOV.U32 R10, RZ, RZ, R30 ;  /* 0x000000ffff0a7224 */ /* 0x000fe400078e001e */
[----:B------:R-:W-:-:S07]  /*09a0*/  IMAD.MOV.U32 R11, RZ, RZ, R31 ;  /* 0x000000ffff0b7224 */ /* 0x000fce00078e001f */
.L_x_379:
[----:B------:R-:W-:Y:S05]  /*09b0*/  BSYNC.RECONVERGENT B1 ;  /* 0x0000000000017941 */ /* 0x000fea0003800200 */
.L_x_378:
[----:B------:R-:W-:-:S11]  /*09c0*/  DADD R10, RZ, R10 ;  /* 0x00000000ff0a7229 */ /* 0x000fd6000000000a */
.L_x_375:
[----:B------:R-:W-:Y:S05]  /*09d0*/  BSYNC.RECONVERGENT B0 ;  /* 0x0000000000007941 */ /* 0x000fea0003800200 */
.L_x_374:
        /* <DEDUP_REMOVED lines=26> */
[----:B------:R-:W-:Y:S01]  /*0b80*/  IMAD.MOV.U32 R4, RZ, RZ, R30 ;  /* 0x000000ffff047224 */ /* 0x000fe200078e001e */
[----:B------:R-:W-:-:S07]  /*0b90*/  MOV R5, R31 ;  /* 0x0000001f00057202 */ /* 0x000fce0000000f00 */
.L_x_383:
[----:B------:R-:W-:Y:S05]  /*0ba0*/  BSYNC.RECONVERGENT B1 ;  /* 0x0000000000017941 */ /* 0x000fea0003800200 */
.L_x_382:
        /* <DEDUP_REMOVED lines=27> */
.L_x_385:
[----:B------:R-:W-:Y:S05]  /*0d60*/  BSYNC.RECONVERGENT B1 ;  /* 0x0000000000017941 */ /* 0x000fea0003800200 */
.L_x_384:
[----:B------:R-:W-:-:S11]  /*0d70*/  DADD R10, R10, R4 ;  /* 0x000000000a0a7229 */ /* 0x000fd60000000004 */
.L_x_381:
[----:B------:R-:W-:Y:S05]  /*0d80*/  BSYNC.RECONVERGENT B0 ;  /* 0x0000000000007941 */ /* 0x000fea0003800200 */
.L_x_380:
[----:B------:R-:W0:Y:S02]  /*0d90*/  LDC.64 R4, c[0x0][0x3a8] ;  /* 0x0000ea00ff047b82 */ /* 0x000e240000000a00 */
[----:B0-----:R-:W-:-:S05]  /*0da0*/  IMAD.WIDE.U32 R2, R2, 0x8, R4 ;  /* 0x0000000802027825 */ /* 0x001fca00078e0004 */
[----:B------:R-:W-:Y:S01]  /*0db0*/  STG.E.64 desc[UR14][R2.64], R10 ;  /* 0x0000000a02007986 */ /* 0x000fe2000c101b0e */
[----:B------:R-:W-:Y:S05]  /*0dc0*/  EXIT ;  /* 0x000000000000794d */ /* 0x000fea0003800000 */
        .weak           $__internal_25_$__cuda_sm20_div_rn_f64_full
        .type           $__internal_25_$__cuda_sm20_div_rn_f64_full,@function
        .size           $__internal_25_$__cuda_sm20_div_rn_f64_full,(.L_x_727 - $__internal_25_$__cuda_sm20_div_rn_f64_full)
$__internal_25_$__cuda_sm20_div_rn_f64_full:
        /* <DEDUP_REMOVED lines=66> */
.L_x_387:
        /* <DEDUP_REMOVED lines=16> */
.L_x_390:
[----:B------:R-:W-:Y:S01]  /*12f0*/  LOP3.LUT R31, R7, 0x80000, RZ, 0xfc, !PT ;  /* 0x00080000071f7812 */ /* 0x000fe200078efcff */
[----:B------:R-:W-:Y:S01]  /*1300*/  IMAD.MOV.U32 R30, RZ, RZ, R6 ;  /* 0x000000ffff1e7224 */ /* 0x000fe200078e0006 */
[----:B------:R-:W-:Y:S06]  /*1310*/  BRA `(.L_x_388) ;  /* 0x0000000000087947 */ /* 0x000fec0003800000 */
.L_x_389:
[----:B------:R-:W-:Y:S01]  /*1320*/  LOP3.LUT R31, R5, 0x80000, RZ, 0xfc, !PT ;  /* 0x00080000051f7812 */ /* 0x000fe200078efcff */
[----:B------:R-:W-:-:S07]  /*1330*/  IMAD.MOV.U32 R30, RZ, RZ, R4 ;  /* 0x000000ffff1e7224 */ /* 0x000fce00078e0004 */
.L_x_388:
[----:B------:R-:W-:Y:S05]  /*1340*/  BSYNC.RECONVERGENT B2 ;  /* 0x0000000000027941 */ /* 0x000fea0003800200 */
.L_x_386:
[----:B------:R-:W-:Y:S02]  /*1350*/  IMAD.MOV.U32 R4, RZ, RZ, R0 ;  /* 0x000000ffff047224 */ /* 0x000fe400078e0000 */
[----:B------:R-:W-:-:S04]  /*1360*/  IMAD.MOV.U32 R5, RZ, RZ, 0x0 ;  /* 0x00000000ff057424 */ /* 0x000fc800078e00ff */
[----:B------:R-:W-:Y:S05]  /*1370*/  RET.REL.NODEC R4 `(_Z10ududx_adv2iidPdS_S_S_) ;  /* 0xffffffec04207950 */ /* 0x000fea0003c3ffff */
.L_x_391:
        /* <DEDUP_REMOVED lines=16> */
.L_x_727:


//--------------------- .text._Z9ududx_adviidPdS_S_S_ --------------------------
	.section	.text._Z9ududx_adviidPdS_S_S_,"ax",@progbits
	.align	128
        .global         _Z9ududx_adviidPdS_S_S_
        .type           _Z9ududx_adviidPdS_S_S_,@function
        .size           _Z9ududx_adviidPdS_S_S_,(.L_x_728 - _Z9ududx_adviidPdS_S_S_)
        .other          _Z9ududx_adviidPdS_S_S_,@"STO_CUDA_ENTRY STV_DEFAULT"
_Z9ududx_adviidPdS_S_S_:
.text._Z9ududx_adviidPdS_S_S_:
        /* <DEDUP_REMOVED lines=15> */
[----:B------:R-:W1:Y:S01]  /*00f0*/  LDCU.64 UR10, c[0x0][0x358] ;  /* 0x00006b00ff0a77ac */ /* 0x000e620008000a00 */
[----:B------:R-:W-:Y:S01]  /*0100*/  VIMNMX.U32 R4, PT, PT, R11, 0x1, !PT ;  /* 0x000000010b047848 */ /* 0x000fe20007fe0000 */
[----:B------:R-:W-:Y:S02]  /*0110*/  IMAD R0, R19, R14, R11 ;  /* 0x0000000e13007224 */ /* 0x000fe400078e020b */
[----:B------:R-:W-:Y:S02]  /*0120*/  ISETP.NE.AND P0, PT, R11, R18, PT ;  /* 0x000000120b00720c */ /* 0x000fe40003f05270 */
[----:B------:R-:W2:Y:S01]  /*0130*/  LDC.64 R8, c[0x0][0x390] ;  /* 0x0000e400ff087b82 */ /* 0x000ea20000000a00 */
[----:B------:R-:W-:-:S07]  /*0140*/  IMAD R10, R19, R14, R4 ;  /* 0x0000000e130a7224 */ /* 0x000fce00078e0204 */
[----:B------:R-:W3:Y:S03]  /*0150*/  LDC.64 R6, c[0x0][0x398] ;  /* 0x0000e600ff067b82 */ /* 0x000ee60000000a00 */
[----:B------:R-:W-:Y:S02]  /*0160*/  @P0 VIADD R18, R11, 0x1 ;  /* 0x000000010b120836 */ /* 0x000fe40000000000 */
[----:B------:R-:W-:Y:S02]  /*0170*/  VIADD R11, R10, 0xffffffff ;  /* 0xffffffff0a0b7836 */ /* 0x000fe40000000000 */
[----:B0-----:R-:W-:-:S04]  /*0180*/  IMAD.WIDE.U32 R4, R0, 0x8, R2 ;  /* 0x0000000800047825 */ /* 0x001fc800078e0002 */
[----:B--2---:R-:W-:Y:S02]  /*0190*/  IMAD.WIDE.U32 R16, R0, 0x8, R8 ;  /* 0x0000000800107825 */ /* 0x004fe400078e0008 */
[----:B-1----:R-:W2:Y:S02]  /*01a0*/  LDG.E.64 R4, desc[UR10][R4.64] ;  /* 0x0000000a04047981 */ /* 0x002ea4000c1e1b00 */
[----:B------:R-:W-:Y:S02]  /*01b0*/  IMAD R14, R19, R14, R18 ;  /* 0x0000000e130e7224 */ /* 0x000fe400078e0212 */
[----:B------:R-:W2:Y:S01]  /*01c0*/  LDG.E.64 R16, desc[UR10][R16.64] ;  /* 0x0000000a10107981 */ /* 0x000ea2000c1e1b00 */
[----:B------:R-:W-:-:S04]  /*01d0*/  IMAD.WIDE.U32 R18, R11, 0x8, R8 ;  /* 0x000000080b127825 */ /* 0x000fc800078e0008 */
[--C-:B------:R-:W-:Y:S02]  /*01e0*/  IMAD.WIDE.U32 R20, R11, 0x8, R2.reuse ;  /* 0x000000080b147825 */ /* 0x100fe400078e0002 */
[----:B------:R-:W4:Y:S02]  /*01f0*/  LDG.E.64 R18, desc[UR10][R18.64] ;  /* 0x0000000a12127981 */ /* 0x000f24000c1e1b00 */
[----:B------:R-:W-:Y:S02]  /*0200*/  IMAD.WIDE.U32 R10, R14, 0x8, R2 ;  /* 0x000000080e0a7825 */ /* 0x000fe400078e0002 */
[----:B------:R-:W4:Y:S02]  /*0210*/  LDG.E.64 R2, desc[UR10][R20.64] ;  /* 0x0000000a14027981 */ /* 0x000f24000c1e1b00 */
[----:B---3--:R-:W-:Y:S02]  /*0220*/  IMAD.WIDE.U32 R8, R0, 0x8, R6 ;  /* 0x0000000800087825 */ /* 0x008fe400078e0006 */
[----:B------:R0:W3:Y:S04]  /*0230*/  LDG.E.64 R6, desc[UR10][R10.64] ;  /* 0x0000000a0a067981 */ /* 0x0000e8000c1e1b00 */
[----:B------:R-:W5:Y:S01]  /*0240*/  LDG.E.64 R8, desc[UR10][R8.64] ;  /* 0x0000000a08087981 */ /* 0x000f62000c1e1b00 */
[----:B------:R-:W1:Y:S01]  /*0250*/  S2UR UR8, SR_CgaCtaId ;  /* 0x00000000000879c3 */ /* 0x000e620000008800 */
[----:B------:R-:W-:-:S02]  /*0260*/  UMOV UR4, 0x400 ;  /* 0x0000040000047882 */ /* 0x000fc40000000000 */
[----:B------:R-:W-:Y:S02]  /*0270*/  UIADD3 UR5, UPT, UPT, UR4, 0x800, URZ ;  /* 0x0000080004057890 */ /* 0x000fe4000fffe0ff */
[----:B------:R-:W-:Y:S02]  /*0280*/  UIADD3 UR6, UPT, UPT, UR4, 0x1000, URZ ;  /* 0x0000100004067890 */ /* 0x000fe4000fffe0ff */
[----:B------:R-:W-:Y:S02]  /*0290*/  UIADD3 UR7, UPT, UPT, UR4, 0x1800, URZ ;  /* 0x0000180004077890 */ /* 0x000fe4000fffe0ff */
[----:B-1----:R-:W-:-:S06]  /*02a0*/  ULEA UR9, UR8, UR4, 0x18 ;  /* 0x0000000408097291 */ /* 0x002fcc000f8ec0ff */
[C---:B0-----:R-:W-:Y:S01]  /*02b0*/  LEA R10, R12.reuse, UR9, 0x7 ;  /* 0x000000090c0a7c11 */ /* 0x041fe2000f8e38ff */
[----:B------:R-:W-:Y:S02]  /*02c0*/  UIADD3 UR4, UPT, UPT, UR4, 0x2000, URZ ;  /* 0x0000200004047890 */ /* 0x000fe4000fffe0ff */
[----:B------:R-:W-:Y:S02]  /*02d0*/  ULEA UR5, UR8, UR5, 0x18 ;  /* 0x0000000508057291 */ /* 0x000fe4000f8ec0ff */
[----:B------:R-:W-:Y:S01]  /*02e0*/  IMAD R15, R13, 0x8, R10 ;  /* 0x000000080d0f7824 */ /* 0x000fe200078e020a */
[----:B------:R-:W-:Y:S02]  /*02f0*/  ULEA UR6, UR8, UR6, 0x18 ;  /* 0x0000000608067291 */ /* 0x000fe4000f8ec0ff */
[----:B------:R-:W-:Y:S02]  /*0300*/  ULEA UR7, UR8, UR7, 0x18 ;  /* 0x0000000708077291 */ /* 0x000fe4000f8ec0ff */
[----:B------:R-:W-:Y:S01]  /*0310*/  ULEA UR4, UR8, UR4, 0x18 ;  /* 0x0000000408047291 */ /* 0x000fe2000f8ec0ff */
[----:B------:R-:W-:-:S02]  /*0320*/  LEA R20, R12, UR5, 0x7 ;  /* 0x000000050c147c11 */ /* 0x000fc4000f8e38ff */
[C---:B------:R-:W-:Y:S02]  /*0330*/  LEA R22, R12.reuse, UR6, 0x7 ;  /* 0x000000060c167c11 */ /* 0x040fe4000f8e38ff */
[C---:B------:R-:W-:Y:S02]  /*0340*/  LEA R24, R12.reuse, UR7, 0x7 ;  /* 0x000000070c187c11 */ /* 0x040fe4000f8e38ff */
[----:B------:R-:W-:Y:S01]  /*0350*/  LEA R12, R12, UR4, 0x7 ;  /* 0x000000040c0c7c11 */ /* 0x000fe2000f8e38ff */
[C---:B------:R-:W-:Y:S02]  /*0360*/  IMAD R21, R13.reuse, 0x8, R20 ;  /* 0x000000080d157824 */ /* 0x040fe400078e0214 */
[C---:B------:R-:W-:Y:S02]  /*0370*/  IMAD R23, R13.reuse, 0x8, R22 ;  /* 0x000000080d177824 */ /* 0x040fe400078e0216 */
[C---:B------:R-:W-:Y:S02]  /*0380*/  IMAD R25, R13.reuse, 0x8, R24 ;  /* 0x000000080d197824 */ /* 0x040fe400078e0218 */
[----:B------:R-:W-:Y:S01]  /*0390*/  IMAD R27, R13, 0x8, R12 ;  /* 0x000000080d1b7824 */ /* 0x000fe200078e020c */
[----:B------:R-:W-:Y:S01]  /*03a0*/  BSSY.RECONVERGENT B0, `(.L_x_392) ;  /* 0x000005c000007945 */ /* 0x000fe20003800200 */
[----:B------:R-:W-:Y:S01]  /*03b0*/  CS2R R12, SRZ ;  /* 0x00000000000c7805 */ /* 0x000fe2000001ff00 */
[----:B--2---:R-:W-:Y:S01]  /*03c0*/  DMUL R10, R4, R16 ;  /* 0x00000010040a7228 */ /* 0x004fe20000000000 */
[----:B------:R0:W-:Y:S07]  /*03d0*/  STS.64 [R15], R4 ;  /* 0x000000040f007388 */ /* 0x0001ee0000000a00 */
[----:B----4-:R-:W-:Y:S01]  /*03e0*/  DFMA R18, R2, R18, R10 ;  /* 0x000000120212722b */ /* 0x010fe2000000000a */
[----:B---3--:R0:W-:Y:S07]  /*03f0*/  STS.64 [R21], R6 ;  /* 0x0000000615007388 */ /* 0x0081ee0000000a00 */
[----:B------:R-:W-:Y:S01]  /*0400*/  DMUL R18, R18, 0.5 ;  /* 0x3fe0000012127828 */ /* 0x000fe20000000000 */
[----:B------:R0:W-:Y:S04]  /*0410*/  STS.64 [R23], R2 ;  /* 0x0000000217007388 */ /* 0x0001e80000000a00 */
[----:B------:R0:W-:Y:S04]  /*0420*/  STS.64 [R25], R16 ;  /* 0x0000001019007388 */ /* 0x0001e80000000a00 */
[----:B-----5:R0:W-:Y:S01]  /*0430*/  STS.64 [R27], R8 ;  /* 0x000000081b007388 */ /* 0x0201e20000000a00 */
[----:B------:R-:W-:-:S14]  /*0440*/  DSETP.GT.AND P0, PT, R18, RZ, PT ;  /* 0x000000ff1200722a */ /* 0x000fdc0003f04000 */
[----:B0-----:R-:W-:Y:S05]  /*0450*/  @!P0 BRA `(.L_x_393) ;  /* 0x0000000400408947 */ /* 0x001fea0003800000 */
[----:B------:R-:W-:-:S08]  /*0460*/  DADD R12, R4, -R2 ;  /* 0x00000000040c7229 */ /* 0x000fd00000000802 */
[----:B------:R-:W-:-:S14]  /*0470*/  DSETP.GT.AND P0, PT, R12, 0.5, PT ;  /* 0x3fe000000c00742a */ /* 0x000fdc0003f04000 */
[----:B------:R-:W-:Y:S05]  /*0480*/  @!P0 BRA `(.L_x_394) ;  /* 0x0000000000788947 */ /* 0x000fea0003800000 */
[----:B------:R-:W0:Y:S01]  /*0490*/  LDCU UR4, c[0x0][0x38c] ;  /* 0x00007180ff0477ac */ /* 0x000e220008000800 */
[----:B------:R-:W1:Y:S01]  /*04a0*/  LDC.64 R16, c[0x0][0x388] ;  /* 0x0000e200ff107b82 */ /* 0x000e620000000a00 */
[----:B------:R-:W-:Y:S01]  /*04b0*/  MOV R18, 0x1 ;  /* 0x0000000100127802 */ /* 0x000fe20000000f00 */
[----:B------:R-:W-:Y:S01]  /*04c0*/  DADD R2, R4, R2 ;  /* 0x0000000004027229 */ /* 0x000fe20000000002 */
        /* <DEDUP_REMOVED lines=22> */
[----:B------:R-:W-:Y:S05]  /*0630*/  CALL.REL.NOINC `($__internal_26_$__cuda_sm20_div_rn_f64_full) ;  /* 0x0000000800507944 */ /* 0x000fea0003c00000 */
.L_x_396:
[----:B------:R-:W-:Y:S05]  /*0640*/  BSYNC.RECONVERGENT B1 ;  /* 0x0000000000017941 */ /* 0x000fea0003800200 */
.L_x_395:
[----:B------:R-:W-:Y:S01]  /*0650*/  DADD R12, RZ, R2 ;  /* 0x00000000ff0c7229 */ /* 0x000fe20000000002 */
[----:B------:R-:W-:Y:S10]  /*0660*/  BRA `(.L_x_393) ;  /* 0x0000000000bc7947 */ /* 0x000ff40003800000 */
.L_x_394:
        /* <DEDUP_REMOVED lines=18> */
[----:B------:R-:W-:Y:S05]  /*0790*/  CALL.REL.NOINC `($__internal_26_$__cuda_sm20_div_rn_f64_full) ;  /* 0x0000000400f87944 */ /* 0x000fea0003c00000 */
.L_x_398:
[----:B------:R-:W-:Y:S05]  /*07a0*/  BSYNC.RECONVERGENT B1 ;  /* 0x0000000000017941 */ /* 0x000fea0003800200 */
.L_x_397:
[----:B------:R-:W0:Y:S01]  /*07b0*/  LDCU UR4, c[0x0][0x38c] ;  /* 0x00007180ff0477ac */ /* 0x000e220008000800 */
[----:B------:R-:W1:Y:S01]  /*07c0*/  LDC.64 R18, c[0x0][0x388] ;  /* 0x0000e200ff127b82 */ /* 0x000e620000000a00 */
[----:B------:R-:W-:Y:S01]  /*07d0*/  MOV R16, 0x1 ;  /* 0x0000000100107802 */ /* 0x000fe20000000f00 */
[----:B------:R-:W-:Y:S01]  /*07e0*/  BSSY.RECONVERGENT B1, `(.L_x_399) ;  /* 0x0000016000017945 */ /* 0x000fe20003800200 */
[----:B0-----:R-:W1:Y:S04]  /*07f0*/  MUFU.RCP64H R17, UR4 ;  /* 0x0000000400117d08 */ /* 0x001e680008001800 */
        /* <DEDUP_REMOVED lines=20> */
.L_x_400:
[----:B------:R-:W-:Y:S05]  /*0940*/  BSYNC.RECONVERGENT B1 ;  /* 0x0000000000017941 */ /* 0x000fea0003800200 */
.L_x_399:
[----:B------:R-:W-:-:S11]  /*0950*/  DADD R12, RZ, R2 ;  /* 0x00000000ff0c7229 */ /* 0x000fd60000000002 */
.L_x_393:
[----:B------:R-:W-:Y:S05]  /*0960*/  BSYNC.RECONVERGENT B0 ;  /* 0x0000000000007941 */ /* 0x000fea0003800200 */
.L_x_392:
[----:B------:R-:W0:Y:S02]  /*0970*/  LDC.64 R2, c[0x0][0x390] ;  /* 0x0000e400ff027b82 */ /* 0x000e240000000a00 */
[----:B0-----:R-:W-:-:S06]  /*0980*/  IMAD.WIDE.U32 R14, R14, 0x8, R2 ;  /* 0x000000080e0e7825 */ /* 0x001fcc00078e0002 */
[----:B------:R-:W2:Y:S01]  /*0990*/  LDG.E.64 R14, desc[UR10][R14.64] ;  /* 0x0000000a0e0e7981 */ /* 0x000ea2000c1e1b00 */
[----:B------:R-:W-:Y:S01]  /*09a0*/  BSSY.RECONVERGENT B0, `(.L_x_401) ;  /* 0x0000059000007945 */ /* 0x000fe20003800200 */
[----:B--2---:R-:W-:-:S08]  /*09b0*/  DFMA R10, R6, R14, R10 ;  /* 0x0000000e060a722b */ /* 0x004fd0000000000a */
        /* <DEDUP_REMOVED lines=33> */
[----:B------:R-:W-:Y:S05]  /*0bd0*/  CALL.REL.NOINC `($__internal_26_$__cuda_sm20_div_rn_f64_full) ;  /* 0x0000000000e87944 */ /* 0x000fea0003c00000 */
.L_x_405:
[----:B------:R-:W-:Y:S05]  /*0be0*/  BSYNC.RECONVERGENT B1 ;  /* 0x0000000000017941 */ /* 0x000fea0003800200 */
.L_x_404:
[----:B------:R-:W-:Y:S01]  /*0bf0*/  DADD R12, R12, R2 ;  /* 0x000000000c0c7229 */ /* 0x000fe20000000002 */
[----:B------:R-:W-:Y:S10]  /*0c00*/  BRA `(.L_x_402) ;  /* 0x0000000000c87947 */ /* 0x000ff40003800000 */
.L_x_403:
        /* <DEDUP_REMOVED lines=20> */
[----:B------:R-:W-:Y:S05]  /*0d50*/  CALL.REL.NOINC `($__internal_26_$__cuda_sm20_div_rn_f64_full) ;  /* 0x0000000000887944 */ /* 0x000fea0003c00000 */
.L_x_407:
[----:B------:R-:W-:Y:S05]  /*0d60*/  BSYNC.RECONVERGENT B1 ;  /* 0x0000000000017941 */ /* 0x000fea0003800200 */
.L_x_406:
        /* <DEDUP_REMOVED lines=25> */
[----:B------:R-:W-:Y:S05]  /*0f00*/  CALL.REL.NOINC `($__internal_26_$__cuda_sm20_div_rn_f64_full) ;  /* 0x00000000001c7944 */ /* 0x000fea0003c00000 */
.L_x_409:
[----:B------:R-:W-:Y:S05]  /*0f10*/  BSYNC.RECONVERGENT B1 ;  /* 0x0000000000017941 */ /* 0x000fea0003800200 */
.L_x_408:
[----:B------:R-:W-:-:S11]  /*0f20*/  DADD R12, R12, R2 ;  /* 0x000000000c0c7229 */ /* 0x000fd60000000002 */
.L_x_402:
[----:B------:R-:W-:Y:S05]  /*0f30*/  BSYNC.RECONVERGENT B0 ;  /* 0x0000000000007941 */ /* 0x000fea0003800200 */
.L_x_401:
[----:B------:R-:W0:Y:S02]  /*0f40*/  LDC.64 R2, c[0x0][0x3a8] ;  /* 0x0000ea00ff027b82 */ /* 0x000e240000000a00 */
[----:B0-----:R-:W-:-:S05]  /*0f50*/  IMAD.WIDE.U32 R2, R0, 0x8, R2 ;  /* 0x0000000800027825 */ /* 0x001fca00078e0002 */
[----:B------:R-:W-:Y:S01]  /*0f60*/  STG.E.64 desc[UR10][R2.64], R12 ;  /* 0x0000000c02007986 */ /* 0x000fe2000c101b0a */
[----:B------:R-:W-:Y:S05]  /*0f70*/  EXIT ;  /* 0x000000000000794d */ /* 0x000fea0003800000 */
        .weak           $__internal_26_$__cuda_sm20_div_rn_f64_full
        .type           $__internal_26_$__cuda_sm20_div_rn_f64_full,@function
        .size           $__internal_26_$__cuda_sm20_div_rn_f64_full,(.L_x_728 - $__internal_26_$__cuda_sm20_div_rn_f64_full)
$__internal_26_$__cuda_sm20_div_rn_f64_full:
        /* <DEDUP_REMOVED lines=9> */
[----:B------:R-:W-:Y:S01]  /*1010*/  MOV R22, 0x1 ;  /* 0x0000000100167802 */ /* 0x000fe20000000f00 */
        /* <DEDUP_REMOVED lines=11> */
[----:B------:R-:W-:Y:S02]  /*10d0*/  @!P0 LOP3.LUT R30, R17, 0x7ff00000, RZ, 0xc0, !PT ;  /* 0x7ff00000111e8812 */ /* 0x000fe400078ec0ff */
[----:B------:R-:W-:-:S06]  /*10e0*/  @!P2 LOP3.LUT R25, R25, 0x100000, RZ, 0xfc, !PT ;  /* 0x001000001919a812 */ /* 0x000fcc00078efcff */
        /* <DEDUP_REMOVED lines=27> */
[----:B------:R-:W-:Y:S01]  /*12a0*/  DFMA R16, R26, -R16, R20 ;  /* 0x800000101a10722b */ /* 0x000fe20000000014 */
[----:B------:R-:W-:-:S09]  /*12b0*/  MOV R18, RZ ;  /* 0x000000ff00127202 */ /* 0x000fd20000000f00 */
        /* <DEDUP_REMOVED lines=14> */
.L_x_411:
        /* <DEDUP_REMOVED lines=16> */
.L_x_414:
[----:B------:R-:W-:Y:S01]  /*14a0*/  LOP3.LUT R23, R3, 0x80000, RZ, 0xfc, !PT ;  /* 0x0008000003177812 */ /* 0x000fe200078efcff */
[----:B------:R-:W-:Y:S01]  /*14b0*/  IMAD.MOV.U32 R22, RZ, RZ, R2 ;  /* 0x000000ffff167224 */ /* 0x000fe200078e0002 */
[----:B------:R-:W-:Y:S06]  /*14c0*/  BRA `(.L_x_412) ;  /* 0x0000000000087947 */ /* 0x000fec0003800000 */
.L_x_413:
[----:B------:R-:W-:Y:S01]  /*14d0*/  LOP3.LUT R23, R19, 0x80000, RZ, 0xfc, !PT ;  /* 0x0008000013177812 */ /* 0x000fe200078efcff */
[----:B------:R-:W-:-:S07]  /*14e0*/  IMAD.MOV.U32 R22, RZ, RZ, R18 ;  /* 0x000000ffff167224 */ /* 0x000fce00078e0012 */
.L_x_412:
[----:B------:R-:W-:Y:S05]  /*14f0*/  BSYNC.RECONVERGENT B2 ;  /* 0x0000000000027941 */ /* 0x000fea0003800200 */
.L_x_410:
[----:B------:R-:W-:Y:S02]  /*1500*/  IMAD.MOV.U32 R29, RZ, RZ, 0x0 ;  /* 0x00000000ff1d7424 */ /* 0x000fe400078e00ff */
[----:B------:R-:W-:Y:S02]  /*1510*/  IMAD.MOV.U32 R2, RZ, RZ, R22 ;  /* 0x000000ffff027224 */ /* 0x000fe400078e0016 */
[----:B------:R-:W-:Y:S01]  /*1520*/  IMAD.MOV.U32 R3, RZ, RZ, R23 ;  /* 0x000000ffff037224 */ /* 0x000fe200078e0017 */
[----:B------:R-:W-:Y:S06]  /*1530*/  RET.REL.NODEC R28 `(_Z9ududx_adviidPdS_S_S_) ;  /* 0xffffffe81cb07950 */ /* 0x000fec0003c3ffff */
.L_x_415:
        /* <DEDUP_REMOVED lines=12> */
.L_x_728:


//--------------------- .text._Z7depthhviidddPdS_S_S_S_ --------------------------
	.section	.text._Z7depthhviidddPdS_S_S_S_,"ax",@progbits
	.align	128
        .global         _Z7depthhviidddPdS_S_S_S_
        .type           _Z7depthhviidddPdS_S_S_S_,@function
        .size           _Z7depthhviidddPdS_S_S_S_,(.L_x_778 - _Z7depthhviidddPdS_S_S_S_)
        .other          _Z7depthhviidddPdS_S_S_S_,@"STO_CUDA_ENTRY STV_DEFAULT"
_Z7depthhviidddPdS_S_S_S_:
.text._Z7depthhviidddPdS_S_S_S_:
        /* <DEDUP_REMOVED lines=15> */
[----:B------:R-:W-:Y:S01]  /*00f0*/  IMAD R0, R6, R2, R11 ;  /* 0x0000000206007224 */ /* 0x000fe200078e020b */
[----:B------:R-:W2:Y:S03]  /*0100*/  LDCU.64 UR6, c[0x0][0x390] ;  /* 0x00007200ff0677ac */ /* 0x000ea60008000a00 */
[----:B0-----:R-:W-:-:S06]  /*0110*/  IMAD.WIDE.U32 R4, R0, 0x8, R4 ;  /* 0x0000000800047825 */ /* 0x001fcc00078e0004 */
[----:B-1----:R-:W2:Y:S01]  /*0120*/  LDG.E.64 R4, desc[UR4][R4.64] ;  /* 0x0000000404047981 */ /* 0x002ea2000c1e1b00 */
[----:B------:R-:W-:Y:S01]  /*0130*/  VIADD R3, R3, 0xffffffff ;  /* 0xffffffff03037836 */ /* 0x000fe20000000000 */
[----:B------:R-:W-:Y:S04]  /*0140*/  BSSY.RECONVERGENT B0, `(.L_x_416) ;  /* 0x000003e000007945 */ /* 0x000fe80003800200 */
[----:B------:R-:W-:-:S13]  /*0150*/  ISETP.NE.AND P0, PT, R6, R3, PT ;  /* 0x000000030600720c */ /* 0x000fda0003f05270 */
[----:B------:R-:W-:Y:S01]  /*0160*/  @P0 VIADD R3, R6, 0x1 ;  /* 0x0000000106030836 */ /* 0x000fe20000000000 */
[----:B--2---:R-:W-:-:S14]  /*0170*/  DSETP.GT.AND P1, PT, R4, UR6, PT ;  /* 0x0000000604007e2a */ /* 0x004fdc000bf24000 */
[----:B------:R-:W-:Y:S05]  /*0180*/  @!P1 BRA `(.L_x_417) ;  /* 0x00000000004c9947 */ /* 0x000fea0003800000 */
[----:B------:R-:W0:Y:S01]  /*0190*/  LDC.64 R6, c[0x0][0x3c0] ;  /* 0x0000f000ff067b82 */ /* 0x000e220000000a00 */
[----:B------:R-:W-:-:S07]  /*01a0*/  IMAD R11, R3, R2, R11 ;  /* 0x00000002030b7224 */ /* 0x000fce00078e020b */
[----:B------:R-:W1:Y:S01]  /*01b0*/  LDC.64 R2, c[0x0][0x3b8] ;  /* 0x0000ee00ff027b82 */ /* 0x000e620000000a00 */
[----:B0-----:R-:W-:-:S04]  /*01c0*/  IMAD.WIDE.U32 R4, R0, 0x8, R6 ;  /* 0x0000000800047825 */ /* 0x001fc800078e0006 */
[----:B------:R-:W-:Y:S02]  /*01d0*/  IMAD.WIDE.U32 R6, R11, 0x8, R6 ;  /* 0x000000080b067825 */ /* 0x000fe400078e0006 */
[----:B------:R-:W2:Y:S04]  /*01e0*/  LDG.E.64 R4, desc[UR4][R4.64] ;  /* 0x0000000404047981 */ /* 0x000ea8000c1e1b00 */
[----:B------:R-:W3:Y:S01]  /*01f0*/  LDG.E.64 R6, desc[UR4][R6.64] ;  /* 0x0000000406067981 */ /* 0x000ee2000c1e1b00 */
[----:B-1----:R-:W-:-:S06]  /*0200*/  IMAD.WIDE.U32 R2, R0, 0x8, R2 ;  /* 0x0000000800027825 */ /* 0x002fcc00078e0002 */
[----:B------:R-:W4:Y:S01]  /*0210*/  LDG.E.64 R2, desc[UR4][R2.64] ;  /* 0x0000000402027981 */ /* 0x000f22000c1e1b00 */
[----:B--2---:R-:W-:Y:S01]  /*0220*/  MOV R8, R5 ;  /* 0x0000000500087202 */ /* 0x004fe20000000f00 */
[----:B---3--:R-:W-:Y:S01]  /*0230*/  DSETP.MIN.AND P0, P1, R4, R6, PT ;  /* 0x000000060400722a */ /* 0x008fe20003900000 */
[----:B------:R-:W-:Y:S02]  /*0240*/  IMAD.MOV.U32 R11, RZ, RZ, R7 ;  /* 0x000000ffff0b7224 */ /* 0x000fe400078e0007 */
[----:B------:R-:W-:-:S03]  /*0250*/  IMAD.MOV.U32 R9, RZ, RZ, R6 ;  /* 0x000000ffff097224 */ /* 0x000fc600078e0006 */
[----:B------:R-:W-:Y:S02]  /*0260*/  FSEL R13, R8, R11, P0 ;  /* 0x0000000b080d7208 */ /* 0x000fe40000000000 */
[----:B------:R-:W-:-:S06]  /*0270*/  SEL R8, R4, R9, P0 ;  /* 0x0000000904087207 */ /* 0x000fcc0000000000 */
[----:B------:R-:W-:-:S04]  /*0280*/  @P1 LOP3.LUT R13, R11, 0x80000, RZ, 0xfc, !PT ;  /* 0x000800000b0d1812 */ /* 0x000fc800078efcff */
[----:B------:R-:W-:-:S06]  /*0290*/  MOV R9, R13 ;  /* 0x0000000d00097202 */ /* 0x000fcc0000000f00 */
[----:B----4-:R-:W-:Y:S01]  /*02a0*/  DADD R8, R2, R8 ;  /* 0x0000000002087229 */ /* 0x010fe20000000008 */
[----:B------:R-:W-:Y:S10]  /*02b0*/  BRA `(.L_x_418) ;  /* 0x0000000000987947 */ /* 0x000ff40003800000 */
.L_x_417:
[----:B------:R-:W0:Y:S01]  /*02c0*/  LDC.64 R6, c[0x0][0x3b8] ;  /* 0x0000ee00ff067b82 */ /* 0x000e220000000a00 */
[----:B------:R-:W-:Y:S01]  /*02d0*/  DSETP.GEU.AND P0, PT, R4, -UR6, PT ;  /* 0x8000000604007e2a */ /* 0x000fe2000bf0e000 */
[----:B------:R-:W-:-:S06]  /*02e0*/  IMAD R5, R3, R2, R11 ;  /* 0x0000000203057224 */ /* 0x000fcc00078e020b */
[----:B------:R-:W1:Y:S01]  /*02f0*/  LDC.64 R8, c[0x0][0x3c0] ;  /* 0x0000f000ff087b82 */ /* 0x000e620000000a00 */
[----:B0-----:R-:W-:-:S06]  /*0300*/  IMAD.WIDE.U32 R2, R5, 0x8, R6 ;  /* 0x0000000805027825 */ /* 0x001fcc00078e0006 */
[C---:B------:R-:W-:Y:S01]  /*0310*/  @P0 IMAD.WIDE.U32 R10, R0.reuse, 0x8, R6 ;  /* 0x00000008000a0825 */ /* 0x040fe200078e0006 */
[----:B------:R-:W2:Y:S03]  /*0320*/  LDG.E.64 R2, desc[UR4][R2.64] ;  /* 0x0000000402027981 */ /* 0x000ea6000c1e1b00 */
[--C-:B-1----:R-:W-:Y:S02]  /*0330*/  IMAD.WIDE.U32 R6, R5, 0x8, R8.reuse ;  /* 0x0000000805067825 */ /* 0x102fe400078e0008 */
[----:B------:R-:W3:Y:S02]  /*0340*/  @P0 LDG.E.64 R10, desc[UR4][R10.64] ;  /* 0x000000040a0a0981 */ /* 0x000ee4000c1e1b00 */
[----:B------:R-:W-:Y:S02]  /*0350*/  IMAD.WIDE.U32 R8, R0, 0x8, R8 ;  /* 0x0000000800087825 */ /* 0x000fe400078e0008 */
[----:B------:R-:W4:Y:S04]  /*0360*/  LDG.E.64 R6, desc[UR4][R6.64] ;  /* 0x0000000406067981 */ /* 0x000f28000c1e1b00 */
[----:B------:R-:W4:Y:S01]  /*0370*/  LDG.E.64 R8, desc[UR4][R8.64] ;  /* 0x0000000408087981 */ /* 0x000f22000c1e1b00 */
[----:B--2---:R-:W-:Y:S01]  /*0380*/  @P0 MOV R5, R3 ;  /* 0x0000000300050202 */ /* 0x004fe20000000f00 */
[----:B---3--:R-:W-:Y:S01]  /*0390*/  @P0 DSETP.MAX.AND P3, P4, R10, R2, PT ;  /* 0x000000020a00022a */ /* 0x008fe20003c6f000 */
[----:B------:R-:W-:-:S02]  /*03a0*/  @P0 IMAD.MOV.U32 R4, RZ, RZ, R11 ;  /* 0x000000ffff040224 */ /* 0x000fc400078e000b */
[----:B------:R-:W-:Y:S02]  /*03b0*/  @P0 IMAD.MOV.U32 R12, RZ, RZ, R10 ;  /* 0x000000ffff0c0224 */ /* 0x000fe400078e000a */
[----:B------:R-:W-:Y:S01]  /*03c0*/  @P0 IMAD.MOV.U32 R11, RZ, RZ, R2 ;  /* 0x000000ffff0b0224 */ /* 0x000fe200078e0002 */
[----:B----4-:R-:W-:Y:S01]  /*03d0*/  DSETP.MIN.AND P1, P2, R8, R6, PT ;  /* 0x000000060800722a */ /* 0x010fe20003a20000 */
[----:B------:R-:W-:Y:S02]  /*03e0*/  @P0 FSEL R13, R4, R5, P3 ;  /* 0x00000005040d0208 */ /* 0x000fe40001800000 */
[----:B------:R-:W-:Y:S02]  /*03f0*/  @P0 LOP3.LUT R14, R5, 0x80000, RZ, 0xfc, !PT ;  /* 0x00080000050e0812 */ /* 0x000fe400078efcff */
[----:B------:R-:W-:Y:S01]  /*0400*/  @P0 SEL R10, R12, R11, P3 ;  /* 0x0000000b0c0a0207 */ /* 0x000fe20001800000 */
[----:B------:R-:W-:Y:S01]  /*0410*/  IMAD.MOV.U32 R12, RZ, RZ, R9 ;  /* 0x000000ffff0c7224 */ /* 0x000fe200078e0009 */
[----:B------:R-:W-:Y:S01]  /*0420*/  @P0 SEL R11, R14, R13, P4 ;  /* 0x0000000d0e0b0207 */ /* 0x000fe20002000000 */
[----:B------:R-:W0:Y:S01]  /*0430*/  @P0 LDC.64 R4, c[0x0][0x398] ;  /* 0x0000e600ff040b82 */ /* 0x000e220000000a00 */
[----:B------:R-:W-:-:S04]  /*0440*/  MOV R13, R7 ;  /* 0x00000007000d7202 */ /* 0x000fc80000000f00 */
[----:B------:R-:W-:Y:S02]  /*0450*/  FSEL R15, R12, R13, P1 ;  /* 0x0000000d0c0f7208 */ /* 0x000fe40000800000 */
[----:B------:R-:W-:Y:S02]  /*0460*/  @P2 LOP3.LUT R15, R13, 0x80000, RZ, 0xfc, !PT ;  /* 0x000800000d0f2812 */ /* 0x000fe400078efcff */
[----:B------:R-:W-:-:S03]  /*0470*/  SEL R8, R8, R6, P1 ;  /* 0x0000000608087207 */ /* 0x000fc60000800000 */
[----:B------:R-:W-:-:S06]  /*0480*/  IMAD.MOV.U32 R9, RZ, RZ, R15 ;  /* 0x000000ffff097224 */ /* 0x000fcc00078e000f */
[C---:B------:R-:W-:Y:S02]  /*0490*/  @P0 DADD R10, R8.reuse, R10 ;  /* 0x00000000080a0229 */ /* 0x040fe4000000000a */
[----:B------:R-:W-:Y:S01]  /*04a0*/  @!P0 DADD R8, R8, R2 ;  /* 0x0000000008088229 */ /* 0x000fe20000000002 */
[----:B0-----:R-:W-:-:S05]  /*04b0*/  @P0 MOV R7, R5 ;  /* 0x0000000500070202 */ /* 0x001fca0000000f00 */
[----:B------:R-:W-:Y:S02]  /*04c0*/  @P0 DSETP.MAX.AND P1, P2, R10, R4, PT ;  /* 0x000000040a00022a */ /* 0x000fe40003a2f000 */
[----:B------:R-:W-:Y:S01]  /*04d0*/  @P0 IMAD.MOV.U32 R2, RZ, RZ, R11 ;  /* 0x000000ffff020224 */ /* 0x000fe200078e000b */
[----:B------:R-:W-:-:S04]  /*04e0*/  @P0 LOP3.LUT R13, R7, 0x80000, RZ, 0xfc, !PT ;  /* 0x00080000070d0812 */ /* 0x000fc800078efcff */
[----:B------:R-:W-:Y:S02]  /*04f0*/  @P0 FSEL R2, R2, R7, P1 ;  /* 0x0000000702020208 */ /* 0x000fe40000800000 */
[----:B------:R-:W-:Y:S02]  /*0500*/  @P0 SEL R8, R10, R4, P1 ;  /* 0x000000040a080207 */ /* 0x000fe40000800000 */
[----:B------:R-:W-:-:S07]  /*0510*/  @P0 SEL R9, R13, R2, P2 ;  /* 0x000000020d090207 */ /* 0x000fce0001000000 */
.L_x_418:
[----:B------:R-:W-:Y:S05]  /*0520*/  BSYNC.RECONVERGENT B0 ;  /* 0x0000000000007941 */ /* 0x000fea0003800200 */
.L_x_416:
[----:B------:R-:W0:Y:S01]  /*0530*/  LDC.64 R4, c[0x0][0x3b0] ;  /* 0x0000ec00ff047b82 */ /* 0x000e220000000a00 */
[----:B------:R-:W-:Y:S01]  /*0540*/  DSETP.MAX.AND P0, P1, RZ, R8, PT ;  /* 0x00000008ff00722a */ /* 0x000fe2000390f000 */
[----:B------:R-:W-:Y:S01]  /*0550*/  IMAD.MOV.U32 R2, RZ, RZ, RZ ;  /* 0x000000ffff027224 */ /* 0x000fe200078e00ff */
[----:B------:R-:W-:-:S04]  /*0560*/  MOV R3, R9 ;  /* 0x0000000900037202 */ /* 0x000fc80000000f00 */
[C---:B------:R-:W-:Y:S02]  /*0570*/  FSEL R7, R2.reuse, R3, P0 ;  /* 0x0000000302077208 */ /* 0x040fe40000000000 */
[----:B------:R-:W-:-:S06]  /*0580*/  SEL R2, R2, R8, P0 ;  /* 0x0000000802027207 */ /* 0x000fcc0000000000 */
[----:B------:R-:W-:-:S04]  /*0590*/  @P1 LOP3.LUT R7, R3, 0x80000, RZ, 0xfc, !PT ;  /* 0x0008000003071812 */ /* 0x000fc800078efcff */
[----:B------:R-:W-:Y:S01]  /*05a0*/  MOV R3, R7 ;  /* 0x0000000700037202 */ /* 0x000fe20000000f00 */
[----:B0-----:R-:W-:-:S05]  /*05b0*/  IMAD.WIDE.U32 R4, R0, 0x8, R4 ;  /* 0x0000000800047825 */ /* 0x001fca00078e0004 */
[----:B------:R-:W-:Y:S01]  /*05c0*/  STG.E.64 desc[UR4][R4.64], R2 ;  /* 0x0000000204007986 */ /* 0x000fe2000c101b04 */
[----:B------:R-:W-:Y:S05]  /*05d0*/  EXIT ;  /* 0x000000000000794d */ /* 0x000fea0003800000 */
.L_x_419:
        /* <DEDUP_REMOVED lines=10> */
.L_x_778:


//--------------------- .text._Z7depthhuiidddPdS_S_S_S_ --------------------------
	.section	.text._Z7depthhuiidddPdS_S_S_S_,"ax",@progbits
	.align	128
        .global         _Z7depthhuiidddPdS_S_S_S_
        .type           _Z7depthhuiidddPdS_S_S_S_,@function
        .size           _Z7depthhuiidddPdS_S_S_S_,(.L_x_779 - _Z7depthhuiidddPdS_S_S_S_)
        .other          _Z7depthhuiidddPdS_S_S_S_,@"STO_CUDA_ENTRY STV_DEFAULT"
_Z7depthhuiidddPdS_S_S_S_:
.text._Z7depthhuiidddPdS_S_S_S_:
        /* <DEDUP_REMOVED lines=44> */
.L_x_421:
        /* <DEDUP_REMOVED lines=38> */
.L_x_422:
[----:B------:R-:W-:Y:S05]  /*0520*/  BSYNC.RECONVERGENT B0 ;  /* 0x0000000000007941 */ /* 0x000fea0003800200 */
.L_x_420:
        /* <DEDUP_REMOVED lines=11> */
.L_x_423:
        /* <DEDUP_REMOVED lines=10> */
.L_x_779:


//--------------------- .text._Z13vdepthmomcontiidddPiPdS0_S0_S0_S0_S0_ --------------------------
	.section	.text._Z13vdepthmomcontiidddPiPdS0_S0_S0_S0_S0_,"ax",@progbits
	.align	128
        .global         _Z13vdepthmomcontiidddPiPdS0_S0_S0_S0_S0_
        .type           _Z13vdepthmomcontiidddPiPdS0_S0_S0_S0_S0_,@function
        .size           _Z13vdepthmomcontiidddPiPdS0_S0_S0_S0_S0_,(.L_x_780 - _Z13vdepthmomcontiidddPiPdS0_S0_S0_S0_S0_)
        .other          _Z13vdepthmomcontiidddPiPdS0_S0_S0_S0_S0_,@"STO_CUDA_ENTRY STV_DEFAULT"
_Z13vdepthmomcontiidddPiPdS0_S0_S0_S0_S0_:
.text._Z13vdepthmomcontiidddPiPdS0_S0_S0_S0_S0_:
        /* <DEDUP_REMOVED lines=16> */
[C---:B------:R-:W-:Y:S01]  /*0100*/  ISETP.NE.AND P0, PT, R0.reuse, R9, PT ;  /* 0x000000090000720c */ /* 0x040fe20003f05270 */
[----:B------:R-:W2:Y:S04]  /*0110*/  LDCU.64 UR4, c[0x0][0x390] ;  /* 0x00007200ff0477ac */ /* 0x000ea80008000a00 */
[----:B------:R-:W3:Y:S08]  /*0120*/  LDC.64 R14, c[0x0][0x3c8] ;  /* 0x0000f200ff0e7b82 */ /* 0x000ef00000000a00 */
[C---:B------:R-:W-:Y:S01]  /*0130*/  @P0 VIADD R9, R0.reuse, 0x1 ;  /* 0x0000000100090836 */ /* 0x040fe20000000000 */
[----:B------:R-:W4:Y:S01]  /*0140*/  S2UR UR7, SR_CgaCtaId ;  /* 0x00000000000779c3 */ /* 0x000f220000008800 */
[----:B------:R-:W-:-:S02]  /*0150*/  IMAD R0, R0, R8, R7 ;  /* 0x0000000800007224 */ /* 0x000fc400078e0207 */
[----:B------:R-:W-:Y:S02]  /*0160*/  IMAD R9, R9, R8, R7 ;  /* 0x0000000809097224 */ /* 0x000fe400078e0207 */
[----:B0-----:R-:W-:-:S03]  /*0170*/  IMAD.WIDE.U32 R6, R0, 0x8, R2 ;  /* 0x0000000800067825 */ /* 0x001fc600078e0002 */
[----:B------:R-:W0:Y:S01]  /*0180*/  LDC.64 R10, c[0x0][0x3a0] ;  /* 0x0000e800ff0a7b82 */ /* 0x000e220000000a00 */
[----:B------:R-:W-:Y:S02]  /*0190*/  IMAD.WIDE.U32 R2, R9, 0x8, R2 ;  /* 0x0000000809027825 */ /* 0x000fe400078e0002 */
[----:B-1----:R-:W5:Y:S02]  /*01a0*/  LDG.E.64 R6, desc[UR10][R6.64] ;  /* 0x0000000a06067981 */ /* 0x002f64000c1e1b00 */
[----:B---3--:R-:W-:Y:S01]  /*01b0*/  IMAD.WIDE.U32 R14, R0, 0x8, R14 ;  /* 0x00000008000e7825 */ /* 0x008fe200078e000e */
[----:B------:R-:W-:Y:S01]  /*01c0*/  UMOV UR6, 0x400 ;  /* 0x0000040000067882 */ /* 0x000fe20000000000 */
[----:B------:R-:W5:Y:S01]  /*01d0*/  LDG.E.64 R2, desc[UR10][R2.64] ;  /* 0x0000000a02027981 */ /* 0x000f62000c1e1b00 */
[----:B------:R-:W1:Y:S03]  /*01e0*/  LDC.64 R8, c[0x0][0x3c0] ;  /* 0x0000f000ff087b82 */ /* 0x000e660000000a00 */
[----:B------:R-:W3:Y:S01]  /*01f0*/  LDG.E.64 R14, desc[UR10][R14.64] ;  /* 0x0000000a0e0e7981 */ /* 0x000ee2000c1e1b00 */
[----:B----4-:R-:W-:-:S02]  /*0200*/  ULEA UR8, UR7, UR6, 0x18 ;  /* 0x0000000607087291 */ /* 0x010fc4000f8ec0ff */
[----:B------:R-:W-:-:S04]  /*0210*/  UIADD3 UR6, UPT, UPT, UR6, 0x800, URZ ;  /* 0x0000080006067890 */ /* 0x000fc8000fffe0ff */
[----:B------:R-:W-:Y:S01]  /*0220*/  ULEA UR6, UR7, UR6, 0x18 ;  /* 0x0000000607067291 */ /* 0x000fe2000f8ec0ff */
[C---:B0-----:R-:W-:Y:S02]  /*0230*/  IMAD.WIDE.U32 R10, R0.reuse, 0x4, R10 ;  /* 0x00000004000a7825 */ /* 0x041fe400078e000a */
[----:B--2---:R-:W-:Y:S02]  /*0240*/  UMOV UR7, UR5 ;  /* 0x0000000500077c82 */ /* 0x004fe40008000000 */
[----:B------:R-:W-:Y:S02]  /*0250*/  IMAD.U32 R16, RZ, RZ, UR7 ;  /* 0x00000007ff107e24 */ /* 0x000fe4000f8e00ff */
[----:B-1----:R-:W-:Y:S01]  /*0260*/  IMAD.WIDE.U32 R8, R0, 0x8, R8 ;  /* 0x0000000800087825 */ /* 0x002fe200078e0008 */
[----:B-----5:R-:W-:-:S08]  /*0270*/  DADD R12, R6, R2 ;  /* 0x00000000060c7229 */ /* 0x020fd00000000002 */
[----:B------:R-:W-:-:S08]  /*0280*/  DMUL R12, R12, 0.5 ;  /* 0x3fe000000c0c7828 */ /* 0x000fd00000000000 */
[C---:B------:R-:W-:Y:S02]  /*0290*/  DSETP.GT.AND P0, PT, R12.reuse, UR4, PT ;  /* 0x000000040c007e2a */ /* 0x040fe4000bf04000 */
[----:B------:R-:W-:-:S04]  /*02a0*/  DSETP.MAX.AND P1, P2, R12, UR4, PT ;  /* 0x000000040c007e2a */ /* 0x000fc8000ba2f000 */
[----:B---3--:R-:W-:Y:S01]  /*02b0*/  DSETP.LEU.OR P0, PT, R14, UR4, !P0 ;  /* 0x000000040e007e2a */ /* 0x008fe2000c70b400 */
[C---:B------:R-:W-:Y:S02]  /*02c0*/  LEA R14, R4.reuse, UR8, 0x7 ;  /* 0x00000008040e7c11 */ /* 0x040fe4000f8e38ff */
[----:B------:R-:W-:Y:S02]  /*02d0*/  LEA R4, R4, UR6, 0x7 ;  /* 0x0000000604047c11 */ /* 0x000fe4000f8e38ff */
[C---:B------:R-:W-:Y:S02]  /*02e0*/  LEA R15, R5.reuse, R14, 0x3 ;  /* 0x0000000e050f7211 */ /* 0x040fe400078e18ff */
[----:B------:R-:W-:Y:S01]  /*02f0*/  MOV R14, R13 ;  /* 0x0000000d000e7202 */ /* 0x000fe20000000f00 */
[----:B------:R-:W-:Y:S01]  /*0300*/  IMAD R5, R5, 0x8, R4 ;  /* 0x0000000805057824 */ /* 0x000fe200078e0204 */
[----:B------:R-:W-:Y:S01]  /*0310*/  SEL R4, R12, UR4, P1 ;  /* 0x000000040c047c07 */ /* 0x000fe20008800000 */
[----:B------:R-:W-:Y:S01]  /*0320*/  STS.64 [R15], R6 ;  /* 0x000000060f007388 */ /* 0x000fe20000000a00 */
[----:B------:R-:W-:-:S02]  /*0330*/  FSEL R17, R14, UR7, P1 ;  /* 0x000000070e117c08 */ /* 0x000fc40008800000 */
[----:B------:R-:W-:Y:S01]  /*0340*/  @P2 LOP3.LUT R17, R16, 0x80000, RZ, 0xfc, !PT ;  /* 0x0008000010112812 */ /* 0x000fe200078efcff */
[----:B------:R0:W-:Y:S01]  /*0350*/  STS.64 [R5], R2 ;  /* 0x0000000205007388 */ /* 0x0001e20000000a00 */
[----:B------:R-:W-:-:S05]  /*0360*/  @!P0 MOV R13, 0x1 ;  /* 0x00000001000d8802 */ /* 0x000fca0000000f00 */
[----:B------:R-:W-:Y:S04]  /*0370*/  @!P0 STG.E desc[UR10][R10.64], R13 ;  /* 0x0000000d0a008986 */ /* 0x000fe8000c10190a */
[----:B------:R-:W-:Y:S01]  /*0380*/  @P0 STG.E desc[UR10][R10.64], RZ ;  /* 0x000000ff0a000986 */ /* 0x000fe2000c10190a */
[----:B0-----:R-:W-:-:S05]  /*0390*/  MOV R5, R17 ;  /* 0x0000001100057202 */ /* 0x001fca0000000f00 */
[----:B------:R-:W-:Y:S01]  /*03a0*/  STG.E.64 desc[UR10][R8.64], R4 ;  /* 0x0000000408007986 */ /* 0x000fe2000c101b0a */
[----:B------:R-:W-:Y:S05]  /*03b0*/  EXIT ;  /* 0x000000000000794d */ /* 0x000fea0003800000 */
.L_x_424:
        /* <DEDUP_REMOVED lines=12> */
.L_x_780:


//--------------------- .text._Z13udepthmomcontiidddPiPdS0_S0_S0_S0_S0_ --------------------------
	.section	.text._Z13udepthmomcontiidddPiPdS0_S0_S0_S0_S0_,"ax",@progbits
	.align	128
        .global         _Z13udepthmomcontiidddPiPdS0_S0_S0_S0_S0_
        .type           _Z13udepthmomcontiidddPiPdS0_S0_S0_S0_S0_,@function
        .size           _Z13udepthmomcontiidddPiPdS0_S0_S0_S0_S0_,(.L_x_781 - _Z13udepthmomcontiidddPiPdS0_S0_S0_S0_S0_)
        .other          _Z13udepthmomcontiidddPiPdS0_S0_S0_S0_S0_,@"STO_CUDA_ENTRY STV_DEFAULT"
_Z13udepthmomcontiidddPiPdS0_S0_S0_S0_S0_:
.text._Z13udepthmomcontiidddPiPdS0_S0_S0_S0_S0_:
        /* <DEDUP_REMOVED lines=15> */
[----:B------:R-:W1:Y:S01]  /*00f0*/  LDCU.64 UR10, c[0x0][0x358] ;  /* 0x00006b00ff0a77ac */ /* 0x000e620008000a00 */
[CC--:B------:R-:W-:Y:S01]  /*0100*/  IMAD R0, R6.reuse, R8.reuse, R7 ;  /* 0x0000000806007224 */ /* 0x0c0fe200078e0207 */
[C---:B------:R-:W-:Y:S01]  /*0110*/  ISETP.NE.AND P0, PT, R7.reuse, R9, PT ;  /* 0x000000090700720c */ /* 0x040fe20003f05270 */
[----:B------:R-:W2:Y:S04]  /*0120*/  LDCU.64 UR4, c[0x0][0x390] ;  /* 0x00007200ff0477ac */ /* 0x000ea80008000a00 */
[----:B------:R-:W3:Y:S08]  /*0130*/  LDC.64 R14, c[0x0][0x3c8] ;  /* 0x0000f200ff0e7b82 */ /* 0x000ef00000000a00 */
[----:B------:R-:W-:Y:S01]  /*0140*/  @P0 VIADD R9, R7, 0x1 ;  /* 0x0000000107090836 */ /* 0x000fe20000000000 */
[----:B------:R-:W4:Y:S03]  /*0150*/  S2UR UR7, SR_CgaCtaId ;  /* 0x00000000000779c3 */ /* 0x000f260000008800 */
[----:B------:R-:W-:-:S02]  /*0160*/  IMAD R9, R6, R8, R9 ;  /* 0x0000000806097224 */ /* 0x000fc400078e0209 */
        /* <DEDUP_REMOVED lines=37> */
.L_x_425:
        /* <DEDUP_REMOVED lines=12> */
.L_x_781:


//--------------------- .text._Z8calcuvvuiidPdS_S_S_S_S_S_S_S_S_S_S_S_S_PiS0_ --------------------------
	.section	.text._Z8calcuvvuiidPdS_S_S_S_S_S_S_S_S_S_S_S_S_PiS0_,"ax",@progbits
	.align	128
        .global         _Z8calcuvvuiidPdS_S_S_S_S_S_S_S_S_S_S_S_S_PiS0_
        .type           _Z8calcuvvuiidPdS_S_S_S_S_S_S_S_S_S_S_S_S_PiS0_,@function
        .size           _Z8calcuvvuiidPdS_S_S_S_S_S_S_S_S_S_S_S_S_PiS0_,(.L_x_729 - _Z8calcuvvuiidPdS_S_S_S_S_S_S_S_S_S_S_S_S_PiS0_)
        .other          _Z8calcuvvuiidPdS_S_S_S_S_S_S_S_S_S_S_S_S_PiS0_,@"STO_CUDA_ENTRY STV_DEFAULT"
_Z8calcuvvuiidPdS_S_S_S_S_S_S_S_S_S_S_S_S_PiS0_:
.text._Z8calcuvvuiidPdS_S_S_S_S_S_S_S_S_S_S_S_S_PiS0_:
        /* <DEDUP_REMOVED lines=15> */
[----:B------:R-:W-:Y:S02]  /*00f0*/  IMAD R0, R9, R30, R5 ;  /* 0x0000001e09007224 */ /* 0x000fe400078e0205 */
[----:B------:R-:W-:-:S04]  /*0100*/  VIADD R8, R30, 0xffffffff ;  /* 0xffffffff1e087836 */ /* 0x000fc80000000000 */
[----:B------:R-:W2:Y:S08]  /*0110*/  LDC.64 R16, c[0x0][0x400] ;  /* 0x00010000ff107b82 */ /* 0x000eb00000000a00 */
[----:B------:R-:W3:Y:S01]  /*0120*/  LDC.64 R20, c[0x0][0x408] ;  /* 0x00010200ff147b82 */ /* 0x000ee20000000a00 */
[----:B0-----:R-:W-:-:S07]  /*0130*/  IMAD.WIDE.U32 R10, R0, 0x8, R24 ;  /* 0x00000008000a7825 */ /* 0x001fce00078e0018 */
[----:B------:R-:W0:Y:S01]  /*0140*/  LDC.64 R18, c[0x0][0x3b0] ;  /* 0x0000ec00ff127b82 */ /* 0x000e220000000a00 */
[----:B-1----:R-:W4:Y:S01]  /*0150*/  LDG.E.64 R6, desc[UR12][R10.64] ;  /* 0x0000000c0a067981 */ /* 0x002f22000c1e1b00 */
[----:B------:R-:W-:Y:S01]  /*0160*/  VIADD R38, R31, 0xffffffff ;  /* 0xffffffff1f267836 */ /* 0x000fe20000000000 */
[----:B------:R-:W-:Y:S01]  /*0170*/  ISETP.NE.AND P0, PT, R5, R8, PT ;  /* 0x000000080500720c */ /* 0x000fe20003f05270 */
[----:B--2---:R-:W-:-:S04]  /*0180*/  IMAD.WIDE.U32 R16, R0, 0x4, R16 ;  /* 0x0000000400107825 */ /* 0x004fc800078e0010 */
[----:B------:R-:W1:Y:S01]  /*0190*/  LDC.64 R22, c[0x0][0x3b8] ;  /* 0x0000ee00ff167b82 */ /* 0x000e620000000a00 */
[----:B------:R-:W-:Y:S01]  /*01a0*/  ISETP.NE.AND P1, PT, R9, R38, PT ;  /* 0x000000260900720c */ /* 0x000fe20003f25270 */
[----:B------:R2:W5:Y:S01]  /*01b0*/  LDG.E R2, desc[UR12][R16.64] ;  /* 0x0000000c10027981 */ /* 0x000562000c1e1900 */
[----:B---3--:R-:W-:-:S05]  /*01c0*/  IMAD.WIDE.U32 R20, R0, 0x4, R20 ;  /* 0x0000000400147825 */ /* 0x008fca00078e0014 */
[----:B------:R-:W3:Y:S08]  /*01d0*/  LDC.64 R32, c[0x0][0x3e0] ;  /* 0x0000f800ff207b82 */ /* 0x000ef00000000a00 */
[----:B------:R-:W3:Y:S01]  /*01e0*/  LDC.64 R28, c[0x0][0x398] ;  /* 0x0000e600ff1c7b82 */ /* 0x000ee20000000a00 */
[----:B------:R-:W-:Y:S01]  /*01f0*/  @P0 VIADD R8, R5, 0x1 ;  /* 0x0000000105080836 */ /* 0x000fe20000000000 */
[----:B------:R2:W5:Y:S01]  /*0200*/  LDG.E R3, desc[UR12][R20.64] ;  /* 0x0000000c14037981 */ /* 0x000562000c1e1900 */
[----:B------:R-:W-:-:S02]  /*0210*/  @P1 VIADD R38, R9, 0x1 ;  /* 0x0000000109261836 */ /* 0x000fc40000000000 */
[-C--:B------:R-:W-:Y:S02]  /*0220*/  IMAD R45, R9, R30.reuse, R8 ;  /* 0x0000001e092d7224 */ /* 0x080fe400078e0208 */
[----:B------:R-:W-:Y:S02]  /*0230*/  IMAD R43, R38, R30, R5 ;  /* 0x0000001e262b7224 */ /* 0x000fe400078e0205 */
[----:B0-----:R-:W-:-:S04]  /*0240*/  IMAD.WIDE.U32 R14, R0, 0x8, R18 ;  /* 0x00000008000e7825 */ /* 0x001fc800078e0012 */
[----:B-1----:R-:W-:Y:S02]  /*0250*/  IMAD.WIDE.U32 R26, R0, 0x8, R22 ;  /* 0x00000008001a7825 */ /* 0x002fe400078e0016 */
[----:B------:R-:W5:Y:S02]  /*0260*/  LDG.E.64 R14, desc[UR12][R14.64] ;  /* 0x0000000c0e0e7981 */ /* 0x000f64000c1e1b00 */
[C---:B--2---:R-:W-:Y:S02]  /*0270*/  IMAD.WIDE.U32 R16, R45.reuse, 0x8, R18 ;  /* 0x000000082d107825 */ /* 0x044fe400078e0012 */
[----:B------:R-:W2:Y:S02]  /*0280*/  LDG.E.64 R26, desc[UR12][R26.64] ;  /* 0x0000000c1a1a7981 */ /* 0x000ea4000c1e1b00 */
[----:B------:R-:W-:Y:S02]  /*0290*/  IMAD.WIDE.U32 R20, R45, 0x8, R22 ;  /* 0x000000082d147825 */ /* 0x000fe400078e0016 */
[----:B------:R-:W2:Y:S02]  /*02a0*/  LDG.E.64 R16, desc[UR12][R16.64] ;  /* 0x0000000c10107981 */ /* 0x000ea4000c1e1b00 */
[----:B------:R-:W-:-:S02]  /*02b0*/  IMAD.WIDE.U32 R18, R43, 0x8, R18 ;  /* 0x000000082b127825 */ /* 0x000fc400078e0012 */
[----:B------:R-:W2:Y:S02]  /*02c0*/  LDG.E.64 R20, desc[UR12][R20.64] ;  /* 0x0000000c14147981 */ /* 0x000ea4000c1e1b00 */
[----:B------:R-:W-:Y:S02]  /*02d0*/  IMAD.WIDE.U32 R22, R43, 0x8, R22 ;  /* 0x000000082b167825 */ /* 0x000fe400078e0016 */
[----:B------:R-:W2:Y:S02]  /*02e0*/  LDG.E.64 R18, desc[UR12][R18.64] ;  /* 0x0000000c12127981 */ /* 0x000ea4000c1e1b00 */
[C---:B---3--:R-:W-:Y:S02]  /*02f0*/  IMAD.WIDE.U32 R32, R0.reuse, 0x8, R32 ;  /* 0x0000000800207825 */ /* 0x048fe400078e0020 */
[----:B------:R-:W3:Y:S02]  /*0300*/  LDG.E.64 R22, desc[UR12][R22.64] ;  /* 0x0000000c16167981 */ /* 0x000ee4000c1e1b00 */
[----:B------:R-:W-:Y:S01]  /*0310*/  IMAD.WIDE.U32 R12, R0, 0x8, R28 ;  /* 0x00000008000c7825 */ /* 0x000fe200078e001c */
[----:B------:R-:W0:Y:S01]  /*0320*/  S2UR UR11, SR_CgaCtaId ;  /* 0x00000000000b79c3 */ /* 0x000e220000008800 */
[----:B----4-:R1:W-:Y:S04]  /*0330*/  STG.E.64 desc[UR12][R32.64], R6 ;  /* 0x0000000620007986 */ /* 0x0103e8000c101b0c */
[----:B------:R-:W4:Y:S01]  /*0340*/  LDG.E.64 R34, desc[UR12][R12.64] ;  /* 0x0000000c0c227981 */ /* 0x000f22000c1e1b00 */
[----:B------:R-:W-:-:S02]  /*0350*/  UMOV UR4, 0x400 ;  /* 0x0000040000047882 */ /* 0x000fc40000000000 */
[----:B------:R-:W-:Y:S02]  /*0360*/  UIADD3 UR5, UPT, UPT, UR4, 0x1800, URZ ;  /* 0x0000180004057890 */ /* 0x000fe4000fffe0ff */
[----:B0-----:R-:W-:Y:S02]  /*0370*/  ULEA UR14, UR11, UR4, 0x18 ;  /* 0x000000040b0e7291 */ /* 0x001fe4000f8ec0ff */
[----:B------:R-:W-:Y:S02]  /*0380*/  UIADD3 UR6, UPT, UPT, UR4, 0x800, URZ ;  /* 0x0000080004067890 */ /* 0x000fe4000fffe0ff */
[----:B------:R-:W-:Y:S02]  /*0390*/  UIADD3 UR7, UPT, UPT, UR4, 0x2000, URZ ;  /* 0x0000200004077890 */ /* 0x000fe4000fffe0ff */
[----:B------:R-:W-:Y:S02]  /*03a0*/  UIADD3 UR8, UPT, UPT, UR4, 0x1000, URZ ;  /* 0x0000100004087890 */ /* 0x000fe4000fffe0ff */
[----:B------:R-:W-:-:S02]  /*03b0*/  UIADD3 UR9, UPT, UPT, UR4, 0x2800, URZ ;  /* 0x0000280004097890 */ /* 0x000fc4000fffe0ff */
[----:B------:R-:W-:Y:S02]  /*03c0*/  UIADD3 UR10, UPT, UPT, UR4, 0x3000, URZ ;  /* 0x00003000040a7890 */ /* 0x000fe4000fffe0ff */
[----:B------:R-:W-:Y:S02]  /*03d0*/  UIADD3 UR4, UPT, UPT, UR4, 0x3400, URZ ;  /* 0x0000340004047890 */ /* 0x000fe4000fffe0ff */
[----:B------:R-:W-:Y:S02]  /*03e0*/  ULEA UR5, UR11, UR5, 0x18 ;  /* 0x000000050b057291 */ /* 0x000fe4000f8ec0ff */
[----:B------:R-:W-:Y:S02]  /*03f0*/  ULEA UR7, UR11, UR7, 0x18 ;  /* 0x000000070b077291 */ /* 0x000fe4000f8ec0ff */
[----:B------:R-:W-:Y:S02]  /*0400*/  ULEA UR8, UR11, UR8, 0x18 ;  /* 0x000000080b087291 */ /* 0x000fe4000f8ec0ff */
[----:B------:R-:W-:-:S02]  /*0410*/  ULEA UR9, UR11, UR9, 0x18 ;  /* 0x000000090b097291 */ /* 0x000fc4000f8ec0ff */
[----:B------:R-:W-:Y:S02]  /*0420*/  ULEA UR10, UR11, UR10, 0x18 ;  /* 0x0000000a0b0a7291 */ /* 0x000fe4000f8ec0ff */
[----:B------:R-:W-:Y:S02]  /*0430*/  ULEA UR6, UR11, UR6, 0x18 ;  /* 0x000000060b067291 */ /* 0x000fe4000f8ec0ff */
[----:B------:R-:W-:Y:S01]  /*0440*/  ULEA UR4, UR11, UR4, 0x18 ;  /* 0x000000040b047291 */ /* 0x000fe2000f8ec0ff */
[C---:B-1----:R-:W-:Y:S02]  /*0450*/  LEA R7, R4.reuse, UR5, 0x7 ;  /* 0x0000000504077c11 */ /* 0x042fe4000f8e38ff */
[C---:B------:R-:W-:Y:S02]  /*0460*/  LEA R37, R4.reuse, UR14, 0x7 ;  /* 0x0000000e04257c11 */ /* 0x040fe4000f8e38ff */
[C---:B------:R-:W-:Y:S02]  /*0470*/  LEA R39, R4.reuse, UR7, 0x7 ;  /* 0x0000000704277c11 */ /* 0x040fe4000f8e38ff */
[----:B------:R-:W-:-:S02]  /*0480*/  LEA R32, R4, UR8, 0x7 ;  /* 0x0000000804207c11 */ /* 0x000fc4000f8e38ff */
[C---:B------:R-:W-:Y:S02]  /*0490*/  LEA R6, R4.reuse, UR9, 0x7 ;  /* 0x0000000904067c11 */ /* 0x040fe4000f8e38ff */
[C---:B------:R-:W-:Y:S02]  /*04a0*/  LEA R31, R4.reuse, UR10, 0x6 ;  /* 0x0000000a041f7c11 */ /* 0x040fe4000f8e30ff */
[C---:B------:R-:W-:Y:S02]  /*04b0*/  LEA R41, R4.reuse, UR6, 0x7 ;  /* 0x0000000604297c11 */ /* 0x040fe4000f8e38ff */
[----:B------:R-:W-:Y:S01]  /*04c0*/  LEA R33, R4, UR4, 0x6 ;  /* 0x0000000404217c11 */ /* 0x000fe2000f8e30ff */
[C---:B------:R-:W-:Y:S01]  /*04d0*/  IMAD R4, R36.reuse, 0x8, R7 ;  /* 0x0000000824047824 */ /* 0x040fe200078e0207 */
[C---:B------:R-:W-:Y:S01]  /*04e0*/  LEA R41, R36.reuse, R41, 0x3 ;  /* 0x0000002924297211 */ /* 0x040fe200078e18ff */
[C---:B------:R-:W-:Y:S02]  /*04f0*/  IMAD R37, R36.reuse, 0x8, R37 ;  /* 0x0000000824257824 */ /* 0x040fe400078e0225 */
[----:B------:R-:W-:-:S02]  /*0500*/  IMAD R39, R36, 0x8, R39 ;  /* 0x0000000824277824 */ /* 0x000fc400078e0227 */
[C---:B------:R-:W-:Y:S02]  /*0510*/  IMAD R7, R36.reuse, 0x8, R32 ;  /* 0x0000000824077824 */ /* 0x040fe400078e0220 */
[C---:B------:R-:W-:Y:S02]  /*0520*/  IMAD R6, R36.reuse, 0x8, R6 ;  /* 0x0000000824067824 */ /* 0x040fe400078e0206 */
[C---:B------:R-:W-:Y:S02]  /*0530*/  IMAD R31, R36.reuse, 0x4, R31 ;  /* 0x00000004241f7824 */ /* 0x040fe400078e021f */
[----:B------:R-:W-:Y:S02]  /*0540*/  IMAD R36, R36, 0x4, R33 ;  /* 0x0000000424247824 */ /* 0x000fe400078e0221 */
[----:B------:R-:W0:Y:S02]  /*0550*/  LDC.64 R32, c[0x0][0x3e8] ;  /* 0x0000fa00ff207b82 */ /* 0x000e240000000a00 */
[----:B0-----:R-:W-:-:S05]  /*0560*/  IMAD.WIDE.U32 R32, R0, 0x8, R32 ;  /* 0x0000000800207825 */ /* 0x001fca00078e0020 */
[----:B----4-:R0:W-:Y:S02]  /*0570*/  STG.E.64 desc[UR12][R32.64], R34 ;  /* 0x0000002220007986 */ /* 0x0101e4000c101b0c */
[----:B0-----:R-:W0:Y:S08]  /*0580*/  LDC.64 R32, c[0x0][0x3f0] ;  /* 0x0000fc00ff207b82 */ /* 0x001e300000000a00 */
[----:B------:R-:W1:Y:S01]  /*0590*/  LDC.64 R34, c[0x0][0x3f8] ;  /* 0x0000fe00ff227b82 */ /* 0x000e620000000a00 */
[----:B0-----:R-:W-:-:S06]  /*05a0*/  IMAD.WIDE.U32 R32, R0, 0x8, R32 ;  /* 0x0000000800207825 */ /* 0x001fcc00078e0020 */
[----:B------:R-:W4:Y:S01]  /*05b0*/  LDG.E.64 R32, desc[UR12][R32.64] ;  /* 0x0000000c20207981 */ /* 0x000f22000c1e1b00 */
[----:B------:R-:W-:Y:S01]  /*05c0*/  VIMNMX.U32 R40, PT, PT, R9, 0x1, !PT ;  /* 0x0000000109287848 */ /* 0x000fe20007fe0000 */
[----:B-1----:R-:W-:-:S04]  /*05d0*/  IMAD.WIDE.U32 R34, R0, 0x8, R34 ;  /* 0x0000000800227825 */ /* 0x002fc800078e0022 */
[----:B------:R-:W-:-:S04]  /*05e0*/  VIADD R40, R40, 0xffffffff ;  /* 0xffffffff28287836 */ /* 0x000fc80000000000 */
[-C--:B------:R-:W-:Y:S01]  /*05f0*/  IMAD R42, R40, R30.reuse, R5 ;  /* 0x0000001e282a7224 */ /* 0x080fe200078e0205 */
[----:B----4-:R0:W-:Y:S03]  /*0600*/  STG.E.64 desc[UR12][R34.64], R32 ;  /* 0x0000002022007986 */ /* 0x0101e6000c101b0c */
[----:B0-----:R-:W-:Y:S01]  /*0610*/  IMAD.WIDE.U32 R34, R42, 0x8, R28 ;  /* 0x000000082a227825 */ /* 0x001fe200078e001c */
[----:B------:R-:W4:Y:S05]  /*0620*/  LDG.E.64 R32, desc[UR12][R12.64] ;  /* 0x0000000c0c207981 */ /* 0x000f2a000c1e1b00 */
[----:B------:R-:W4:Y:S01]  /*0630*/  LDG.E.64 R34, desc[UR12][R34.64] ;  /* 0x0000000c22227981 */ /* 0x000f22000c1e1b00 */
[----:B------:R-:W-:Y:S01]  /*0640*/  IMAD R8, R40, R30, R8 ;  /* 0x0000001e28087224 */ /* 0x000fe200078e0208 */
[----:B----4-:R-:W-:-:S03]  /*0650*/  DADD R32, R34, R32 ;  /* 0x0000000022207229 */ /* 0x010fc60000000020 */
[----:B------:R-:W-:-:S04]  /*0660*/  IMAD.WIDE.U32 R34, R8, 0x8, R28 ;  /* 0x0000000808227825 */ /* 0x000fc800078e001c */
[----:B------:R-:W-:Y:S02]  /*0670*/  IMAD.WIDE.U32 R28, R45, 0x8, R28 ;  /* 0x000000082d1c7825 */ /* 0x000fe400078e001c */
[----:B------:R-:W4:Y:S04]  /*0680*/  LDG.E.64 R34, desc[UR12][R34.64] ;  /* 0x0000000c22227981 */ /* 0x000f28000c1e1b00 */
[----:B------:R-:W5:Y:S01]  /*0690*/  LDG.E.64 R28, desc[UR12][R28.64] ;  /* 0x0000000c1c1c7981 */ /* 0x000f62000c1e1b00 */
[----:B------:R-:W-:-:S04]  /*06a0*/  VIMNMX.U32 R5, PT, PT, R5, 0x1, !PT ;  /* 0x0000000105057848 */ /* 0x000fc80007fe0000 */
[----:B------:R-:W-:-:S05]  /*06b0*/  IADD3 R5, PT, PT, R5, -0x1, RZ ;  /* 0xffffffff05057810 */ /* 0x000fca0007ffe0ff */
[----:B------:R-:W-:-:S04]  /*06c0*/  IMAD R9, R9, R30, R5 ;  /* 0x0000001e09097224 */ /* 0x000fc800078e0205 */
[----:B------:R-:W-:Y:S01]  /*06d0*/  IMAD.WIDE.U32 R8, R9, 0x8, R24 ;  /* 0x0000000809087825 */ /* 0x000fe200078e0018 */
[----:B----4-:R-:W-:Y:S01]  /*06e0*/  DADD R44, R32, R34 ;  /* 0x00000000202c7229 */ /* 0x010fe20000000022 */
[----:B------:R-:W0:Y:S07]  /*06f0*/  LDC.64 R32, c[0x0][0x3a0] ;  /* 0x0000e800ff207b82 */ /* 0x000e2e0000000a00 */
[----:B-----5:R-:W-:Y:S01]  /*0700*/  DADD R44, R44, R28 ;  /* 0x000000002c2c7229 */ /* 0x020fe2000000001c */
[----:B------:R-:W1:Y:S07]  /*0710*/  I2F.F64 R28, R2 ;  /* 0x00000002001c7312 */ /* 0x000e6e0000201c00 */
[----:B------:R-:W-:-:S08]  /*0720*/  DMUL R44, R44, 0.25 ;  /* 0x3fd000002c2c7828 */ /* 0x000fd00000000000 */
[----:B-1----:R-:W-:Y:S01]  /*0730*/  DMUL R44, R44, R28 ;  /* 0x0000001c2c2c7228 */ /* 0x002fe20000000000 */
[----:B0-----:R-:W-:-:S04]  /*0740*/  IMAD.WIDE.U32 R32, R0, 0x8, R32 ;  /* 0x0000000800207825 */ /* 0x001fc800078e0020 */
[----:B------:R-:W-:Y:S02]  /*0750*/  IMAD R29, R38, R30, R5 ;  /* 0x0000001e261d7224 */ /* 0x000fe400078e0205 */
[----:B------:R-:W-:Y:S02]  /*0760*/  STG.E.64 desc[UR12][R32.64], R44 ;  /* 0x0000002c20007986 */ /* 0x000fe4000c101b0c */
[--C-:B------:R-:W-:Y:S02]  /*0770*/  IMAD.WIDE.U32 R28, R29, 0x8, R24.reuse ;  /* 0x000000081d1c7825 */ /* 0x100fe400078e0018 */
[----:B------:R-:W4:Y:S04]  /*0780*/  LDG.E.64 R8, desc[UR12][R8.64] ;  /* 0x0000000c08087981 */ /* 0x000f28000c1e1b00 */
[----:B------:R-:W4:Y:S01]  /*0790*/  LDG.E.64 R34, desc[UR12][R10.64] ;  /* 0x0000000c0a227981 */ /* 0x000f22000c1e1b00 */
[----:B------:R-:W-:-:S03]  /*07a0*/  IMAD.WIDE.U32 R24, R43, 0x8, R24 ;  /* 0x000000082b187825 */ /* 0x000fc600078e0018 */
[----:B------:R-:W5:Y:S04]  /*07b0*/  LDG.E.64 R28, desc[UR12][R28.64] ;  /* 0x0000000c1c1c7981 */ /* 0x000f68000c1e1b00 */
[----:B------:R-:W5:Y:S01]  /*07c0*/  LDG.E.64 R24, desc[UR12][R24.64] ;  /* 0x0000000c18187981 */ /* 0x000f62000c1e1b00 */
[----:B--2---:R-:W0:Y:S03]  /*07d0*/  F2F.F32.F64 R5, R26 ;  /* 0x0000001a00057310 */ /* 0x004e260000301000 */
[----:B------:R-:W-:Y:S01]  /*07e0*/  STS.64 [R37], R14 ;  /* 0x0000000e25007388 */ /* 0x000fe20000000a00 */
[----:B0-----:R-:W-:-:S06]  /*07f0*/  FMUL R30, R5, 0.63661974668502807617 ;  /* 0x3f22f983051e7820 */ /* 0x001fcc0000400000 */
[----:B------:R-:W0:Y:S01]  /*0800*/  F2I.NTZ R30, R30 ;  /* 0x0000001e001e7305 */ /* 0x000e220000203100 */
[----:B------:R1:W-:Y:S04]  /*0810*/  STS.64 [R4], R26 ;  /* 0x0000001a04007388 */ /* 0x0003e80000000a00 */
[----:B------:R2:W-:Y:S04]  /*0820*/  STS.64 [R41], R16 ;  /* 0x0000001029007388 */ /* 0x0005e80000000a00 */
[----:B------:R2:W-:Y:S04]  /*0830*/  STS.64 [R39], R20 ;  /* 0x0000001427007388 */ /* 0x0005e80000000a00 */
[----:B------:R2:W-:Y:S04]  /*0840*/  STS.64 [R7], R18 ;  /* 0x0000001207007388 */ /* 0x0005e80000000a00 */
[----:B---3--:R2:W-:Y:S04]  /*0850*/  STS.64 [R6], R22 ;  /* 0x0000001606007388 */ /* 0x0085e80000000a00 */
[----:B------:R2:W-:Y:S04]  /*0860*/  STS [R31], R2 ;  /* 0x000000021f007388 */ /* 0x0005e80000000800 */
[----:B------:R2:W-:Y:S01]  /*0870*/  STS [R36], R3 ;  /* 0x0000000324007388 */ /* 0x0005e20000000800 */
[----:B------:R-:W-:Y:S01]  /*0880*/  FSETP.GE.AND P2, PT, |R5|, 105615, PT ;  /* 0x47ce47800500780b */ /* 0x000fe20003f46200 */
[----:B------:R-:W-:Y:S03]  /*0890*/  BSSY.RECONVERGENT B0, `(.L_x_426) ;  /* 0x0000072000007945 */ /* 0x000fe60003800200 */
[----:B-1----:R-:W-:Y:S01]  /*08a0*/  P2R R4, PR, RZ, 0x4 ;  /* 0x00000004ff047803 */ /* 0x002fe20000000000 */
[----:B----4-:R-:W-:-:S08]  /*08b0*/  DADD R34, R8, R34 ;  /* 0x0000000008227229 */ /* 0x010fd00000000022 */
[----:B-----5:R-:W-:Y:S01]  /*08c0*/  DADD R42, R34, R28 ;  /* 0x00000000222a7229 */ /* 0x020fe2000000001c */
[----:B------:R-:W1:Y:S01]  /*08d0*/  LDC.64 R28, c[0x0][0x3a8] ;  /* 0x0000ea00ff1c7b82 */ /* 0x000e620000000a00 */
[----:B------:R-:W3:Y:S06]  /*08e0*/  I2F.F64 R34, R3 ;  /* 0x0000000300227312 */ /* 0x000eec0000201c00 */
[----:B------:R-:W-:-:S08]  /*08f0*/  DADD R8, R42, R24 ;  /* 0x000000002a087229 */ /* 0x000fd00000000018 */
[----:B------:R-:W-:-:S08]  /*0900*/  DMUL R8, R8, 0.25 ;  /* 0x3fd0000008087828 */ /* 0x000fd00000000000 */
[----:B---3--:R-:W-:Y:S01]  /*0910*/  DMUL R8, R8, R34 ;  /* 0x0000002208087228 */ /* 0x008fe20000000000 */
[----:B-1----:R-:W-:Y:S01]  /*0920*/  IMAD.WIDE.U32 R28, R0, 0x8, R28 ;  /* 0x00000008001c7825 */ /* 0x002fe200078e001c */
[----:B0-----:R-:W-:-:S05]  /*0930*/  I2FP.F32.S32 R24, R30 ;  /* 0x0000001e00187245 */ /* 0x001fca0000201400 */
[----:B------:R2:W-:Y:S01]  /*0940*/  STG.E.64 desc[UR12][R28.64], R8 ;  /* 0x000000081c007986 */ /* 0x0005e2000c101b0c */
[----:B------:R-:W-:-:S04]  /*0950*/  FFMA R25, R24, -1.5707962512969970703, R5 ;  /* 0xbfc90fda18197823 */ /* 0x000fc80000000005 */
[----:B------:R-:W-:-:S04]  /*0960*/  FFMA R25, R24, -7.5497894158615963534e-08, R25 ;  /* 0xb3a2216818197823 */ /* 0x000fc80000000019 */
[----:B------:R-:W-:Y:S01]  /*0970*/  FFMA R37, R24, -5.3903029534742383927e-15, R25 ;  /* 0xa7c234c518257823 */ /* 0x000fe20000000019 */
[----:B------:R-:W-:-:S03]  /*0980*/  IMAD.MOV.U32 R25, RZ, RZ, R30 ;  /* 0x000000ffff197224 */ /* 0x000fc600078e001e */
[----:B------:R-:W-:Y:S01]  /*0990*/  IMAD.MOV.U32 R26, RZ, RZ, R37 ;  /* 0x000000ffff1a7224 */ /* 0x000fe200078e0025 */
[----:B--2---:R-:W-:Y:S06]  /*09a0*/  @!P2 BRA `(.L_x_427) ;  /* 0x000000040080a947 */ /* 0x004fec0003800000 */
[----:B------:R-:W-:-:S13]  /*09b0*/  FSETP.NEU.AND P0, PT, |R5|, +INF , PT ;  /* 0x7f8000000500780b */ /* 0x000fda0003f0d200 */
[----:B------:R-:W-:Y:S01]  /*09c0*/  @!P0 FMUL R26, RZ, R5 ;  /* 0x00000005ff1a8220 */ /* 0x000fe20000400000 */
[----:B------:R-:W-:Y:S01]  /*09d0*/  @!P0 IMAD.MOV.U32 R30, RZ, RZ, RZ ;  /* 0x000000ffff1e8224 */ /* 0x000fe200078e00ff */
[----:B------:R-:W-:Y:S06]  /*09e0*/  @!P0 BRA `(.L_x_427) ;  /* 0x0000000400708947 */ /* 0x000fec0003800000 */
[----:B------:R-:W-:Y:S01]  /*09f0*/  IMAD.SHL.U32 R4, R5, 0x100, RZ ;  /* 0x0000010005047824 */ /* 0x000fe200078e00ff */
[----:B------:R-:W0:Y:S01]  /*0a00*/  LDCU.64 UR6, c[0x4][URZ] ;  /* 0x01000000ff0677ac */ /* 0x000e220008000a00 */
[----:B------:R-:W-:Y:S02]  /*0a10*/  IMAD.MOV.U32 R35, RZ, RZ, RZ ;  /* 0x000000ffff237224 */ /* 0x000fe400078e00ff */
[----:B------:R-:W-:Y:S01]  /*0a20*/  IMAD.MOV.U32 R36, RZ, RZ, RZ ;  /* 0x000000ffff247224 */ /* 0x000fe200078e00ff */
[----:B------:R-:W-:Y:S01]  /*0a30*/  LOP3.LUT R34, R4, 0x80000000, RZ, 0xfc, !PT ;  /* 0x8000000004227812 */ /* 0x000fe200078efcff */
[----:B------:R-:W-:Y:S01]  /*0a40*/  UMOV UR5, URZ ;  /* 0x000000ff00057c82 */ /* 0x000fe20008000000 */
[----:B------:R-:W-:-:S05]  /*0a50*/  UMOV UR4, URZ ;  /* 0x000000ff00047c82 */ /* 0x000fca0008000000 */
.L_x_428:
[----:B0-----:R-:W-:Y:S01]  /*0a60*/  IMAD.U32 R27, RZ, RZ, UR7 ;  /* 0x00000007ff1b7e24 */ /* 0x001fe2000f8e00ff */
[----:B------:R-:W-:-:S05]  /*0a70*/  MOV R26, UR6 ;  /* 0x00000006001a7c02 */ /* 0x000fca0008000f00 */
[----:B------:R-:W2:Y:S01]  /*0a80*/  LDG.E.CONSTANT R27, desc[UR12][R26.64] ;  /* 0x0000000c1a1b7981 */ /* 0x000ea2000c1e9900 */
[----:B------:R-:W-:Y:S01]  /*0a90*/  UIADD3 UR4, UPT, UPT, UR4, 0x1, URZ ;  /* 0x0000000104047890 */ /* 0x000fe2000fffe0ff */
[C---:B------:R-:W-:Y:S01]  /*0aa0*/  ISETP.EQ.AND P0, PT, R36.reuse, RZ, PT ;  /* 0x000000ff2400720c */ /* 0x040fe20003f02270 */
[----:B------:R-:W-:Y:S01]  /*0ab0*/  UIADD3 UR6, UP1, UPT, UR6, 0x4, URZ ;  /* 0x0000000406067890 */ /* 0x000fe2000ff3e0ff */
[C---:B------:R-:W-:Y:S01]  /*0ac0*/  ISETP.EQ.AND P1, PT, R36.reuse, 0x4, PT ;  /* 0x000000042400780c */ /* 0x040fe20003f22270 */
[----:B------:R-:W-:Y:S01]  /*0ad0*/  UISETP.NE.AND UP0, UPT, UR4, 0x6, UPT ;  /* 0x000000060400788c */ /* 0x000fe2000bf05270 */
[C---:B------:R-:W-:Y:S01]  /*0ae0*/  ISETP.EQ.AND P3, PT, R36.reuse, 0xc, PT ;  /* 0x0000000c2400780c */ /* 0x040fe20003f62270 */
[----:B------:R-:W-:Y:S01]  /*0af0*/  UIADD3.X UR7, UPT, UPT, URZ, UR7, URZ, UP1, !UPT ;  /* 0x00000007ff077290 */ /* 0x000fe20008ffe4ff */
[C---:B------:R-:W-:Y:S02]  /*0b00*/  ISETP.EQ.AND P4, PT, R36.reuse, 0x10, PT ;  /* 0x000000102400780c */ /* 0x040fe40003f82270 */
[----:B------:R-:W-:Y:S01]  /*0b10*/  ISETP.EQ.AND P5, PT, R36, 0x14, PT ;  /* 0x000000142400780c */ /* 0x000fe20003fa2270 */
[----:B--2---:R-:W-:-:S03]  /*0b20*/  IMAD.WIDE.U32 R30, R27, R34, RZ ;  /* 0x000000221b1e7225 */ /* 0x004fc600078e00ff */
[----:B------:R-:W-:-:S04]  /*0b30*/  IADD3 R30, P2, PT, R30, R35, RZ ;  /* 0x000000231e1e7210 */ /* 0x000fc80007f5e0ff */
[----:B------:R-:W-:Y:S01]  /*0b40*/  IADD3.X R35, PT, PT, R31, UR5, RZ, P2, !PT ;  /* 0x000000051f237c10 */ /* 0x000fe200097fe4ff */
[--C-:B------:R-:W-:Y:S01]  /*0b50*/  @P0 IMAD.MOV.U32 R24, RZ, RZ, R30.reuse ;  /* 0x000000ffff180224 */ /* 0x100fe200078e001e */
[C---:B------:R-:W-:Y:S01]  /*0b60*/  ISETP.EQ.AND P2, PT, R36.reuse, 0x8, PT ;  /* 0x000000082400780c */ /* 0x040fe20003f42270 */
[--C-:B------:R-:W-:Y:S02]  /*0b70*/  @P1 IMAD.MOV.U32 R9, RZ, RZ, R30.reuse ;  /* 0x000000ffff091224 */ /* 0x100fe400078e001e */
[----:B------:R-:W-:Y:S01]  /*0b80*/  @P5 MOV R4, R30 ;  /* 0x0000001e00045202 */ /* 0x000fe20000000f00 */
[--C-:B------:R-:W-:Y:S02]  /*0b90*/  @P3 IMAD.MOV.U32 R7, RZ, RZ, R30.reuse ;  /* 0x000000ffff073224 */ /* 0x100fe400078e001e */
[----:B------:R-:W-:Y:S02]  /*0ba0*/  @P4 IMAD.MOV.U32 R6, RZ, RZ, R30 ;  /* 0x000000ffff064224 */ /* 0x000fe400078e001e */
[----:B------:R-:W-:-:S05]  /*0bb0*/  VIADD R36, R36, 0x4 ;  /* 0x0000000424247836 */ /* 0x000fca0000000000 */
[----:B------:R-:W-:Y:S01]  /*0bc0*/  @P2 IMAD.MOV.U32 R8, RZ, RZ, R30 ;  /* 0x000000ffff082224 */ /* 0x000fe200078e001e */
[----:B------:R-:W-:Y:S06]  /*0bd0*/  BRA.U UP0, `(.L_x_428) ;  /* 0xfffffffd00a07547 */ /* 0x000fec000b83ffff */
[----:B------:R-:W-:Y:S01]  /*0be0*/  SHF.R.U32.HI R26, RZ, 0x17, R5 ;  /* 0x00000017ff1a7819 */ /* 0x000fe20000011605 */
[----:B------:R-:W-:Y:S03]  /*0bf0*/  BSSY.RECONVERGENT B1, `(.L_x_429) ;  /* 0x0000029000017945 */ /* 0x000fe60003800200 */
[C---:B------:R-:W-:Y:S02]  /*0c00*/  LOP3.LUT R27, R26.reuse, 0xe0, RZ, 0xc0, !PT ;  /* 0x000000e01a1b7812 */ /* 0x040fe400078ec0ff */
[----:B------:R-:W-:-:S03]  /*0c10*/  LOP3.LUT P6, RZ, R26, 0x1f, RZ, 0xc0, !PT ;  /* 0x0000001f1aff7812 */ /* 0x000fc600078cc0ff */
[----:B------:R-:W-:-:S05]  /*0c20*/  VIADD R27, R27, 0xffffff80 ;  /* 0xffffff801b1b7836 */ /* 0x000fca0000000000 */
[----:B------:R-:W-:-:S05]  /*0c30*/  SHF.R.U32.HI R27, RZ, 0x5, R27 ;  /* 0x00000005ff1b7819 */ /* 0x000fca000001161b */
[----:B------:R-:W-:-:S05]  /*0c40*/  IMAD.U32 R36, R27, -0x4, RZ ;  /* 0xfffffffc1b247824 */ /* 0x000fca00078e00ff */
[C---:B------:R-:W-:Y:S02]  /*0c50*/  ISETP.EQ.AND P3, PT, R36.reuse, -0x18, PT ;  /* 0xffffffe82400780c */ /* 0x040fe40003f62270 */
[C---:B------:R-:W-:Y:S02]  /*0c60*/  ISETP.EQ.AND P4, PT, R36.reuse, -0x14, PT ;  /* 0xffffffec2400780c */ /* 0x040fe40003f82270 */
[C---:B------:R-:W-:Y:S02]  /*0c70*/  ISETP.EQ.AND P0, PT, R36.reuse, -0x10, PT ;  /* 0xfffffff02400780c */ /* 0x040fe40003f02270 */
[C---:B------:R-:W-:Y:S02]  /*0c80*/  ISETP.EQ.AND P1, PT, R36.reuse, -0xc, PT ;  /* 0xfffffff42400780c */ /* 0x040fe40003f22270 */
[C---:B------:R-:W-:Y:S02]  /*0c90*/  ISETP.EQ.AND P2, PT, R36.reuse, -0x8, PT ;  /* 0xfffffff82400780c */ /* 0x040fe40003f42270 */
[----:B------:R-:W-:-:S03]  /*0ca0*/  ISETP.EQ.AND P5, PT, R36, 0x4, PT ;  /* 0x000000042400780c */ /* 0x000fc60003fa2270 */
[--C-:B------:R-:W-:Y:S01]  /*0cb0*/  @P3 IMAD.MOV.U32 R30, RZ, RZ, R24.reuse ;  /* 0x000000ffff1e3224 */ /* 0x100fe200078e0018 */
[C---:B------:R-:W-:Y:S01]  /*0cc0*/  ISETP.EQ.AND P3, PT, R36.reuse, -0x4, PT ;  /* 0xfffffffc2400780c */ /* 0x040fe20003f62270 */
[----:B------:R-:W-:Y:S02]  /*0cd0*/  @P4 IMAD.MOV.U32 R27, RZ, RZ, R24 ;  /* 0x000000ffff1b4224 */ /* 0x000fe400078e0018 */
[----:B------:R-:W-:Y:S01]  /*0ce0*/  @P4 IMAD.MOV.U32 R30, RZ, RZ, R9 ;  /* 0x000000ffff1e4224 */ /* 0x000fe200078e0009 */
[----:B------:R-:W-:Y:S01]  /*0cf0*/  ISETP.EQ.AND P4, PT, R36, RZ, PT ;  /* 0x000000ff2400720c */ /* 0x000fe20003f82270 */
[--C-:B------:R-:W-:Y:S01]  /*0d00*/  @P0 IMAD.MOV.U32 R30, RZ, RZ, R8.reuse ;  /* 0x000000ffff1e0224 */ /* 0x100fe200078e0008 */
[----:B------:R-:W-:Y:S01]  /*0d10*/  @P0 MOV R27, R9 ;  /* 0x00000009001b0202 */ /* 0x000fe20000000f00 */
[----:B------:R-:W-:Y:S02]  /*0d20*/  @P1 IMAD.MOV.U32 R27, RZ, RZ, R8 ;  /* 0x000000ffff1b1224 */ /* 0x000fe400078e0008 */
[----:B------:R-:W-:-:S02]  /*0d30*/  @P2 IMAD.MOV.U32 R27, RZ, RZ, R7 ;  /* 0x000000ffff1b2224 */ /* 0x000fc400078e0007 */
[----:B------:R-:W-:Y:S02]  /*0d40*/  @P1 IMAD.MOV.U32 R30, RZ, RZ, R7 ;  /* 0x000000ffff1e1224 */ /* 0x000fe400078e0007 */
[--C-:B------:R-:W-:Y:S02]  /*0d50*/  @P3 IMAD.MOV.U32 R27, RZ, RZ, R6.reuse ;  /* 0x000000ffff1b3224 */ /* 0x100fe400078e0006 */
[----:B------:R-:W-:Y:S01]  /*0d60*/  @P2 IMAD.MOV.U32 R30, RZ, RZ, R6 ;  /* 0x000000ffff1e2224 */ /* 0x000fe200078e0006 */
[----:B------:R-:W-:Y:S01]  /*0d70*/  @P3 MOV R30, R4 ;  /* 0x00000004001e3202 */ /* 0x000fe20000000f00 */
[----:B------:R-:W-:Y:S02]  /*0d80*/  @P4 IMAD.MOV.U32 R27, RZ, RZ, R4 ;  /* 0x000000ffff1b4224 */ /* 0x000fe400078e0004 */
[--C-:B------:R-:W-:Y:S02]  /*0d90*/  @P5 IMAD.MOV.U32 R27, RZ, RZ, R35.reuse ;  /* 0x000000ffff1b5224 */ /* 0x100fe400078e0023 */
[----:B------:R-:W-:-:S02]  /*0da0*/  @P4 IMAD.MOV.U32 R30, RZ, RZ, R35 ;  /* 0x000000ffff1e4224 */ /* 0x000fc400078e0023 */
[----:B------:R-:W-:Y:S01]  /*0db0*/  IMAD.MOV.U32 R31, RZ, RZ, R27 ;  /* 0x000000ffff1f7224 */ /* 0x000fe200078e001b */
[----:B------:R-:W-:Y:S06]  /*0dc0*/  @!P6 BRA `(.L_x_430) ;  /* 0x00000000002ce947 */ /* 0x000fec0003800000 */
[----:B------:R-:W-:Y:S01]  /*0dd0*/  @P0 IMAD.MOV.U32 R34, RZ, RZ, R24 ;  /* 0x000000ffff220224 */ /* 0x000fe200078e0018 */
[----:B------:R-:W-:Y:S01]  /*0de0*/  ISETP.EQ.AND P0, PT, R36, 0x8, PT ;  /* 0x000000082400780c */ /* 0x000fe20003f02270 */
[----:B------:R-:W-:Y:S01]  /*0df0*/  @P1 IMAD.MOV.U32 R34, RZ, RZ, R9 ;  /* 0x000000ffff221224 */ /* 0x000fe200078e0009 */
[----:B------:R-:W-:Y:S01]  /*0e00*/  @P2 MOV R34, R8 ;  /* 0x0000000800222202 */ /* 0x000fe20000000f00 */
[----:B------:R-:W-:Y:S01]  /*0e10*/  @P3 IMAD.MOV.U32 R34, RZ, RZ, R7 ;  /* 0x000000ffff223224 */ /* 0x000fe200078e0007 */
[----:B------:R-:W-:Y:S01]  /*0e20*/  LOP3.LUT R27, R26, 0x1f, RZ, 0xc0, !PT ;  /* 0x0000001f1a1b7812 */ /* 0x000fe200078ec0ff */
[----:B------:R-:W-:Y:S02]  /*0e30*/  @P4 IMAD.MOV.U32 R34, RZ, RZ, R6 ;  /* 0x000000ffff224224 */ /* 0x000fe400078e0006 */
[----:B------:R-:W-:Y:S01]  /*0e40*/  @P5 IMAD.MOV.U32 R34, RZ, RZ, R4 ;  /* 0x000000ffff225224 */ /* 0x000fe200078e0004 */
[----:B------:R-:W-:-:S05]  /*0e50*/  SHF.L.W.U32.HI R30, R31, R27, R30 ;  /* 0x0000001b1f1e7219 */ /* 0x000fca0000010e1e */
[----:B------:R-:W-:-:S05]  /*0e60*/  @P0 IMAD.MOV.U32 R34, RZ, RZ, R35 ;  /* 0x000000ffff220224 */ /* 0x000fca00078e0023 */
[----:B------:R-:W-:-:S07]  /*0e70*/  SHF.L.W.U32.HI R31, R34, R27, R31 ;  /* 0x0000001b221f7219 */ /* 0x000fce0000010e1f */
.L_x_430:
[----:B------:R-:W-:Y:S05]  /*0e80*/  BSYNC.RECONVERGENT B1 ;  /* 0x0000000000017941 */ /* 0x000fea0003800200 */
.L_x_429:
[C---:B------:R-:W-:Y:S01]  /*0e90*/  SHF.L.W.U32.HI R36, R31.reuse, 0x2, R30 ;  /* 0x000000021f247819 */ /* 0x040fe20000010e1e */
[----:B------:R-:W-:Y:S01]  /*0ea0*/  IMAD.SHL.U32 R26, R31, 0x4, RZ ;  /* 0x000000041f1a7824 */ /* 0x000fe200078e00ff */
[----:B------:R-:W-:Y:S01]  /*0eb0*/  UMOV UR4, 0x54442d19 ;  /* 0x54442d1900047882 */ /* 0x000fe20000000000 */
[----:B------:R-:W-:Y:S01]  /*0ec0*/  UMOV UR5, 0x3bf921fb ;  /* 0x3bf921fb00057882 */ /* 0x000fe20000000000 */
[----:B------:R-:W-:Y:S02]  /*0ed0*/  SHF.R.S32.HI R27, RZ, 0x1f, R36 ;  /* 0x0000001fff1b7819 */ /* 0x000fe40000011424 */
[----:B------:R-:W-:Y:S02]  /*0ee0*/  SHF.R.U32.HI R30, RZ, 0x1e, R30 ;  /* 0x0000001eff1e7819 */ /* 0x000fe4000001161e */
[C---:B------:R-:W-:Y:S02]  /*0ef0*/  LOP3.LUT R26, R27.reuse, R26, RZ, 0x3c, !PT ;  /* 0x0000001a1b1a7212 */ /* 0x040fe400078e3cff */
[----:B------:R-:W-:-:S02]  /*0f00*/  LOP3.LUT R27, R27, R36, RZ, 0x3c, !PT ;  /* 0x000000241b1b7212 */ /* 0x000fc400078e3cff */
[----:B------:R-:W-:Y:S02]  /*0f10*/  ISETP.GE.AND P0, PT, R5, RZ, PT ;  /* 0x000000ff0500720c */ /* 0x000fe40003f06270 */
[C---:B------:R-:W-:Y:S02]  /*0f20*/  LOP3.LUT R31, R36.reuse, R5, RZ, 0x3c, !PT ;  /* 0x00000005241f7212 */ /* 0x040fe400078e3cff */
[----:B------:R-:W0:Y:S01]  /*0f30*/  I2F.F64.S64 R26, R26 ;  /* 0x0000001a001a7312 */ /* 0x000e220000301c00 */
[----:B------:R-:W-:Y:S02]  /*0f40*/  LEA.HI R30, R36, R30, RZ, 0x1 ;  /* 0x0000001e241e7211 */ /* 0x000fe400078f08ff */
[----:B------:R-:W-:-:S03]  /*0f50*/  ISETP.GE.AND P1, PT, R31, RZ, PT ;  /* 0x000000ff1f00720c */ /* 0x000fc60003f26270 */
[----:B------:R-:W-:-:S05]  /*0f60*/  IMAD.MOV R31, RZ, RZ, -R30 ;  /* 0x000000ffff1f7224 */ /* 0x000fca00078e0a1e */
[----:B------:R-:W-:Y:S01]  /*0f70*/  @!P0 MOV R30, R31 ;  /* 0x0000001f001e8202 */ /* 0x000fe20000000f00 */
[----:B0-----:R-:W-:-:S10]  /*0f80*/  DMUL R34, R26, UR4 ;  /* 0x000000041a227c28 */ /* 0x001fd40008000000 */
[----:B------:R-:W0:Y:S02]  /*0f90*/  F2F.F32.F64 R34, R34 ;  /* 0x0000002200227310 */ /* 0x000e240000301000 */
[----:B0-----:R-:W-:-:S07]  /*0fa0*/  FSEL R26, -R34, R34, !P1 ;  /* 0x00000022221a7208 */ /* 0x001fce0004800100 */
.L_x_427:
[----:B------:R-:W-:Y:S05]  /*0fb0*/  BSYNC.RECONVERGENT B0 ;  /* 0x0000000000007941 */ /* 0x000fea0003800200 */
.L_x_426:
[----:B------:R0:W1:Y:S01]  /*0fc0*/  F2F.F32.F64 R36, R20 ;  /* 0x0000001400247310 */ /* 0x0000620000301000 */
[----:B------:R-:W-:Y:S02]  /*0fd0*/  IMAD.MOV.U32 R34, RZ, RZ, 0x37cbac00 ;  /* 0x37cbac00ff227424 */ /* 0x000fe400078e00ff */
[----:B------:R-:W-:Y:S01]  /*0fe0*/  FMUL R27, R26, R26 ;  /* 0x0000001a1a1b7220 */ /* 0x000fe20000400000 */
[C---:B------:R-:W-:Y:S01]  /*0ff0*/  LOP3.LUT R31, R30.reuse, 0x1, RZ, 0xc0, !PT ;  /* 0x000000011e1f7812 */ /* 0x040fe200078ec0ff */
[----:B------:R-:W-:Y:S01]  /*1000*/  IMAD.MOV.U32 R38, RZ, RZ, 0x3d2aaabb ;  /* 0x3d2aaabbff267424 */ /* 0x000fe200078e00ff */
[----:B------:R-:W-:Y:S01]  /*1010*/  LOP3.LUT P1, RZ, R30, 0x2, RZ, 0xc0, !PT ;  /* 0x000000021eff7812 */ /* 0x000fe2000782c0ff */
[----:B------:R-:W-:Y:S01]  /*1020*/  FFMA R34, R27, R34, -0.0013887860113754868507 ;  /* 0xbab607ed1b227423 */ /* 0x000fe20000000022 */
[----:B------:R-:W-:Y:S01]  /*1030*/  ISETP.NE.U32.AND P0, PT, R31, 0x1, PT ;  /* 0x000000011f00780c */ /* 0x000fe20003f05070 */
[----:B------:R-:W-:Y:S01]  /*1040*/  BSSY.RECONVERGENT B0, `(.L_x_431) ;  /* 0x0000076000007945 */ /* 0x000fe20003800200 */
[----:B0-----:R-:W-:-:S02]  /*1050*/  IMAD.MOV.U32 R21, RZ, RZ, 0x3effffff ;  /* 0x3effffffff157424 */ /* 0x001fc400078e00ff */
[----:B------:R-:W-:Y:S02]  /*1060*/  FSEL R34, R34, -0.00019574658654164522886, !P0 ;  /* 0xb94d415322227808 */ /* 0x000fe40004000000 */
[----:B------:R-:W-:Y:S01]  /*1070*/  FSEL R40, R38, 0.0083327032625675201416, !P0 ;  /* 0x3c0885e426287808 */ /* 0x000fe20004000000 */
[----:B-1----:R-:W-:Y:S01]  /*1080*/  FMUL R39, R36, 0.63661974668502807617 ;  /* 0x3f22f98324277820 */ /* 0x002fe20000400000 */
[----:B------:R-:W-:-:S03]  /*1090*/  FSEL R21, -R21, -0.16666662693023681641, !P0 ;  /* 0xbe2aaaa815157808 */ /* 0x000fc60004000100 */
[C---:B------:R-:W-:Y:S01]  /*10a0*/  FFMA R34, R27.reuse, R34, R40 ;  /* 0x000000221b227223 */ /* 0x040fe20000000028 */
[----:B------:R-:W-:Y:S01]  /*10b0*/  FSEL R20, R26, 1, P0 ;  /* 0x3f8000001a147808 */ /* 0x000fe20000000000 */
[----:B------:R-:W0:Y:S02]  /*10c0*/  F2I.NTZ R39, R39 ;  /* 0x0000002700277305 */ /* 0x000e240000203100 */
[C---:B------:R-:W-:Y:S01]  /*10d0*/  FFMA R21, R27.reuse, R34, R21 ;  /* 0x000000221b157223 */ /* 0x040fe20000000015 */
[----:B------:R-:W-:Y:S01]  /*10e0*/  FSETP.GE.AND P2, PT, |R36|, 105615, PT ;  /* 0x47ce47802400780b */ /* 0x000fe20003f46200 */
[----:B------:R-:W-:-:S04]  /*10f0*/  FFMA R27, R27, R20, RZ ;  /* 0x000000141b1b7223 */ /* 0x000fc800000000ff */
[----:B------:R-:W-:-:S04]  /*1100*/  FFMA R20, R27, R21, R20 ;  /* 0x000000151b147223 */ /* 0x000fc80000000014 */
[----:B------:R-:W-:Y:S01]  /*1110*/  @P1 FADD R20, RZ, -R20 ;  /* 0x80000014ff141221 */ /* 0x000fe20000000000 */
[----:B0-----:R-:W-:Y:S01]  /*1120*/  I2FP.F32.S32 R31, R39 ;  /* 0x00000027001f7245 */ /* 0x001fe20000201400 */
[----:B------:R-:W-:-:S04]  /*1130*/  IMAD.MOV.U32 R41, RZ, RZ, R39 ;  /* 0x000000ffff297224 */ /* 0x000fc800078e0027 */
[----:B------:R-:W0:Y:S01]  /*1140*/  F2F.F64.F32 R20, R20 ;  /* 0x0000001400147310 */ /* 0x000e220000201800 */
[----:B------:R-:W-:-:S04]  /*1150*/  FFMA R26, R31, -1.5707962512969970703, R36 ;  /* 0xbfc90fda1f1a7823 */ /* 0x000fc80000000024 */
[----:B------:R-:W-:-:S04]  /*1160*/  FFMA R26, R31, -7.5497894158615963534e-08, R26 ;  /* 0xb3a221681f1a7823 */ /* 0x000fc8000000001a */
[----:B------:R-:W-:Y:S01]  /*1170*/  FFMA R30, R31, -5.3903029534742383927e-15, R26 ;  /* 0xa7c234c51f1e7823 */ /* 0x000fe2000000001a */
[----:B------:R-:W-:-:S03]  /*1180*/  P2R R31, PR, RZ, 0x4 ;  /* 0x00000004ff1f7803 */ /* 0x000fc60000000000 */
[----:B------:R-:W-:Y:S01]  /*1190*/  IMAD.MOV.U32 R26, RZ, RZ, R30 ;  /* 0x000000ffff1a7224 */ /* 0x000fe200078e001e */
[----:B0-----:R-:W-:Y:S06]  /*11a0*/  @!P2 BRA `(.L_x_432) ;  /* 0x00000004007ca947 */ /* 0x001fec0003800000 */
[----:B------:R-:W-:-:S13]  /*11b0*/  FSETP.NEU.AND P0, PT, |R36|, +INF , PT ;  /* 0x7f8000002400780b */ /* 0x000fda0003f0d200 */
[----:B------:R-:W-:Y:S01]  /*11c0*/  @!P0 FMUL R26, RZ, R36 ;  /* 0x00000024ff1a8220 */ /* 0x000fe20000400000 */
[----:B------:R-:W-:Y:S01]  /*11d0*/  @!P0 IMAD.MOV.U32 R39, RZ, RZ, RZ ;  /* 0x000000ffff278224 */ /* 0x000fe200078e00ff */
[----:B------:R-:W-:Y:S06]  /*11e0*/  @!P0 BRA `(.L_x_432) ;  /* 0x00000004006c8947 */ /* 0x000fec0003800000 */
[----:B------:R-:W-:Y:S01]  /*11f0*/  SHF.L.U32 R26, R36, 0x8, RZ ;  /* 0x00000008241a7819 */ /* 0x000fe200000006ff */
[----:B------:R-:W-:Y:S01]  /*1200*/  IMAD.MOV.U32 R43, RZ, RZ, RZ ;  /* 0x000000ffff2b7224 */ /* 0x000fe200078e00ff */
[----:B------:R-:W0:Y:S01]  /*1210*/  LDCU.64 UR6, c[0x4][URZ] ;  /* 0x01000000ff0677ac */ /* 0x000e220008000a00 */
[----:B------:R-:W-:Y:S01]  /*1220*/  IMAD.MOV.U32 R40, RZ, RZ, RZ ;  /* 0x000000ffff287224 */ /* 0x000fe200078e00ff */
[----:B------:R-:W-:Y:S01]  /*1230*/  LOP3.LUT R39, R26, 0x80000000, RZ, 0xfc, !PT ;  /* 0x800000001a277812 */ /* 0x000fe200078efcff */
[----:B------:R-:W-:Y:S01]  /*1240*/  UMOV UR5, URZ ;  /* 0x000000ff00057c82 */ /* 0x000fe20008000000 */
[----:B------:R-:W-:-:S05]  /*1250*/  UMOV UR4, URZ ;  /* 0x000000ff00047c82 */ /* 0x000fca0008000000 */
.L_x_433:
[----:B0-----:R-:W-:Y:S02]  /*1260*/  IMAD.U32 R26, RZ, RZ, UR6 ;  /* 0x00000006ff1a7e24 */ /* 0x001fe4000f8e00ff */
[----:B------:R-:W-:-:S05]  /*1270*/  IMAD.U32 R27, RZ, RZ, UR7 ;  /* 0x00000007ff1b7e24 */ /* 0x000fca000f8e00ff */
[----:B------:R-:W2:Y:S01]  /*1280*/  LDG.E.CONSTANT R26, desc[UR12][R26.64] ;  /* 0x0000000c1a1a7981 */ /* 0x000ea2000c1e9900 */
[C---:B------:R-:W-:Y:S01]  /*1290*/  ISETP.EQ.AND P4, PT, R40.reuse, RZ, PT ;  /* 0x000000ff2800720c */ /* 0x040fe20003f82270 */
[----:B------:R-:W-:Y:S01]  /*12a0*/  UIADD3 UR4, UPT, UPT, UR4, 0x1, URZ ;  /* 0x0000000104047890 */ /* 0x000fe2000fffe0ff */
[C---:B------:R-:W-:Y:S01]  /*12b0*/  ISETP.EQ.AND P3, PT, R40.reuse, 0x4, PT ;  /* 0x000000042800780c */ /* 0x040fe20003f62270 */
[----:B------:R-:W-:Y:S01]  /*12c0*/  UIADD3 UR6, UP1, UPT, UR6, 0x4, URZ ;  /* 0x0000000406067890 */ /* 0x000fe2000ff3e0ff */
[C---:B------:R-:W-:Y:S01]  /*12d0*/  ISETP.EQ.AND P2, PT, R40.reuse, 0x8, PT ;  /* 0x000000082800780c */ /* 0x040fe20003f42270 */
[----:B------:R-:W-:Y:S01]  /*12e0*/  UISETP.NE.AND UP0, UPT, UR4, 0x6, UPT ;  /* 0x000000060400788c */ /* 0x000fe2000bf05270 */
[----:B------:R-:W-:Y:S01]  /*12f0*/  ISETP.EQ.AND P1, PT, R40, 0xc, PT ;  /* 0x0000000c2800780c */ /* 0x000fe20003f22270 */
[----:B------:R-:W-:Y:S01]  /*1300*/  UIADD3.X UR7, UPT, UPT, URZ, UR7, URZ, UP1, !UPT ;  /* 0x00000007ff077290 */ /* 0x000fe20008ffe4ff */
[----:B--2---:R-:W-:-:S03]  /*1310*/  IMAD.WIDE.U32 R34, R26, R39, RZ ;  /* 0x000000271a227225 */ /* 0x004fc600078e00ff */
[----:B------:R-:W-:-:S04]  /*1320*/  IADD3 R34, P0, PT, R34, R43, RZ ;  /* 0x0000002b22227210 */ /* 0x000fc80007f1e0ff */
[----:B------:R-:W-:Y:S01]  /*1330*/  IADD3.X R43, PT, PT, R35, UR5, RZ, P0, !PT ;  /* 0x00000005232b7c10 */ /* 0x000fe200087fe4ff */
[--C-:B------:R-:W-:Y:S01]  /*1340*/  @P4 IMAD.MOV.U32 R24, RZ, RZ, R34.reuse ;  /* 0x000000ffff184224 */ /* 0x100fe200078e0022 */
[C---:B------:R-:W-:Y:S01]  /*1350*/  ISETP.EQ.AND P0, PT, R40.reuse, 0x10, PT ;  /* 0x000000102800780c */ /* 0x040fe20003f02270 */
[--C-:B------:R-:W-:Y:S01]  /*1360*/  @P3 IMAD.MOV.U32 R9, RZ, RZ, R34.reuse ;  /* 0x000000ffff093224 */ /* 0x100fe200078e0022 */
[C---:B------:R-:W-:Y:S01]  /*1370*/  ISETP.EQ.AND P4, PT, R40.reuse, 0x14, PT ;  /* 0x000000142800780c */ /* 0x040fe20003f82270 */
[----:B------:R-:W-:Y:S01]  /*1380*/  @P1 IMAD.MOV.U32 R7, RZ, RZ, R34 ;  /* 0x000000ffff071224 */ /* 0x000fe200078e0022 */
[----:B------:R-:W-:Y:S01]  /*1390*/  @P2 MOV R8, R34 ;  /* 0x0000002200082202 */ /* 0x000fe20000000f00 */
[----:B------:R-:W-:-:S08]  /*13a0*/  VIADD R40, R40, 0x4 ;  /* 0x0000000428287836 */ /* 0x000fd00000000000 */
[--C-:B------:R-:W-:Y:S02]  /*13b0*/  @P0 IMAD.MOV.U32 R6, RZ, RZ, R34.reuse ;  /* 0x000000ffff060224 */ /* 0x100fe400078e0022 */
        /* <DEDUP_REMOVED lines=13> */
[C---:B------:R-:W-:Y:S02]  /*1490*/  ISETP.EQ.AND P4, PT, R35.reuse, RZ, PT ;  /* 0x000000ff2300720c */ /* 0x040fe40003f82270 */
[----:B------:R-:W-:-:S03]  /*14a0*/  ISETP.EQ.AND P5, PT, R35, 0x4, PT ;  /* 0x000000042300780c */ /* 0x000fc60003fa2270 */
[----:B------:R-:W-:Y:S02]  /*14b0*/  @P2 MOV R39, R24 ;  /* 0x0000001800272202 */ /* 0x000fe40000000f00 */
[C---:B------:R-:W-:Y:S01]  /*14c0*/  ISETP.EQ.AND P2, PT, R35.reuse, -0x8, PT ;  /* 0xfffffff82300780c */ /* 0x040fe20003f42270 */
[----:B------:R-:W-:Y:S02]  /*14d0*/  @P3 IMAD.MOV.U32 R27, RZ, RZ, R24 ;  /* 0x000000ffff1b3224 */ /* 0x000fe400078e0018 */
[--C-:B------:R-:W-:Y:S01]  /*14e0*/  @P3 IMAD.MOV.U32 R39, RZ, RZ, R9.reuse ;  /* 0x000000ffff273224 */ /* 0x100fe200078e0009 */
[----:B------:R-:W-:Y:S01]  /*14f0*/  ISETP.EQ.AND P3, PT, R35, -0x4, PT ;  /* 0xfffffffc2300780c */ /* 0x000fe20003f62270 */
[----:B------:R-:W-:Y:S02]  /*1500*/  @P0 IMAD.MOV.U32 R27, RZ, RZ, R9 ;  /* 0x000000ffff1b0224 */ /* 0x000fe400078e0009 */
[--C-:B------:R-:W-:Y:S02]  /*1510*/  @P0 IMAD.MOV.U32 R39, RZ, RZ, R8.reuse ;  /* 0x000000ffff270224 */ /* 0x100fe400078e0008 */
[----:B------:R-:W-:-:S02]  /*1520*/  @P1 IMAD.MOV.U32 R27, RZ, RZ, R8 ;  /* 0x000000ffff1b1224 */ /* 0x000fc400078e0008 */
[----:B------:R-:W-:Y:S02]  /*1530*/  @P1 IMAD.MOV.U32 R39, RZ, RZ, R7 ;  /* 0x000000ffff271224 */ /* 0x000fe400078e0007 */
[----:B------:R-:W-:Y:S01]  /*1540*/  @P2 MOV R27, R7 ;  /* 0x00000007001b2202 */ /* 0x000fe20000000f00 */
[----:B------:R-:W-:-:S03]  /*1550*/  @P2 IMAD.MOV.U32 R39, RZ, RZ, R6 ;  /* 0x000000ffff272224 */ /* 0x000fc600078e0006 */
[----:B------:R-:W-:Y:S02]  /*1560*/  @P3 IMAD.MOV.U32 R27, RZ, RZ, R6 ;  /* 0x000000ffff1b3224 */ /* 0x000fe400078e0006 */
[--C-:B------:R-:W-:Y:S02]  /*1570*/  @P3 IMAD.MOV.U32 R39, RZ, RZ, R4.reuse ;  /* 0x000000ffff273224 */ /* 0x100fe400078e0004 */
[----:B------:R-:W-:Y:S02]  /*1580*/  @P4 IMAD.MOV.U32 R27, RZ, RZ, R4 ;  /* 0x000000ffff1b4224 */ /* 0x000fe400078e0004 */
[--C-:B------:R-:W-:Y:S02]  /*1590*/  @P4 IMAD.MOV.U32 R39, RZ, RZ, R43.reuse ;  /* 0x000000ffff274224 */ /* 0x100fe400078e002b */
[----:B------:R-:W-:Y:S01]  /*15a0*/  @P5 IMAD.MOV.U32 R27, RZ, RZ, R43 ;  /* 0x000000ffff1b5224 */ /* 0x000fe200078e002b */
[----:B------:R-:W-:Y:S06]  /*15b0*/  @!P6 BRA `(.L_x_435) ;  /* 0x00000000002ce947 */ /* 0x000fec0003800000 */
[----:B------:R-:W-:Y:S01]  /*15c0*/  @P0 MOV R34, R24 ;  /* 0x0000001800220202 */ /* 0x000fe20000000f00 */
[----:B------:R-:W-:Y:S01]  /*15d0*/  @P1 IMAD.MOV.U32 R34, RZ, RZ, R9 ;  /* 0x000000ffff221224 */ /* 0x000fe200078e0009 */
[----:B------:R-:W-:Y:S01]  /*15e0*/  ISETP.EQ.AND P0, PT, R35, 0x8, PT ;  /* 0x000000082300780c */ /* 0x000fe20003f02270 */
[----:B------:R-:W-:Y:S01]  /*15f0*/  @P2 IMAD.MOV.U32 R34, RZ, RZ, R8 ;  /* 0x000000ffff222224 */ /* 0x000fe200078e0008 */
[----:B------:R-:W-:Y:S01]  /*1600*/  LOP3.LUT R26, R26, 0x1f, RZ, 0xc0, !PT ;  /* 0x0000001f1a1a7812 */ /* 0x000fe200078ec0ff */
[----:B------:R-:W-:Y:S02]  /*1610*/  @P3 IMAD.MOV.U32 R34, RZ, RZ, R7 ;  /* 0x000000ffff223224 */ /* 0x000fe400078e0007 */
[----:B------:R-:W-:Y:S01]  /*1620*/  @P4 IMAD.MOV.U32 R34, RZ, RZ, R6 ;  /* 0x000000ffff224224 */ /* 0x000fe200078e0006 */
[----:B------:R-:W-:Y:S01]  /*1630*/  SHF.L.W.U32.HI R39, R27, R26, R39 ;  /* 0x0000001a1b277219 */ /* 0x000fe20000010e27 */
[----:B------:R-:W-:-:S06]  /*1640*/  @P5 IMAD.MOV.U32 R34, RZ, RZ, R4 ;  /* 0x000000ffff225224 */ /* 0x000fcc00078e0004 */
[----:B------:R-:W-:-:S04]  /*1650*/  @P0 MOV R34, R43 ;  /* 0x0000002b00220202 */ /* 0x000fc80000000f00 */
[----:B------:R-:W-:-:S07]  /*1660*/  SHF.L.W.U32.HI R27, R34, R26, R27 ;  /* 0x0000001a221b7219 */ /* 0x000fce0000010e1b */
.L_x_435:
[----:B------:R-:W-:Y:S05]  /*1670*/  BSYNC.RECONVERGENT B1 ;  /* 0x0000000000017941 */ /* 0x000fea0003800200 */
.L_x_434:
[C---:B------:R-:W-:Y:S01]  /*1680*/  SHF.L.W.U32.HI R43, R27.reuse, 0x2, R39 ;  /* 0x000000021b2b7819 */ /* 0x040fe20000010e27 */
[----:B------:R-:W-:Y:S01]  /*1690*/  IMAD.SHL.U32 R27, R27, 0x4, RZ ;  /* 0x000000041b1b7824 */ /* 0x000fe200078e00ff */
[----:B------:R-:W-:Y:S01]  /*16a0*/  UMOV UR4, 0x54442d19 ;  /* 0x54442d1900047882 */ /* 0x000fe20000000000 */
[----:B------:R-:W-:Y:S01]  /*16b0*/  UMOV UR5, 0x3bf921fb ;  /* 0x3bf921fb00057882 */ /* 0x000fe20000000000 */
[----:B------:R-:W-:Y:S02]  /*16c0*/  SHF.R.S32.HI R34, RZ, 0x1f, R43 ;  /* 0x0000001fff227819 */ /* 0x000fe4000001142b */
[----:B------:R-:W-:Y:S02]  /*16d0*/  ISETP.GE.AND P0, PT, R36, RZ, PT ;  /* 0x000000ff2400720c */ /* 0x000fe40003f06270 */
[C---:B------:R-:W-:Y:S02]  /*16e0*/  LOP3.LUT R26, R34.reuse, R27, RZ, 0x3c, !PT ;  /* 0x0000001b221a7212 */ /* 0x040fe400078e3cff */
[----:B------:R-:W-:-:S02]  /*16f0*/  LOP3.LUT R27, R34, R43, RZ, 0x3c, !PT ;  /* 0x0000002b221b7212 */ /* 0x000fc400078e3cff */
[----:B------:R-:W-:Y:S02]  /*1700*/  SHF.R.U32.HI R40, RZ, 0x1e, R39 ;  /* 0x0000001eff287819 */ /* 0x000fe40000011627 */
[C---:B------:R-:W-:Y:S02]  /*1710*/  LOP3.LUT R42, R43.reuse, R36, RZ, 0x3c, !PT ;  /* 0x000000242b2a7212 */ /* 0x040fe400078e3cff */
[----:B------:R-:W0:Y:S01]  /*1720*/  I2F.F64.S64 R26, R26 ;  /* 0x0000001a001a7312 */ /* 0x000e220000301c00 */
[----:B------:R-:W-:Y:S02]  /*1730*/  LEA.HI R39, R43, R40, RZ, 0x1 ;  /* 0x000000282b277211 */ /* 0x000fe400078f08ff */
[----:B------:R-:W-:-:S03]  /*1740*/  ISETP.GE.AND P1, PT, R42, RZ, PT ;  /* 0x000000ff2a00720c */ /* 0x000fc60003f26270 */
[----:B------:R-:W-:-:S04]  /*1750*/  IMAD.MOV R40, RZ, RZ, -R39 ;  /* 0x000000ffff287224 */ /* 0x000fc800078e0a27 */
[----:B------:R-:W-:Y:S01]  /*1760*/  @!P0 IMAD.MOV.U32 R39, RZ, RZ, R40 ;  /* 0x000000ffff278224 */ /* 0x000fe200078e0028 */
[----:B0-----:R-:W-:-:S10]  /*1770*/  DMUL R34, R26, UR4 ;  /* 0x000000041a227c28 */ /* 0x001fd40008000000 */
[----:B------:R-:W0:Y:S02]  /*1780*/  F2F.F32.F64 R34, R34 ;  /* 0x0000002200227310 */ /* 0x000e240000301000 */
[----:B0-----:R-:W-:-:S07]  /*1790*/  FSEL R26, -R34, R34, !P1 ;  /* 0x00000022221a7208 */ /* 0x001fce0004800100 */
.L_x_432:
[----:B------:R-:W-:Y:S05]  /*17a0*/  BSYNC.RECONVERGENT B0 ;  /* 0x0000000000007941 */ /* 0x000fea0003800200 */
.L_x_431:
[----:B------:R-:W-:Y:S02]  /*17b0*/  IMAD.MOV.U32 R34, RZ, RZ, 0x37cbac00 ;  /* 0x37cbac00ff227424 */ /* 0x000fe400078e00ff */
[----:B------:R-:W-:Y:S01]  /*17c0*/  FMUL R27, R26, R26 ;  /* 0x0000001a1a1b7220 */ /* 0x000fe20000400000 */
[C---:B------:R-:W-:Y:S01]  /*17d0*/  LOP3.LUT R35, R39.reuse, 0x1, RZ, 0xc0, !PT ;  /* 0x0000000127237812 */ /* 0x040fe200078ec0ff */
[----:B------:R-:W-:Y:S01]  /*17e0*/  BSSY.RECONVERGENT B0, `(.L_x_436) ;  /* 0x0000074000007945 */ /* 0x000fe20003800200 */
[----:B------:R-:W-:Y:S01]  /*17f0*/  LOP3.LUT P1, RZ, R39, 0x2, RZ, 0xc0, !PT ;  /* 0x0000000227ff7812 */ /* 0x000fe2000782c0ff */
[----:B------:R-:W-:Y:S01]  /*1800*/  FFMA R34, R27, R34, -0.0013887860113754868507 ;  /* 0xbab607ed1b227423 */ /* 0x000fe20000000022 */
[----:B------:R-:W-:Y:S01]  /*1810*/  ISETP.NE.U32.AND P0, PT, R35, 0x1, PT ;  /* 0x000000012300780c */ /* 0x000fe20003f05070 */
[----:B------:R-:W-:Y:S01]  /*1820*/  IMAD.MOV.U32 R35, RZ, RZ, 0x3effffff ;  /* 0x3effffffff237424 */ /* 0x000fe200078e00ff */
[----:B------:R-:W-:Y:S02]  /*1830*/  FSETP.GE.AND P2, PT, |R5|, 105615, PT ;  /* 0x47ce47800500780b */ /* 0x000fe40003f46200 */
[----:B------:R-:W-:-:S02]  /*1840*/  FSEL R38, R38, 0.0083327032625675201416, !P0 ;  /* 0x3c0885e426267808 */ /* 0x000fc40004000000 */
[----:B------:R-:W-:Y:S02]  /*1850*/  FSEL R34, R34, -0.00019574658654164522886, !P0 ;  /* 0xb94d415322227808 */ /* 0x000fe40004000000 */
[----:B------:R-:W-:Y:S02]  /*1860*/  FSEL R26, R26, 1, P0 ;  /* 0x3f8000001a1a7808 */ /* 0x000fe40000000000 */
[----:B------:R-:W-:Y:S01]  /*1870*/  FSEL R39, -R35, -0.16666662693023681641, !P0 ;  /* 0xbe2aaaa823277808 */ /* 0x000fe20004000100 */
[C---:B------:R-:W-:Y:S01]  /*1880*/  FFMA R34, R27.reuse, R34, R38 ;  /* 0x000000221b227223 */ /* 0x040fe20000000026 */
[----:B------:R-:W-:Y:S01]  /*1890*/  MOV R40, R25 ;  /* 0x0000001900287202 */ /* 0x000fe20000000f00 */
[C---:B------:R-:W-:Y:S02]  /*18a0*/  FFMA R35, R27.reuse, R26, RZ ;  /* 0x0000001a1b237223 */ /* 0x040fe400000000ff */
[----:B------:R-:W-:-:S04]  /*18b0*/  FFMA R34, R27, R34, R39 ;  /* 0x000000221b227223 */ /* 0x000fc80000000027 */
[----:B------:R-:W-:-:S04]  /*18c0*/  FFMA R34, R35, R34, R26 ;  /* 0x0000002223227223 */ /* 0x000fc8000000001a */
[----:B------:R-:W-:-:S04]  /*18d0*/  @P1 FADD R34, RZ, -R34 ;  /* 0x80000022ff221221 */ /* 0x000fc80000000000 */
[----:B------:R-:W0:Y:S02]  /*18e0*/  F2F.F64.F32 R26, R34 ;  /* 0x00000022001a7310 */ /* 0x000e240000201800 */
[----:B0-----:R-:W-:-:S08]  /*18f0*/  DMUL R26, R16, R26 ;  /* 0x0000001a101a7228 */ /* 0x001fd00000000000 */
[----:B------:R-:W-:Y:S01]  /*1900*/  DFMA R20, R14, R20, R26 ;  /* 0x000000140e14722b */ /* 0x000fe2000000001a */
[----:B------:R-:W-:-:S07]  /*1910*/  IMAD.MOV.U32 R26, RZ, RZ, R37 ;  /* 0x000000ffff1a7224 */ /* 0x000fce00078e0025 */
[----:B------:R-:W-:Y:S01]  /*1920*/  DMUL R20, R20, 0.5 ;  /* 0x3fe0000014147828 */ /* 0x000fe20000000000 */
[----:B------:R-:W-:Y:S10]  /*1930*/  @!P2 BRA `(.L_x_437) ;  /* 0x000000040078a947 */ /* 0x000ff40003800000 */
[----:B------:R-:W-:-:S13]  /*1940*/  FSETP.NEU.AND P0, PT, |R5|, +INF , PT ;  /* 0x7f8000000500780b */ /* 0x000fda0003f0d200 */
[----:B------:R-:W-:Y:S01]  /*1950*/  @!P0 FMUL R26, RZ, R5 ;  /* 0x00000005ff1a8220 */ /* 0x000fe20000400000 */
[----:B------:R-:W-:Y:S01]  /*1960*/  @!P0 IMAD.MOV.U32 R40, RZ, RZ, RZ ;  /* 0x000000ffff288224 */ /* 0x000fe200078e00ff */
[----:B------:R-:W-:Y:S06]  /*1970*/  @!P0 BRA `(.L_x_437) ;  /* 0x0000000400688947 */ /* 0x000fec0003800000 */
[----:B------:R-:W-:Y:S01]  /*1980*/  IMAD.SHL.U32 R26, R5, 0x100, RZ ;  /* 0x00000100051a7824 */ /* 0x000fe200078e00ff */
[----:B------:R-:W-:Y:S01]  /*1990*/  CS2R R38, SRZ ;  /* 0x0000000000267805 */ /* 0x000fe2000001ff00 */
[----:B------:R-:W0:Y:S03]  /*19a0*/  LDCU.64 UR6, c[0x4][URZ] ;  /* 0x01000000ff0677ac */ /* 0x000e260008000a00 */
[----:B------:R-:W-:Y:S01]  /*19b0*/  LOP3.LUT R43, R26, 0x80000000, RZ, 0xfc, !PT ;  /* 0x800000001a2b7812 */ /* 0x000fe200078efcff */
[----:B------:R-:W-:Y:S01]  /*19c0*/  UMOV UR5, URZ ;  /* 0x000000ff00057c82 */ /* 0x000fe20008000000 */
[----:B------:R-:W-:-:S05]  /*19d0*/  UMOV UR4, URZ ;  /* 0x000000ff00047c82 */ /* 0x000fca0008000000 */
.L_x_438:
        /* <DEDUP_REMOVED lines=15> */
[----:B------:R-:W-:Y:S01]  /*1ad0*/  @P4 MOV R24, R34 ;  /* 0x0000002200184202 */ /* 0x000fe20000000f00 */
[--C-:B------:R-:W-:Y:S01]  /*1ae0*/  @P2 IMAD.MOV.U32 R8, RZ, RZ, R34.reuse ;  /* 0x000000ffff082224 */ /* 0x100fe200078e0022 */
[C---:B------:R-:W-:Y:S01]  /*1af0*/  ISETP.EQ.AND P0, PT, R38.reuse, 0x10, PT ;  /* 0x000000102600780c */ /* 0x040fe20003f02270 */
[----:B------:R-:W-:Y:S01]  /*1b00*/  @P1 IMAD.MOV.U32 R7, RZ, RZ, R34 ;  /* 0x000000ffff071224 */ /* 0x000fe200078e0022 */
[C---:B------:R-:W-:Y:S02]  /*1b10*/  ISETP.EQ.AND P4, PT, R38.reuse, 0x14, PT ;  /* 0x000000142600780c */ /* 0x040fe40003f82270 */
[----:B------:R-:W-:-:S09]  /*1b20*/  IADD3 R38, PT, PT, R38, 0x4, RZ ;  /* 0x0000000426267810 */ /* 0x000fd20007ffe0ff */
        /* <DEDUP_REMOVED lines=16> */
[--C-:B------:R-:W-:Y:S01]  /*1c30*/  @P2 IMAD.MOV.U32 R38, RZ, RZ, R24.reuse ;  /* 0x000000ffff262224 */ /* 0x100fe200078e0018 */
[C---:B------:R-:W-:Y:S01]  /*1c40*/  ISETP.EQ.AND P2, PT, R35.reuse, -0x8, PT ;  /* 0xfffffff82300780c */ /* 0x040fe20003f42270 */
[----:B------:R-:W-:Y:S02]  /*1c50*/  @P3 IMAD.MOV.U32 R26, RZ, RZ, R24 ;  /* 0x000000ffff1a3224 */ /* 0x000fe400078e0018 */
[----:B------:R-:W-:Y:S01]  /*1c60*/  @P3 IMAD.MOV.U32 R38, RZ, RZ, R9 ;  /* 0x000000ffff263224 */ /* 0x000fe200078e0009 */
[----:B------:R-:W-:Y:S01]  /*1c70*/  ISETP.EQ.AND P3, PT, R35, -0x4, PT ;  /* 0xfffffffc2300780c */ /* 0x000fe20003f62270 */
[--C-:B------:R-:W-:Y:S01]  /*1c80*/  @P0 IMAD.MOV.U32 R38, RZ, RZ, R8.reuse ;  /* 0x000000ffff260224 */ /* 0x100fe200078e0008 */
[----:B------:R-:W-:Y:S01]  /*1c90*/  @P0 MOV R26, R9 ;  /* 0x00000009001a0202 */ /* 0x000fe20000000f00 */
[----:B------:R-:W-:Y:S02]  /*1ca0*/  @P1 IMAD.MOV.U32 R26, RZ, RZ, R8 ;  /* 0x000000ffff1a1224 */ /* 0x000fe400078e0008 */
[----:B------:R-:W-:-:S04]  /*1cb0*/  @P1 IMAD.MOV.U32 R38, RZ, RZ, R7 ;  /* 0x000000ffff261224 */ /* 0x000fc800078e0007 */
[----:B------:R-:W-:Y:S02]  /*1cc0*/  @P2 IMAD.MOV.U32 R26, RZ, RZ, R7 ;  /* 0x000000ffff1a2224 */ /* 0x000fe400078e0007 */
[----:B------:R-:W-:Y:S02]  /*1cd0*/  @P2 IMAD.MOV.U32 R38, RZ, RZ, R6 ;  /* 0x000000ffff262224 */ /* 0x000fe400078e0006 */
[----:B------:R-:W-:Y:S01]  /*1ce0*/  @P3 MOV R26, R6 ;  /* 0x00000006001a3202 */ /* 0x000fe20000000f00 */
[--C-:B------:R-:W-:Y:S02]  /*1cf0*/  @P3 IMAD.MOV.U32 R38, RZ, RZ, R4.reuse ;  /* 0x000000ffff263224 */ /* 0x100fe400078e0004 */
[----:B------:R-:W-:Y:S02]  /*1d00*/  @P4 IMAD.MOV.U32 R26, RZ, RZ, R4 ;  /* 0x000000ffff1a4224 */ /* 0x000fe400078e0004 */
[--C-:B------:R-:W-:Y:S02]  /*1d10*/  @P4 IMAD.MOV.U32 R38, RZ, RZ, R39.reuse ;  /* 0x000000ffff264224 */ /* 0x100fe400078e0027 */
[----:B------:R-:W-:Y:S01]  /*1d20*/  @P5 IMAD.MOV.U32 R26, RZ, RZ, R39 ;  /* 0x000000ffff1a5224 */ /* 0x000fe200078e0027 */
[----:B------:R-:W-:Y:S06]  /*1d30*/  @!P6 BRA `(.L_x_440) ;  /* 0x00000000002ce947 */ /* 0x000fec0003800000 */
[----:B------:R-:W-:Y:S01]  /*1d40*/  @P0 IMAD.MOV.U32 R27, RZ, RZ, R24 ;  /* 0x000000ffff1b0224 */ /* 0x000fe200078e0018 */
[----:B------:R-:W-:Y:S02]  /*1d50*/  ISETP.EQ.AND P0, PT, R35, 0x8, PT ;  /* 0x000000082300780c */ /* 0x000fe40003f02270 */
[----:B------:R-:W-:Y:S01]  /*1d60*/  @P1 MOV R27, R9 ;  /* 0x00000009001b1202 */ /* 0x000fe20000000f00 */
[----:B------:R-:W-:Y:S01]  /*1d70*/  @P2 IMAD.MOV.U32 R27, RZ, RZ, R8 ;  /* 0x000000ffff1b2224 */ /* 0x000fe200078e0008 */
[----:B------:R-:W-:Y:S01]  /*1d80*/  LOP3.LUT R35, R34, 0x1f, RZ, 0xc0, !PT ;  /* 0x0000001f22237812 */ /* 0x000fe200078ec0ff */
[----:B------:R-:W-:Y:S02]  /*1d90*/  @P3 IMAD.MOV.U32 R27, RZ, RZ, R7 ;  /* 0x000000ffff1b3224 */ /* 0x000fe400078e0007 */
[----:B------:R-:W-:Y:S01]  /*1da0*/  @P4 IMAD.MOV.U32 R27, RZ, RZ, R6 ;  /* 0x000000ffff1b4224 */ /* 0x000fe200078e0006 */
[----:B------:R-:W-:Y:S01]  /*1db0*/  SHF.L.W.U32.HI R38, R26, R35, R38 ;  /* 0x000000231a267219 */ /* 0x000fe20000010e26 */
[----:B------:R-:W-:-:S04]  /*1dc0*/  @P5 IMAD.MOV.U32 R27, RZ, RZ, R4 ;  /* 0x000000ffff1b5224 */ /* 0x000fc800078e0004 */
[----:B------:R-:W-:-:S05]  /*1dd0*/  @P0 IMAD.MOV.U32 R27, RZ, RZ, R39 ;  /* 0x000000ffff1b0224 */ /* 0x000fca00078e0027 */
[----:B------:R-:W-:-:S07]  /*1de0*/  SHF.L.W.U32.HI R26, R27, R35, R26 ;  /* 0x000000231b1a7219 */ /* 0x000fce0000010e1a */
.L_x_440:
[----:B------:R-:W-:Y:S05]  /*1df0*/  BSYNC.RECONVERGENT B1 ;  /* 0x0000000000017941 */ /* 0x000fea0003800200 */
.L_x_439:
[C---:B------:R-:W-:Y:S01]  /*1e00*/  SHF.L.W.U32.HI R40, R26.reuse, 0x2, R38 ;  /* 0x000000021a287819 */ /* 0x040fe20000010e26 */
[----:B------:R-:W-:Y:S01]  /*1e10*/  UMOV UR4, 0x54442d19 ;  /* 0x54442d1900047882 */ /* 0x000fe20000000000 */
[----:B------:R-:W-:Y:S01]  /*1e20*/  SHF.L.U32 R26, R26, 0x2, RZ ;  /* 0x000000021a1a7819 */ /* 0x000fe200000006ff */
        /* <DEDUP_REMOVED lines=15> */
.L_x_437:
[----:B------:R-:W-:Y:S05]  /*1f20*/  BSYNC.RECONVERGENT B0 ;  /* 0x0000000000007941 */ /* 0x000fea0003800200 */
.L_x_436:
[----:B------:R-:W-:Y:S02]  /*1f30*/  IMAD.MOV.U32 R38, RZ, RZ, 0x37cbac00 ;  /* 0x37cbac00ff267424 */ /* 0x000fe400078e00ff */
[----:B------:R-:W-:Y:S01]  /*1f40*/  FMUL R27, R26, R26 ;  /* 0x0000001a1a1b7220 */ /* 0x000fe20000400000 */
[C---:B------:R-:W-:Y:S01]  /*1f50*/  LOP3.LUT R35, R40.reuse, 0x1, RZ, 0xc0, !PT ;  /* 0x0000000128237812 */ /* 0x040fe200078ec0ff */
[----:B------:R-:W-:Y:S01]  /*1f60*/  VIADD R34, R40, 0x1 ;  /* 0x0000000128227836 */ /* 0x000fe20000000000 */
[----:B------:R-:W-:Y:S01]  /*1f70*/  ISETP.NE.AND P2, PT, R31, RZ, PT ;  /* 0x000000ff1f00720c */ /* 0x000fe20003f45270 */
[----:B------:R-:W-:Y:S01]  /*1f80*/  FFMA R31, R27, R38, -0.0013887860113754868507 ;  /* 0xbab607ed1b1f7423 */ /* 0x000fe20000000026 */
[----:B------:R-:W-:Y:S01]  /*1f90*/  IMAD.MOV.U32 R39, RZ, RZ, 0x3c0885e4 ;  /* 0x3c0885e4ff277424 */ /* 0x000fe200078e00ff */
[----:B------:R-:W-:Y:S01]  /*1fa0*/  ISETP.NE.U32.AND P0, PT, R35, 0x1, PT ;  /* 0x000000012300780c */ /* 0x000fe20003f05070 */
[----:B------:R-:W-:Y:S01]  /*1fb0*/  BSSY.RECONVERGENT B0, `(.L_x_441) ;  /* 0x000006d000007945 */ /* 0x000fe20003800200 */
[----:B------:R-:W-:-:S02]  /*1fc0*/  LOP3.LUT P1, RZ, R34, 0x2, RZ, 0xc0, !PT ;  /* 0x0000000222ff7812 */ /* 0x000fc4000782c0ff */
[----:B------:R-:W-:Y:S02]  /*1fd0*/  FSEL R34, R31, -0.00019574658654164522886, P0 ;  /* 0xb94d41531f227808 */ /* 0x000fe40000000000 */
[----:B------:R-:W-:Y:S02]  /*1fe0*/  FSEL R42, R39, 0.041666727513074874878, !P0 ;  /* 0x3d2aaabb272a7808 */ /* 0x000fe40004000000 */
[----:B------:R-:W-:Y:S02]  /*1ff0*/  MOV R40, 0x3e2aaaa8 ;  /* 0x3e2aaaa800287802 */ /* 0x000fe40000000f00 */
[----:B------:R-:W-:Y:S01]  /*2000*/  FSEL R26, R26, 1, !P0 ;  /* 0x3f8000001a1a7808 */ /* 0x000fe20004000000 */
[----:B------:R-:W-:Y:S01]  /*2010*/  FFMA R34, R27, R34, R42 ;  /* 0x000000221b227223 */ /* 0x000fe2000000002a */
[----:B------:R-:W-:-:S05]  /*2020*/  FSEL R31, -R40, -0.4999999701976776123, !P0 ;  /* 0xbeffffff281f7808 */ /* 0x000fca0004000100 */
[C---:B------:R-:W-:Y:S01]  /*2030*/  FFMA R31, R27.reuse, R34, R31 ;  /* 0x000000221b1f7223 */ /* 0x040fe2000000001f */
[----:B------:R-:W-:-:S04]  /*2040*/  FFMA R27, R27, R26, RZ ;  /* 0x0000001a1b1b7223 */ /* 0x000fc800000000ff */
[----:B------:R-:W-:-:S04]  /*2050*/  FFMA R26, R27, R31, R26 ;  /* 0x0000001f1b1a7223 */ /* 0x000fc8000000001a */
[----:B------:R-:W-:-:S06]  /*2060*/  @P1 FADD R26, RZ, -R26 ;  /* 0x8000001aff1a1221 */ /* 0x000fcc0000000000 */
[----:B------:R-:W0:Y:S01]  /*2070*/  F2F.F64.F32 R26, R26 ;  /* 0x0000001a001a7310 */ /* 0x000e220000201800 */
[----:B------:R-:W-:Y:S05]  /*2080*/  @!P2 BRA `(.L_x_442) ;  /* 0x00000004007ca947 */ /* 0x000fea0003800000 */
[----:B------:R-:W-:-:S13]  /*2090*/  FSETP.NEU.AND P0, PT, |R36|, +INF , PT ;  /* 0x7f8000002400780b */ /* 0x000fda0003f0d200 */
[----:B------:R-:W-:Y:S01]  /*20a0*/  @!P0 FMUL R30, RZ, R36 ;  /* 0x00000024ff1e8220 */ /* 0x000fe20000400000 */
[----:B------:R-:W-:Y:S01]  /*20b0*/  @!P0 IMAD.MOV.U32 R41, RZ, RZ, RZ ;  /* 0x000000ffff298224 */ /* 0x000fe200078e00ff */
[----:B------:R-:W-:Y:S06]  /*20c0*/  @!P0 BRA `(.L_x_442) ;  /* 0x00000004006c8947 */ /* 0x000fec0003800000 */
[----:B------:R-:W-:Y:S01]  /*20d0*/  IMAD.SHL.U32 R30, R36, 0x100, RZ ;  /* 0x00000100241e7824 */ /* 0x000fe200078e00ff */
[----:B------:R-:W1:Y:S01]  /*20e0*/  LDCU.64 UR6, c[0x4][URZ] ;  /* 0x01000000ff0677ac */ /* 0x000e620008000a00 */
[----:B------:R-:W-:Y:S02]  /*20f0*/  IMAD.MOV.U32 R43, RZ, RZ, RZ ;  /* 0x000000ffff2b7224 */ /* 0x000fe400078e00ff */
[----:B------:R-:W-:Y:S01]  /*2100*/  IMAD.MOV.U32 R41, RZ, RZ, RZ ;  /* 0x000000ffff297224 */ /* 0x000fe200078e00ff */
[----:B------:R-:W-:Y:S01]  /*2110*/  LOP3.LUT R45, R30, 0x80000000, RZ, 0xfc, !PT ;  /* 0x800000001e2d7812 */ /* 0x000fe200078efcff */
[----:B------:R-:W-:Y:S01]  /*2120*/  UMOV UR5, URZ ;  /* 0x000000ff00057c82 */ /* 0x000fe20008000000 */
[----:B------:R-:W-:-:S05]  /*2130*/  UMOV UR4, URZ ;  /* 0x000000ff00047c82 */ /* 0x000fca0008000000 */
.L_x_443:
[----:B-1----:R-:W-:Y:S01]  /*2140*/  IMAD.U32 R30, RZ, RZ, UR6 ;  /* 0x00000006ff1e7e24 */ /* 0x002fe2000f8e00ff */
[----:B------:R-:W-:-:S05]  /*2150*/  MOV R31, UR7 ;  /* 0x00000007001f7c02 */ /* 0x000fca0008000f00 */
[----:B------:R-:W2:Y:S01]  /*2160*/  LDG.E.CONSTANT R30, desc[UR12][R30.64] ;  /* 0x0000000c1e1e7981 */ /* 0x000ea2000c1e9900 */
[----:B------:R-:W-:Y:S01]  /*2170*/  UIADD3 UR4, UPT, UPT, UR4, 0x1, URZ ;  /* 0x0000000104047890 */ /* 0x000fe2000fffe0ff */
[C---:B------:R-:W-:Y:S01]  /*2180*/  ISETP.EQ.AND P1, PT, R41.reuse, 0x4, PT ;  /* 0x000000042900780c */ /* 0x040fe20003f22270 */
        /* <DEDUP_REMOVED lines=11> */
[C---:B------:R-:W-:Y:S01]  /*2240*/  ISETP.EQ.AND P0, PT, R41.reuse, RZ, PT ;  /* 0x000000ff2900720c */ /* 0x040fe20003f02270 */
        /* <DEDUP_REMOVED lines=22> */
[----:B------:R-:W-:Y:S01]  /*23b0*/  @P4 IMAD.MOV.U32 R31, RZ, RZ, R24 ;  /* 0x000000ffff1f4224 */ /* 0x000fe200078e0018 */
[----:B------:R-:W-:Y:S01]  /*23c0*/  @P4 MOV R41, R9 ;  /* 0x0000000900294202 */ /* 0x000fe20000000f00 */
[----:B------:R-:W-:Y:S01]  /*23d0*/  @P0 IMAD.MOV.U32 R31, RZ, RZ, R9 ;  /* 0x000000ffff1f0224 */ /* 0x000fe200078e0009 */
[----:B------:R-:W-:Y:S01]  /*23e0*/  ISETP.EQ.AND P4, PT, R35, RZ, PT ;  /* 0x000000ff2300720c */ /* 0x000fe20003f82270 */
[--C-:B------:R-:W-:Y:S02]  /*23f0*/  @P0 IMAD.MOV.U32 R41, RZ, RZ, R8.reuse ;  /* 0x000000ffff290224 */ /* 0x100fe400078e0008 */
[----:B------:R-:W-:Y:S02]  /*2400*/  @P1 IMAD.MOV.U32 R31, RZ, RZ, R8 ;  /* 0x000000ffff1f1224 */ /* 0x000fe400078e0008 */
[--C-:B------:R-:W-:Y:S01]  /*2410*/  @P1 IMAD.MOV.U32 R41, RZ, RZ, R7.reuse ;  /* 0x000000ffff291224 */ /* 0x100fe200078e0007 */
[----:B------:R-:W-:Y:S01]  /*2420*/  @P2 MOV R41, R6 ;  /* 0x0000000600292202 */ /* 0x000fe20000000f00 */
[----:B------:R-:W-:-:S02]  /*2430*/  @P2 IMAD.MOV.U32 R31, RZ, RZ, R7 ;  /* 0x000000ffff1f2224 */ /* 0x000fc400078e0007 */
        /* <DEDUP_REMOVED lines=17> */
.L_x_445:
[----:B------:R-:W-:Y:S05]  /*2550*/  BSYNC.RECONVERGENT B1 ;  /* 0x0000000000017941 */ /* 0x000fea0003800200 */
.L_x_444:
        /* <DEDUP_REMOVED lines=10> */
[----:B------:R-:W1:Y:S01]  /*2600*/  I2F.F64.S64 R30, R30 ;  /* 0x0000001e001e7312 */ /* 0x000e620000301c00 */
[----:B------:R-:W-:Y:S02]  /*2610*/  LEA.HI R41, R43, R42, RZ, 0x1 ;  /* 0x0000002a2b297211 */ /* 0x000fe400078f08ff */
[----:B------:R-:W-:-:S03]  /*2620*/  ISETP.GE.AND P0, PT, R36, RZ, PT ;  /* 0x000000ff2400720c */ /* 0x000fc60003f06270 */
[----:B------:R-:W-:-:S04]  /*2630*/  IMAD.MOV R36, RZ, RZ, -R41 ;  /* 0x000000ffff247224 */ /* 0x000fc800078e0a29 */
[----:B------:R-:W-:Y:S01]  /*2640*/  @!P1 IMAD.MOV.U32 R41, RZ, RZ, R36 ;  /* 0x000000ffff299224 */ /* 0x000fe200078e0024 */
[----:B-1----:R-:W-:-:S10]  /*2650*/  DMUL R34, R30, UR4 ;  /* 0x000000041e227c28 */ /* 0x002fd40008000000 */
[----:B------:R-:W1:Y:S02]  /*2660*/  F2F.F32.F64 R34, R34 ;  /* 0x0000002200227310 */ /* 0x000e640000301000 */
[----:B-1----:R-:W-:-:S07]  /*2670*/  FSEL R30, -R34, R34, !P0 ;  /* 0x00000022221e7208 */ /* 0x002fce0004000100 */
.L_x_442:
[----:B------:R-:W-:Y:S05]  /*2680*/  BSYNC.RECONVERGENT B0 ;  /* 0x0000000000007941 */ /* 0x000fea0003800200 */
.L_x_441:
[----:B------:R-:W2:Y:S04]  /*2690*/  LDG.E.64 R10, desc[UR12][R10.64] ;  /* 0x0000000c0a0a7981 */ /* 0x000ea8000c1e1b00 */
[----:B------:R-:W3:Y:S01]  /*26a0*/  LDG.E.64 R32, desc[UR12][R32.64] ;  /* 0x0000000c20207981 */ /* 0x000ee2000c1e1b00 */
[----:B------:R-:W-:Y:S01]  /*26b0*/  FMUL R31, R30, R30 ;  /* 0x0000001e1e1f7220 */ /* 0x000fe20000400000 */
[C---:B------:R-:W-:Y:S01]  /*26c0*/  LOP3.LUT R34, R41.reuse, 0x1, RZ, 0xc0, !PT ;  /* 0x0000000129227812 */ /* 0x040fe200078ec0ff */
[----:B------:R-:W-:Y:S01]  /*26d0*/  VIADD R41, R41, 0x1 ;  /* 0x0000000129297836 */ /* 0x000fe20000000000 */
[----:B------:R-:W-:Y:S01]  /*26e0*/  BSSY.RECONVERGENT B0, `(.L_x_446) ;  /* 0x0000024000007945 */ /* 0x000fe20003800200 */
[----:B------:R-:W-:Y:S01]  /*26f0*/  FFMA R38, R31, R38, -0.0013887860113754868507 ;  /* 0xbab607ed1f267423 */ /* 0x000fe20000000026 */
[----:B------:R-:W-:-:S02]  /*2700*/  ISETP.NE.U32.AND P0, PT, R34, 0x1, PT ;  /* 0x000000012200780c */ /* 0x000fc40003f05070 */
[----:B------:R-:W-:Y:S02]  /*2710*/  LOP3.LUT P1, RZ, R41, 0x2, RZ, 0xc0, !PT ;  /* 0x0000000229ff7812 */ /* 0x000fe4000782c0ff */
[----:B------:R-:W-:Y:S02]  /*2720*/  FSEL R34, R39, 0.041666727513074874878, !P0 ;  /* 0x3d2aaabb27227808 */ /* 0x000fe40004000000 */
[----:B------:R-:W-:Y:S02]  /*2730*/  FSEL R38, R38, -0.00019574658654164522886, P0 ;  /* 0xb94d415326267808 */ /* 0x000fe40000000000 */
[----:B------:R-:W-:Y:S02]  /*2740*/  FSEL R35, -R40, -0.4999999701976776123, !P0 ;  /* 0xbeffffff28237808 */ /* 0x000fe40004000100 */
[----:B------:R-:W-:Y:S01]  /*2750*/  FSEL R30, R30, 1, !P0 ;  /* 0x3f8000001e1e7808 */ /* 0x000fe20004000000 */
[----:B------:R-:W-:-:S04]  /*2760*/  FFMA R34, R31, R38, R34 ;  /* 0x000000261f227223 */ /* 0x000fc80000000022 */
[C---:B------:R-:W-:Y:S01]  /*2770*/  FFMA R34, R31.reuse, R34, R35 ;  /* 0x000000221f227223 */ /* 0x040fe20000000023 */
[----:B------:R-:W-:-:S04]  /*2780*/  FFMA R31, R31, R30, RZ ;  /* 0x0000001e1f1f7223 */ /* 0x000fc800000000ff */
[----:B------:R-:W-:-:S04]  /*2790*/  FFMA R34, R31, R34, R30 ;  /* 0x000000221f227223 */ /* 0x000fc8000000001e */
[----:B------:R-:W-:-:S04]  /*27a0*/  @P1 FADD R34, RZ, -R34 ;  /* 0x80000022ff221221 */ /* 0x000fc80000000000 */
[----:B------:R-:W1:Y:S02]  /*27b0*/  F2F.F64.F32 R30, R34 ;  /* 0x00000022001e7310 */ /* 0x000e640000201800 */
[----:B-1----:R-:W-:-:S06]  /*27c0*/  DMUL R30, R16, R30 ;  /* 0x0000001e101e7228 */ /* 0x002fcc0000000000 */
[----:B------:R-:W2:Y:S02]  /*27d0*/  I2F.F64 R16, R2 ;  /* 0x0000000200107312 */ /* 0x000ea40000201c00 */
[----:B0-----:R-:W-:-:S08]  /*27e0*/  DFMA R26, R14, R26, R30 ;  /* 0x0000001a0e1a722b */ /* 0x001fd0000000001e */
[----:B------:R-:W-:-:S08]  /*27f0*/  DMUL R26, R26, -0.5 ;  /* 0xbfe000001a1a7828 */ /* 0x000fd00000000000 */
[C---:B--2---:R-:W-:Y:S02]  /*2800*/  DFMA R10, R16.reuse, R26, R10 ;  /* 0x0000001a100a722b */ /* 0x044fe4000000000a */
[----:B---3--:R-:W-:-:S06]  /*2810*/  DFMA R20, R16, -R20, R32 ;  /* 0x800000141014722b */ /* 0x008fcc0000000020 */
[----:B------:R-:W-:-:S08]  /*2820*/  DMUL R16, R10, R10 ;  /* 0x0000000a0a107228 */ /* 0x000fd00000000000 */
[----:B------:R-:W-:-:S10]  /*2830*/  DFMA R16, R20, R20, R16 ;  /* 0x000000141410722b */ /* 0x000fd40000000010 */
[----:B------:R-:W0:Y:S02]  /*2840*/  F2F.F32.F64 R17, R16 ;  /* 0x0000001000117310 */ /* 0x000e240000301000 */
[----:B0-----:R-:W-:-:S06]  /*2850*/  VIADD R20, R17, 0xf3000000 ;  /* 0xf300000011147836 */ /* 0x001fcc0000000000 */
[----:B------:R0:W1:Y:S01]  /*2860*/  MUFU.RSQ R26, R17 ;  /* 0x00000011001a7308 */ /* 0x0000620000001400 */
[----:B------:R-:W-:-:S13]  /*2870*/  ISETP.GT.U32.AND P0, PT, R20, 0x727fffff, PT ;  /* 0x727fffff1400780c */ /* 0x000fda0003f04070 */
[----:B0-----:R-:W-:Y:S05]  /*2880*/  @!P0 BRA `(.L_x_447) ;  /* 0x0000000000148947 */ /* 0x001fea0003800000 */
[----:B------:R-:W-:Y:S02]  /*2890*/  MOV R2, R17 ;  /* 0x0000001100027202 */ /* 0x000fe40000000f00 */
[----:B------:R-:W-:-:S07]  /*28a0*/  MOV R27, 0x28c0 ;  /* 0x000028c0001b7802 */ /* 0x000fce0000000f00 */
[----:B-1----:R-:W-:Y:S05]  /*28b0*/  CALL.REL.NOINC `($__internal_27_$__cuda_sm20_sqrt_rn_f32_slowpath) ;  /* 0x00000020002c7944 */ /* 0x002fea0003c00000 */
[----:B------:R-:W-:Y:S01]  /*28c0*/  IMAD.MOV.U32 R16, RZ, RZ, R2 ;  /* 0x000000ffff107224 */ /* 0x000fe200078e0002 */
[----:B------:R-:W-:Y:S06]  /*28d0*/  BRA `(.L_x_448) ;  /* 0x0000000000107947 */ /* 0x000fec0003800000 */
.L_x_447:
[----:B-1----:R-:W-:Y:S01]  /*28e0*/  FMUL.FTZ R16, R17, R26 ;  /* 0x0000001a11107220 */ /* 0x002fe20000410000 */
[----:B------:R-:W-:-:S03]  /*28f0*/  FMUL.FTZ R2, R26, 0.5 ;  /* 0x3f0000001a027820 */ /* 0x000fc60000410000 */
[----:B------:R-:W-:-:S04]  /*2900*/  FFMA R17, -R16, R16, R17 ;  /* 0x0000001010117223 */ /* 0x000fc80000000111 */
[----:B------:R-:W-:-:S07]  /*2910*/  FFMA R16, R17, R2, R16 ;  /* 0x0000000211107223 */ /* 0x000fce0000000010 */
.L_x_448:
[----:B------:R-:W-:Y:S05]  /*2920*/  BSYNC.RECONVERGENT B0 ;  /* 0x0000000000007941 */ /* 0x000fea0003800200 */
.L_x_446:
[----:B------:R-:W0:Y:S01]  /*2930*/  LDC.64 R20, c[0x0][0x3d0] ;  /* 0x0000f400ff147b82 */ /* 0x000e220000000a00 */
[----:B------:R-:W1:Y:S01]  /*2940*/  F2F.F64.F32 R16, R16 ;  /* 0x0000001000107310 */ /* 0x000e620000201800 */
[----:B------:R-:W-:Y:S01]  /*2950*/  FSETP.GE.AND P0, PT, |R5|, 105615, PT ;  /* 0x47ce47800500780b */ /* 0x000fe20003f06200 */
[----:B------:R-:W-:Y:S01]  /*2960*/  BSSY.RECONVERGENT B0, `(.L_x_449) ;  /* 0x0000067000007945 */ /* 0x000fe20003800200 */
[----:B------:R-:W-:Y:S02]  /*2970*/  IMAD.MOV.U32 R2, RZ, RZ, R25 ;  /* 0x000000ffff027224 */ /* 0x000fe400078e0019 */
[----:B------:R-:W-:Y:S02]  /*2980*/  IMAD.MOV.U32 R33, RZ, RZ, R37 ;  /* 0x000000ffff217224 */ /* 0x000fe400078e0025 */
[----:B------:R-:W2:Y:S01]  /*2990*/  LDC.64 R26, c[0x0][0x3c0] ;  /* 0x0000f000ff1a7b82 */ /* 0x000ea20000000a00 */
[----:B0-----:R-:W-:-:S05]  /*29a0*/  IMAD.WIDE.U32 R20, R0, 0x8, R20 ;  /* 0x0000000800147825 */ /* 0x001fca00078e0014 */
[----:B-1----:R0:W-:Y:S01]  /*29b0*/  STG.E.64 desc[UR12][R20.64], R16 ;  /* 0x0000001014007986 */ /* 0x0021e2000c101b0c */
[----:B--2---:R-:W-:-:S05]  /*29c0*/  IMAD.WIDE.U32 R26, R0, 0x8, R26 ;  /* 0x00000008001a7825 */ /* 0x004fca00078e001a */
[----:B------:R0:W-:Y:S01]  /*29d0*/  STG.E.64 desc[UR12][R26.64], R10 ;  /* 0x0000000a1a007986 */ /* 0x0001e2000c101b0c */
[----:B------:R-:W-:Y:S05]  /*29e0*/  @!P0 BRA `(.L_x_450) ;  /* 0x0000000400788947 */ /* 0x000fea0003800000 */
[----:B------:R-:W-:-:S13]  /*29f0*/  FSETP.NEU.AND P0, PT, |R5|, +INF , PT ;  /* 0x7f8000000500780b */ /* 0x000fda0003f0d200 */
[----:B------:R-:W-:Y:S01]  /*2a00*/  @!P0 FMUL R33, RZ, R5 ;  /* 0x00000005ff218220 */ /* 0x000fe20000400000 */
[----:B------:R-:W-:Y:S01]  /*2a10*/  @!P0 IMAD.MOV.U32 R2, RZ, RZ, RZ ;  /* 0x000000ffff028224 */ /* 0x000fe200078e00ff */
[----:B------:R-:W-:Y:S06]  /*2a20*/  @!P0 BRA `(.L_x_450) ;  /* 0x0000000400688947 */ /* 0x000fec0003800000 */
[----:B------:R-:W-:Y:S01]  /*2a30*/  IMAD.SHL.U32 R2, R5, 0x100, RZ ;  /* 0x0000010005027824 */ /* 0x000fe200078e00ff */
[----:B0-----:R-:W-:Y:S01]  /*2a40*/  CS2R R20, SRZ ;  /* 0x0000000000147805 */ /* 0x001fe2000001ff00 */
[----:B------:R-:W0:Y:S03]  /*2a50*/  LDCU.64 UR6, c[0x4][URZ] ;  /* 0x01000000ff0677ac */ /* 0x000e260008000a00 */
[----:B------:R-:W-:Y:S01]  /*2a60*/  LOP3.LUT R27, R2, 0x80000000, RZ, 0xfc, !PT ;  /* 0x80000000021b7812 */ /* 0x000fe200078efcff */
[----:B------:R-:W-:Y:S01]  /*2a70*/  UMOV UR5, URZ ;  /* 0x000000ff00057c82 */ /* 0x000fe20008000000 */
[----:B------:R-:W-:-:S05]  /*2a80*/  UMOV UR4, URZ ;  /* 0x000000ff00047c82 */ /* 0x000fca0008000000 */
.L_x_451:
[----:B0-----:R-:W-:Y:S01]  /*2a90*/  MOV R16, UR6 ;  /* 0x0000000600107c02 */ /* 0x001fe20008000f00 */
[----:B------:R-:W-:-:S05]  /*2aa0*/  IMAD.U32 R17, RZ, RZ, UR7 ;  /* 0x00000007ff117e24 */ /* 0x000fca000f8e00ff */
        /* <DEDUP_REMOVED lines=9> */
[----:B------:R-:W-:-:S02]  /*2b40*/  ISETP.EQ.AND P4, PT, R20, 0x10, PT ;  /* 0x000000101400780c */ /* 0x000fc40003f82270 */
[C---:B------:R-:W-:Y:S01]  /*2b50*/  ISETP.EQ.AND P5, PT, R20.reuse, 0x14, PT ;  /* 0x000000141400780c */ /* 0x040fe20003fa2270 */
[----:B------:R-:W-:Y:S02]  /*2b60*/  VIADD R20, R20, 0x4 ;  /* 0x0000000414147836 */ /* 0x000fe40000000000 */
[----:B--2---:R-:W-:-:S03]  /*2b70*/  IMAD.WIDE.U32 R10, R10, R27, RZ ;  /* 0x0000001b0a0a7225 */ /* 0x004fc600078e00ff */
[----:B------:R-:W-:-:S04]  /*2b80*/  IADD3 R2, P6, PT, R10, R21, RZ ;  /* 0x000000150a027210 */ /* 0x000fc80007fde0ff */
[----:B------:R-:W-:Y:S01]  /*2b90*/  IADD3.X R21, PT, PT, R11, UR5, RZ, P6, !PT ;  /* 0x000000050b157c10 */ /* 0x000fe2000b7fe4ff */
[--C-:B------:R-:W-:Y:S01]  /*2ba0*/  @P0 IMAD.MOV.U32 R24, RZ, RZ, R2.reuse ;  /* 0x000000ffff180224 */ /* 0x100fe200078e0002 */
[----:B------:R-:W-:Y:S01]  /*2bb0*/  @P4 MOV R6, R2 ;  /* 0x0000000200064202 */ /* 0x000fe20000000f00 */
[--C-:B------:R-:W-:Y:S02]  /*2bc0*/  @P1 IMAD.MOV.U32 R9, RZ, RZ, R2.reuse ;  /* 0x000000ffff091224 */ /* 0x100fe400078e0002 */
[--C-:B------:R-:W-:Y:S02]  /*2bd0*/  @P2 IMAD.MOV.U32 R8, RZ, RZ, R2.reuse ;  /* 0x000000ffff082224 */ /* 0x100fe400078e0002 */
        /* <DEDUP_REMOVED lines=15> */
[----:B------:R-:W-:-:S03]  /*2cd0*/  ISETP.EQ.AND P5, PT, R17, RZ, PT ;  /* 0x000000ff1100720c */ /* 0x000fc60003fa2270 */
[----:B------:R-:W-:Y:S01]  /*2ce0*/  @P3 IMAD.MOV.U32 R2, RZ, RZ, R24 ;  /* 0x000000ffff023224 */ /* 0x000fe200078e0018 */
[C---:B------:R-:W-:Y:S01]  /*2cf0*/  ISETP.EQ.AND P3, PT, R17.reuse, -0x4, PT ;  /* 0xfffffffc1100780c */ /* 0x040fe20003f62270 */
[--C-:B------:R-:W-:Y:S01]  /*2d00*/  @P4 IMAD.MOV.U32 R2, RZ, RZ, R9.reuse ;  /* 0x000000ffff024224 */ /* 0x100fe200078e0009 */
[----:B------:R-:W-:Y:S01]  /*2d10*/  @P4 MOV R10, R24 ;  /* 0x00000018000a4202 */ /* 0x000fe20000000f00 */
[----:B------:R-:W-:Y:S01]  /*2d20*/  @P2 IMAD.MOV.U32 R10, RZ, RZ, R9 ;  /* 0x000000ffff0a2224 */ /* 0x000fe200078e0009 */
[----:B------:R-:W-:Y:S01]  /*2d30*/  ISETP.EQ.AND P4, PT, R17, 0x4, PT ;  /* 0x000000041100780c */ /* 0x000fe20003f82270 */
[--C-:B------:R-:W-:Y:S02]  /*2d40*/  @P2 IMAD.MOV.U32 R2, RZ, RZ, R8.reuse ;  /* 0x000000ffff022224 */ /* 0x100fe400078e0008 */
[----:B------:R-:W-:Y:S01]  /*2d50*/  @P1 IMAD.MOV.U32 R10, RZ, RZ, R8 ;  /* 0x000000ffff0a1224 */ /* 0x000fe200078e0008 */
[----:B------:R-:W-:Y:S01]  /*2d60*/  @P0 MOV R10, R7 ;  /* 0x00000007000a0202 */ /* 0x000fe20000000f00 */
[----:B------:R-:W-:-:S02]  /*2d70*/  @P1 IMAD.MOV.U32 R2, RZ, RZ, R7 ;  /* 0x000000ffff021224 */ /* 0x000fc400078e0007 */
[--C-:B------:R-:W-:Y:S02]  /*2d80*/  @P0 IMAD.MOV.U32 R2, RZ, RZ, R6.reuse ;  /* 0x000000ffff020224 */ /* 0x100fe400078e0006 */
[----:B------:R-:W-:Y:S02]  /*2d90*/  @P3 IMAD.MOV.U32 R10, RZ, RZ, R6 ;  /* 0x000000ffff0a3224 */ /* 0x000fe400078e0006 */
[--C-:B------:R-:W-:Y:S02]  /*2da0*/  @P3 IMAD.MOV.U32 R2, RZ, RZ, R4.reuse ;  /* 0x000000ffff023224 */ /* 0x100fe400078e0004 */
[----:B------:R-:W-:Y:S01]  /*2db0*/  @P5 IMAD.MOV.U32 R10, RZ, RZ, R4 ;  /* 0x000000ffff0a5224 */ /* 0x000fe200078e0004 */
[----:B------:R-:W-:Y:S01]  /*2dc0*/  @P4 MOV R10, R21 ;  /* 0x00000015000a4202 */ /* 0x000fe20000000f00 */
[----:B------:R-:W-:Y:S01]  /*2dd0*/  @P5 IMAD.MOV.U32 R2, RZ, RZ, R21 ;  /* 0x000000ffff025224 */ /* 0x000fe200078e0015 */
[----:B------:R-:W-:Y:S06]  /*2de0*/  @!P6 BRA `(.L_x_453) ;  /* 0x00000000002ce947 */ /* 0x000fec0003800000 */
[----:B------:R-:W-:Y:S02]  /*2df0*/  @P2 IMAD.MOV.U32 R11, RZ, RZ, R24 ;  /* 0x000000ffff0b2224 */ /* 0x000fe400078e0018 */
[----:B------:R-:W-:Y:S02]  /*2e00*/  @P1 IMAD.MOV.U32 R11, RZ, RZ, R9 ;  /* 0x000000ffff0b1224 */ /* 0x000fe400078e0009 */
[----:B------:R-:W-:Y:S01]  /*2e10*/  @P0 IMAD.MOV.U32 R11, RZ, RZ, R8 ;  /* 0x000000ffff0b0224 */ /* 0x000fe200078e0008 */
[----:B------:R-:W-:Y:S01]  /*2e20*/  ISETP.EQ.AND P0, PT, R17, 0x8, PT ;  /* 0x000000081100780c */ /* 0x000fe20003f02270 */
[----:B------:R-:W-:Y:S01]  /*2e30*/  @P3 IMAD.MOV.U32 R11, RZ, RZ, R7 ;  /* 0x000000ffff0b3224 */ /* 0x000fe200078e0007 */
[----:B------:R-:W-:Y:S01]  /*2e40*/  LOP3.LUT R17, R16, 0x1f, RZ, 0xc0, !PT ;  /* 0x0000001f10117812 */ /* 0x000fe200078ec0ff */
[----:B------:R-:W-:Y:S01]  /*2e50*/  @P5 IMAD.MOV.U32 R11, RZ, RZ, R6 ;  /* 0x000000ffff0b5224 */ /* 0x000fe200078e0006 */
[----:B------:R-:W-:Y:S02]  /*2e60*/  @P4 MOV R11, R4 ;  /* 0x00000004000b4202 */ /* 0x000fe40000000f00 */
[----:B------:R-:W-:-:S07]  /*2e70*/  SHF.L.W.U32.HI R2, R10, R17, R2 ;  /* 0x000000110a027219 */ /* 0x000fce0000010e02 */
[----:B------:R-:W-:-:S05]  /*2e80*/  @P0 IMAD.MOV.U32 R11, RZ, RZ, R21 ;  /* 0x000000ffff0b0224 */ /* 0x000fca00078e0015 */
[----:B------:R-:W-:-:S07]  /*2e90*/  SHF.L.W.U32.HI R10, R11, R17, R10 ;  /* 0x000000110b0a7219 */ /* 0x000fce0000010e0a */
.L_x_453:
[----:B------:R-:W-:Y:S05]  /*2ea0*/  BSYNC.RECONVERGENT B1 ;  /* 0x0000000000017941 */ /* 0x000fea0003800200 */
.L_x_452:
        /* <DEDUP_REMOVED lines=9> */
[----:B------:R-:W0:Y:S01]  /*2f40*/  I2F.F64.S64 R10, R16 ;  /* 0x00000010000a7312 */ /* 0x000e220000301c00 */
[C---:B------:R-:W-:Y:S02]  /*2f50*/  LOP3.LUT R21, R20.reuse, R5, RZ, 0x3c, !PT ;  /* 0x0000000514157212 */ /* 0x040fe400078e3cff */
[----:B------:R-:W-:Y:S02]  /*2f60*/  LEA.HI R2, R20, R2, RZ, 0x1 ;  /* 0x0000000214027211 */ /* 0x000fe400078f08ff */
[----:B------:R-:W-:-:S03]  /*2f70*/  ISETP.GE.AND P0, PT, R21, RZ, PT ;  /* 0x000000ff1500720c */ /* 0x000fc60003f06270 */
[----:B------:R-:W-:-:S04]  /*2f80*/  IMAD.MOV R20, RZ, RZ, -R2 ;  /* 0x000000ffff147224 */ /* 0x000fc800078e0a02 */
[----:B------:R-:W-:Y:S01]  /*2f90*/  @!P1 IMAD.MOV.U32 R2, RZ, RZ, R20 ;  /* 0x000000ffff029224 */ /* 0x000fe200078e0014 */
[----:B0-----:R-:W-:-:S10]  /*2fa0*/  DMUL R10, R10, UR4 ;  /* 0x000000040a0a7c28 */ /* 0x001fd40008000000 */
[----:B------:R-:W0:Y:S02]  /*2fb0*/  F2F.F32.F64 R10, R10 ;  /* 0x0000000a000a7310 */ /* 0x000e240000301000 */
[----:B0-----:R-:W-:-:S07]  /*2fc0*/  FSEL R33, -R10, R10, !P0 ;  /* 0x0000000a0a217208 */ /* 0x001fce0004000100 */
.L_x_450:
[----:B------:R-:W-:Y:S05]  /*2fd0*/  BSYNC.RECONVERGENT B0 ;  /* 0x0000000000007941 */ /* 0x000fea0003800200 */
.L_x_449:
[----:B------:R-:W1:Y:S01]  /*2fe0*/  F2F.F32.F64 R22, R22 ;  /* 0x0000001600167310 */ /* 0x000e620000301000 */
[----:B0-----:R-:W-:Y:S02]  /*2ff0*/  IMAD.MOV.U32 R26, RZ, RZ, 0x37cbac00 ;  /* 0x37cbac00ff1a7424 */ /* 0x001fe400078e00ff */
[----:B------:R-:W-:Y:S01]  /*3000*/  FMUL R11, R33, R33 ;  /* 0x00000021210b7220 */ /* 0x000fe20000400000 */
[C---:B------:R-:W-:Y:S01]  /*3010*/  LOP3.LUT R10, R2.reuse, 0x1, RZ, 0xc0, !PT ;  /* 0x00000001020a7812 */ /* 0x040fe200078ec0ff */
[----:B------:R-:W-:Y:S01]  /*3020*/  VIADD R2, R2, 0x1 ;  /* 0x0000000102027836 */ /* 0x000fe20000000000 */
[----:B------:R-:W-:Y:S01]  /*3030*/  MOV R31, 0x3c0885e4 ;  /* 0x3c0885e4001f7802 */ /* 0x000fe20000000f00 */
[----:B------:R-:W-:Y:S01]  /*3040*/  FFMA R16, R11, R26, -0.0013887860113754868507 ;  /* 0xbab607ed0b107423 */ /* 0x000fe2000000001a */
[----:B------:R-:W-:Y:S01]  /*3050*/  ISETP.NE.U32.AND P0, PT, R10, 0x1, PT ;  /* 0x000000010a00780c */ /* 0x000fe20003f05070 */
[----:B------:R-:W-:Y:S01]  /*3060*/  IMAD.MOV.U32 R30, RZ, RZ, 0x3e2aaaa8 ;  /* 0x3e2aaaa8ff1e7424 */ /* 0x000fe200078e00ff */
[----:B------:R-:W-:Y:S01]  /*3070*/  LOP3.LUT P1, RZ, R2, 0x2, RZ, 0xc0, !PT ;  /* 0x0000000202ff7812 */ /* 0x000fe2000782c0ff */
[----:B------:R-:W-:Y:S01]  /*3080*/  BSSY.RECONVERGENT B0, `(.L_x_454) ;  /* 0x0000075000007945 */ /* 0x000fe20003800200 */
[----:B------:R-:W-:-:S02]  /*3090*/  FSEL R16, R16, -0.00019574658654164522886, P0 ;  /* 0xb94d415310107808 */ /* 0x000fc40000000000 */
[----:B------:R-:W-:Y:S01]  /*30a0*/  FSEL R10, R31, 0.041666727513074874878, !P0 ;  /* 0x3d2aaabb1f0a7808 */ /* 0x000fe20004000000 */
[----:B-1----:R-:W-:Y:S01]  /*30b0*/  FMUL R32, R22, 0.63661974668502807617 ;  /* 0x3f22f98316207820 */ /* 0x002fe20000400000 */
[----:B------:R-:W-:-:S03]  /*30c0*/  FSEL R17, -R30, -0.4999999701976776123, !P0 ;  /* 0xbeffffff1e117808 */ /* 0x000fc60004000100 */
[----:B------:R-:W-:Y:S01]  /*30d0*/  FFMA R10, R11, R16, R10 ;  /* 0x000000100b0a7223 */ /* 0x000fe2000000000a */
[----:B------:R-:W-:Y:S01]  /*30e0*/  FSEL R2, R33, 1, !P0 ;  /* 0x3f80000021027808 */ /* 0x000fe20004000000 */
[----:B------:R-:W0:Y:S02]  /*30f0*/  F2I.NTZ R32, R32 ;  /* 0x0000002000207305 */ /* 0x000e240000203100 */
[C---:B------:R-:W-:Y:S01]  /*3100*/  FFMA R10, R11.reuse, R10, R17 ;  /* 0x0000000a0b0a7223 */ /* 0x040fe20000000011 */
[----:B------:R-:W-:Y:S01]  /*3110*/  FSETP.GE.AND P2, PT, |R22|, 105615, PT ;  /* 0x47ce47801600780b */ /* 0x000fe20003f46200 */
[----:B------:R-:W-:-:S03]  /*3120*/  FFMA R11, R11, R2, RZ ;  /* 0x000000020b0b7223 */ /* 0x000fc600000000ff */
[----:B------:R-:W-:Y:S01]  /*3130*/  P2R R34, PR, RZ, 0x4 ;  /* 0x00000004ff227803 */ /* 0x000fe20000000000 */
[----:B------:R-:W-:-:S04]  /*3140*/  FFMA R10, R11, R10, R2 ;  /* 0x0000000a0b0a7223 */ /* 0x000fc80000000002 */
[----:B------:R-:W-:Y:S01]  /*3150*/  @P1 FADD R10, RZ, -R10 ;  /* 0x8000000aff0a1221 */ /* 0x000fe20000000000 */
[----:B0-----:R-:W-:Y:S01]  /*3160*/  I2FP.F32.S32 R23, R32 ;  /* 0x0000002000177245 */ /* 0x001fe20000201400 */
[----:B------:R-:W-:-:S04]  /*3170*/  IMAD.MOV.U32 R27, RZ, RZ, R32 ;  /* 0x000000ffff1b7224 */ /* 0x000fc800078e0020 */
[----:B------:R-:W0:Y:S01]  /*3180*/  F2F.F64.F32 R10, R10 ;  /* 0x0000000a000a7310 */ /* 0x000e220000201800 */
[----:B------:R-:W-:-:S04]  /*3190*/  FFMA R2, R23, -1.5707962512969970703, R22 ;  /* 0xbfc90fda17027823 */ /* 0x000fc80000000016 */
[----:B------:R-:W-:-:S04]  /*31a0*/  FFMA R2, R23, -7.5497894158615963534e-08, R2 ;  /* 0xb3a2216817027823 */ /* 0x000fc80000000002 */
[----:B------:R-:W-:-:S04]  /*31b0*/  FFMA R23, R23, -5.3903029534742383927e-15, R2 ;  /* 0xa7c234c517177823 */ /* 0x000fc80000000002 */
[----:B------:R-:W-:Y:S01]  /*31c0*/  IMAD.MOV.U32 R2, RZ, RZ, R23 ;  /* 0x000000ffff027224 */ /* 0x000fe200078e0017 */
[----:B0-----:R-:W-:Y:S06]  /*31d0*/  @!P2 BRA `(.L_x_455) ;  /* 0x00000004007ca947 */ /* 0x001fec0003800000 */
[----:B------:R-:W-:-:S13]  /*31e0*/  FSETP.NEU.AND P0, PT, |R22|, +INF , PT ;  /* 0x7f8000001600780b */ /* 0x000fda0003f0d200 */
[----:B------:R-:W-:Y:S01]  /*31f0*/  @!P0 FMUL R2, RZ, R22 ;  /* 0x00000016ff028220 */ /* 0x000fe20000400000 */
[----:B------:R-:W-:Y:S01]  /*3200*/  @!P0 IMAD.MOV.U32 R32, RZ, RZ, RZ ;  /* 0x000000ffff208224 */ /* 0x000fe200078e00ff */
[----:B------:R-:W-:Y:S06]  /*3210*/  @!P0 BRA `(.L_x_455) ;  /* 0x00000004006c8947 */ /* 0x000fec0003800000 */
[----:B------:R-:W-:Y:S02]  /*3220*/  SHF.L.U32 R2, R22, 0x8, RZ ;  /* 0x0000000816027819 */ /* 0x000fe400000006ff */
[----:B------:R-:W-:Y:S01]  /*3230*/  CS2R R32, SRZ ;  /* 0x0000000000207805 */ /* 0x000fe2000001ff00 */
[----:B------:R-:W0:Y:S01]  /*3240*/  LDCU.64 UR6, c[0x4][URZ] ;  /* 0x01000000ff0677ac */ /* 0x000e220008000a00 */
[----:B------:R-:W-:Y:S01]  /*3250*/  LOP3.LUT R2, R2, 0x80000000, RZ, 0xfc, !PT ;  /* 0x8000000002027812 */ /* 0x000fe200078efcff */
[----:B------:R-:W-:Y:S01]  /*3260*/  UMOV UR5, URZ ;  /* 0x000000ff00057c82 */ /* 0x000fe20008000000 */
[----:B------:R-:W-:-:S05]  /*3270*/  UMOV UR4, URZ ;  /* 0x000000ff00047c82 */ /* 0x000fca0008000000 */
.L_x_456:
[----:B0-----:R-:W-:Y:S02]  /*3280*/  IMAD.U32 R17, RZ, RZ, UR7 ;  /* 0x00000007ff117e24 */ /* 0x001fe4000f8e00ff */
        /* <DEDUP_REMOVED lines=16> */
[--C-:B------:R-:W-:Y:S01]  /*3390*/  @P1 IMAD.MOV.U32 R9, RZ, RZ, R20.reuse ;  /* 0x000000ffff091224 */ /* 0x100fe200078e0014 */
[----:B------:R-:W-:Y:S01]  /*33a0*/  @P3 MOV R7, R20 ;  /* 0x0000001400073202 */ /* 0x000fe20000000f00 */
[--C-:B------:R-:W-:Y:S02]  /*33b0*/  @P4 IMAD.MOV.U32 R6, RZ, RZ, R20.reuse ;  /* 0x000000ffff064224 */ /* 0x100fe400078e0014 */
[----:B------:R-:W-:Y:S02]  /*33c0*/  @P5 IMAD.MOV.U32 R4, RZ, RZ, R20 ;  /* 0x000000ffff045224 */ /* 0x000fe400078e0014 */
[----:B------:R-:W-:-:S06]  /*33d0*/  VIADD R32, R32, 0x4 ;  /* 0x0000000420207836 */ /* 0x000fcc0000000000 */
        /* <DEDUP_REMOVED lines=15> */
[----:B------:R-:W-:Y:S02]  /*34d0*/  @P3 MOV R2, R24 ;  /* 0x0000001800023202 */ /* 0x000fe40000000f00 */
[----:B------:R-:W-:Y:S01]  /*34e0*/  @P4 IMAD.MOV.U32 R17, RZ, RZ, R24 ;  /* 0x000000ffff114224 */ /* 0x000fe200078e0018 */
[C---:B------:R-:W-:Y:S01]  /*34f0*/  ISETP.EQ.AND P3, PT, R32.reuse, -0x4, PT ;  /* 0xfffffffc2000780c */ /* 0x040fe20003f62270 */
[--C-:B------:R-:W-:Y:S01]  /*3500*/  @P4 IMAD.MOV.U32 R2, RZ, RZ, R9.reuse ;  /* 0x000000ffff024224 */ /* 0x100fe200078e0009 */
[----:B------:R-:W-:Y:S01]  /*3510*/  ISETP.EQ.AND P4, PT, R32, RZ, PT ;  /* 0x000000ff2000720c */ /* 0x000fe20003f82270 */
[----:B------:R-:W-:Y:S02]  /*3520*/  @P0 IMAD.MOV.U32 R17, RZ, RZ, R9 ;  /* 0x000000ffff110224 */ /* 0x000fe400078e0009 */
[----:B------:R-:W-:Y:S02]  /*3530*/  @P1 IMAD.MOV.U32 R17, RZ, RZ, R8 ;  /* 0x000000ffff111224 */ /* 0x000fe400078e0008 */
[----:B------:R-:W-:-:S02]  /*3540*/  @P2 IMAD.MOV.U32 R17, RZ, RZ, R7 ;  /* 0x000000ffff112224 */ /* 0x000fc400078e0007 */
[----:B------:R-:W-:Y:S01]  /*3550*/  @P0 IMAD.MOV.U32 R2, RZ, RZ, R8 ;  /* 0x000000ffff020224 */ /* 0x000fe200078e0008 */
[----:B------:R-:W-:Y:S01]  /*3560*/  @P1 MOV R2, R7 ;  /* 0x0000000700021202 */ /* 0x000fe20000000f00 */
[--C-:B------:R-:W-:Y:S02]  /*3570*/  @P2 IMAD.MOV.U32 R2, RZ, RZ, R6.reuse ;  /* 0x000000ffff022224 */ /* 0x100fe400078e0006 */
[----:B------:R-:W-:Y:S02]  /*3580*/  @P3 IMAD.MOV.U32 R17, RZ, RZ, R6 ;  /* 0x000000ffff113224 */ /* 0x000fe400078e0006 */
[--C-:B------:R-:W-:Y:S02]  /*3590*/  @P4 IMAD.MOV.U32 R17, RZ, RZ, R4.reuse ;  /* 0x000000ffff114224 */ /* 0x100fe400078e0004 */
[----:B------:R-:W-:Y:S02]  /*35a0*/  @P5 IMAD.MOV.U32 R17, RZ, RZ, R33 ;  /* 0x000000ffff115224 */ /* 0x000fe400078e0021 */
[----:B------:R-:W-:Y:S01]  /*35b0*/  @P3 IMAD.MOV.U32 R2, RZ, RZ, R4 ;  /* 0x000000ffff023224 */ /* 0x000fe200078e0004 */
[----:B------:R-:W-:Y:S01]  /*35c0*/  @P4 MOV R2, R33 ;  /* 0x0000002100024202 */ /* 0x000fe20000000f00 */
[----:B------:R-:W-:Y:S01]  /*35d0*/  IMAD.MOV.U32 R20, RZ, RZ, R17 ;  /* 0x000000ffff147224 */ /* 0x000fe200078e0011 */
[----:B------:R-:W-:Y:S06]  /*35e0*/  @!P6 BRA `(.L_x_458) ;  /* 0x00000000002ce947 */ /* 0x000fec0003800000 */
[----:B------:R-:W-:Y:S01]  /*35f0*/  @P0 IMAD.MOV.U32 R21, RZ, RZ, R24 ;  /* 0x000000ffff150224 */ /* 0x000fe200078e0018 */
[----:B------:R-:W-:Y:S01]  /*3600*/  ISETP.EQ.AND P0, PT, R32, 0x8, PT ;  /* 0x000000082000780c */ /* 0x000fe20003f02270 */
[----:B------:R-:W-:Y:S01]  /*3610*/  @P1 IMAD.MOV.U32 R21, RZ, RZ, R9 ;  /* 0x000000ffff151224 */ /* 0x000fe200078e0009 */
[----:B------:R-:W-:Y:S01]  /*3620*/  LOP3.LUT R17, R16, 0x1f, RZ, 0xc0, !PT ;  /* 0x0000001f10117812 */ /* 0x000fe200078ec0ff */
[----:B------:R-:W-:Y:S01]  /*3630*/  @P2 IMAD.MOV.U32 R21, RZ, RZ, R8 ;  /* 0x000000ffff152224 */ /* 0x000fe200078e0008 */
[----:B------:R-:W-:Y:S01]  /*3640*/  @P3 MOV R21, R7 ;  /* 0x0000000700153202 */ /* 0x000fe20000000f00 */
[----:B------:R-:W-:Y:S01]  /*3650*/  @P4 IMAD.MOV.U32 R21, RZ, RZ, R6 ;  /* 0x000000ffff154224 */ /* 0x000fe200078e0006 */
[----:B------:R-:W-:Y:S01]  /*3660*/  SHF.L.W.U32.HI R2, R20, R17, R2 ;  /* 0x0000001114027219 */ /* 0x000fe20000010e02 */
[----:B------:R-:W-:-:S06]  /*3670*/  @P5 IMAD.MOV.U32 R21, RZ, RZ, R4 ;  /* 0x000000ffff155224 */ /* 0x000fcc00078e0004 */
[----:B------:R-:W-:-:S05]  /*3680*/  @P0 IMAD.MOV.U32 R21, RZ, RZ, R33 ;  /* 0x000000ffff150224 */ /* 0x000fca00078e0021 */
[----:B------:R-:W-:-:S07]  /*3690*/  SHF.L.W.U32.HI R20, R21, R17, R20 ;  /* 0x0000001115147219 */ /* 0x000fce0000010e14 */
.L_x_458:
[----:B------:R-:W-:Y:S05]  /*36a0*/  BSYNC.RECONVERGENT B1 ;  /* 0x0000000000017941 */ /* 0x000fea0003800200 */
.L_x_457:
[C-C-:B------:R-:W-:Y:S01]  /*36b0*/  SHF.L.W.U32.HI R33, R20.reuse, 0x2, R2.reuse ;  /* 0x0000000214217819 */ /* 0x140fe20000010e02 */
        /* <DEDUP_REMOVED lines=8> */
[C---:B------:R-:W-:Y:S02]  /*3740*/  LEA.HI R32, R33.reuse, R2, RZ, 0x1 ;  /* 0x0000000221207211 */ /* 0x040fe400078f08ff */
[----:B------:R-:W0:Y:S01]  /*3750*/  I2F.F64.S64 R16, R16 ;  /* 0x0000001000107312 */ /* 0x000e220000301c00 */
[----:B------:R-:W-:Y:S02]  /*3760*/  LOP3.LUT R35, R33, R22, RZ, 0x3c, !PT ;  /* 0x0000001621237212 */ /* 0x000fe400078e3cff */
[----:B------:R-:W-:Y:S02]  /*3770*/  IMAD.MOV R2, RZ, RZ, -R32 ;  /* 0x000000ffff027224 */ /* 0x000fe400078e0a20 */
[----:B------:R-:W-:-:S04]  /*3780*/  ISETP.GE.AND P1, PT, R35, RZ, PT ;  /* 0x000000ff2300720c */ /* 0x000fc80003f26270 */
[----:B------:R-:W-:Y:S01]  /*3790*/  @!P0 MOV R32, R2 ;  /* 0x0000000200208202 */ /* 0x000fe20000000f00 */
[----:B0-----:R-:W-:-:S10]  /*37a0*/  DMUL R20, R16, UR4 ;  /* 0x0000000410147c28 */ /* 0x001fd40008000000 */
[----:B------:R-:W0:Y:S02]  /*37b0*/  F2F.F32.F64 R20, R20 ;  /* 0x0000001400147310 */ /* 0x000e240000301000 */
[----:B0-----:R-:W-:-:S07]  /*37c0*/  FSEL R2, -R20, R20, !P1 ;  /* 0x0000001414027208 */ /* 0x001fce0004800100 */
.L_x_455:
[----:B------:R-:W-:Y:S05]  /*37d0*/  BSYNC.RECONVERGENT B0 ;  /* 0x0000000000007941 */ /* 0x000fea0003800200 */
.L_x_454:
[----:B------:R-:W-:Y:S01]  /*37e0*/  LOP3.LUT R16, R32, 0x1, RZ, 0xc0, !PT ;  /* 0x0000000120107812 */ /* 0x000fe200078ec0ff */
[----:B------:R-:W-:Y:S01]  /*37f0*/  FMUL R17, R2, R2 ;  /* 0x0000000202117220 */ /* 0x000fe20000400000 */
[----:B------:R-:W-:Y:S01]  /*3800*/  VIADD R21, R32, 0x1 ;  /* 0x0000000120157836 */ /* 0x000fe20000000000 */
[----:B------:R-:W-:Y:S01]  /*3810*/  BSSY.RECONVERGENT B0, `(.L_x_459) ;  /* 0x0000072000007945 */ /* 0x000fe20003800200 */
[----:B------:R-:W-:Y:S01]  /*3820*/  ISETP.NE.U32.AND P0, PT, R16, 0x1, PT ;  /* 0x000000011000780c */ /* 0x000fe20003f05070 */
[----:B------:R-:W-:Y:S02]  /*3830*/  FFMA R16, R17, R26, -0.0013887860113754868507 ;  /* 0xbab607ed11107423 */ /* 0x000fe4000000001a */
[----:B------:R-:W-:Y:S02]  /*3840*/  LOP3.LUT P1, RZ, R21, 0x2, RZ, 0xc0, !PT ;  /* 0x0000000215ff7812 */ /* 0x000fe4000782c0ff */
[----:B------:R-:W-:Y:S02]  /*3850*/  FSEL R20, R31, 0.041666727513074874878, !P0 ;  /* 0x3d2aaabb1f147808 */ /* 0x000fe40004000000 */
[----:B------:R-:W-:-:S02]  /*3860*/  FSEL R16, R16, -0.00019574658654164522886, P0 ;  /* 0xb94d415310107808 */ /* 0x000fc40000000000 */
[----:B------:R-:W-:Y:S02]  /*3870*/  FSEL R2, R2, 1, !P0 ;  /* 0x3f80000002027808 */ /* 0x000fe40004000000 */
[----:B------:R-:W-:Y:S01]  /*3880*/  FSEL R31, -R30, -0.4999999701976776123, !P0 ;  /* 0xbeffffff1e1f7808 */ /* 0x000fe20004000100 */
[----:B------:R-:W-:Y:S01]  /*3890*/  FFMA R16, R17, R16, R20 ;  /* 0x0000001011107223 */ /* 0x000fe20000000014 */
[----:B------:R-:W-:Y:S01]  /*38a0*/  FSETP.GE.AND P0, PT, |R5|, 105615, PT ;  /* 0x47ce47800500780b */ /* 0x000fe20003f06200 */
[C---:B------:R-:W-:Y:S02]  /*38b0*/  FFMA R21, R17.reuse, R2, RZ ;  /* 0x0000000211157223 */ /* 0x040fe400000000ff */
[----:B------:R-:W-:-:S04]  /*38c0*/  FFMA R16, R17, R16, R31 ;  /* 0x0000001011107223 */ /* 0x000fc8000000001f */
[----:B------:R-:W-:-:S04]  /*38d0*/  FFMA R2, R21, R16, R2 ;  /* 0x0000001015027223 */ /* 0x000fc80000000002 */
[----:B------:R-:W-:-:S04]  /*38e0*/  @P1 FADD R2, RZ, -R2 ;  /* 0x80000002ff021221 */ /* 0x000fc80000000000 */
[----:B------:R-:W0:Y:S02]  /*38f0*/  F2F.F64.F32 R16, R2 ;  /* 0x0000000200107310 */ /* 0x000e240000201800 */
[----:B0-----:R-:W-:-:S08]  /*3900*/  DMUL R16, R18, R16 ;  /* 0x0000001012107228 */ /* 0x001fd00000000000 */
[----:B------:R-:W-:-:S08]  /*3910*/  DFMA R10, R14, R10, R16 ;  /* 0x0000000a0e0a722b */ /* 0x000fd00000000010 */
[----:B------:R-:W-:Y:S01]  /*3920*/  DMUL R10, R10, 0.5 ;  /* 0x3fe000000a0a7828 */ /* 0x000fe20000000000 */
[----:B------:R-:W-:Y:S10]  /*3930*/  @!P0 BRA `(.L_x_460) ;  /* 0x00000004007c8947 */ /* 0x000ff40003800000 */
        /* <DEDUP_REMOVED lines=11> */
.L_x_461:
        /* <DEDUP_REMOVED lines=37> */
[----:B------:R-:W-:Y:S01]  /*3c40*/  @P3 IMAD.MOV.U32 R2, RZ, RZ, R24 ;  /* 0x000000ffff023224 */ /* 0x000fe200078e0018 */
[C---:B------:R-:W-:Y:S01]  /*3c50*/  ISETP.EQ.AND P3, PT, R21.reuse, -0x4, PT ;  /* 0xfffffffc1500780c */ /* 0x040fe20003f62270 */
[--C-:B------:R-:W-:Y:S01]  /*3c60*/  @P4 IMAD.MOV.U32 R2, RZ, RZ, R9.reuse ;  /* 0x000000ffff024224 */ /* 0x100fe200078e0009 */
[----:B------:R-:W-:Y:S01]  /*3c70*/  @P4 MOV R16, R24 ;  /* 0x0000001800104202 */ /* 0x000fe20000000f00 */
[----:B------:R-:W-:Y:S01]  /*3c80*/  @P0 IMAD.MOV.U32 R16, RZ, RZ, R9 ;  /* 0x000000ffff100224 */ /* 0x000fe200078e0009 */
[----:B------:R-:W-:Y:S01]  /*3c90*/  ISETP.EQ.AND P4, PT, R21, RZ, PT ;  /* 0x000000ff1500720c */ /* 0x000fe20003f82270 */
        /* <DEDUP_REMOVED lines=11> */
[----:B------:R-:W-:Y:S01]  /*3d50*/  @P0 IMAD.MOV.U32 R17, RZ, RZ, R24 ;  /* 0x000000ffff110224 */ /* 0x000fe200078e0018 */
[----:B------:R-:W-:Y:S01]  /*3d60*/  ISETP.EQ.AND P0, PT, R21, 0x8, PT ;  /* 0x000000081500780c */ /* 0x000fe20003f02270 */
[----:B------:R-:W-:Y:S01]  /*3d70*/  @P1 IMAD.MOV.U32 R17, RZ, RZ, R9 ;  /* 0x000000ffff111224 */ /* 0x000fe200078e0009 */
[----:B------:R-:W-:Y:S01]  /*3d80*/  LOP3.LUT R21, R20, 0x1f, RZ, 0xc0, !PT ;  /* 0x0000001f14157812 */ /* 0x000fe200078ec0ff */
[----:B------:R-:W-:Y:S02]  /*3d90*/  @P2 IMAD.MOV.U32 R17, RZ, RZ, R8 ;  /* 0x000000ffff112224 */ /* 0x000fe400078e0008 */
[----:B------:R-:W-:Y:S01]  /*3da0*/  @P3 IMAD.MOV.U32 R17, RZ, RZ, R7 ;  /* 0x000000ffff113224 */ /* 0x000fe200078e0007 */
[----:B------:R-:W-:Y:S01]  /*3db0*/  SHF.L.W.U32.HI R2, R16, R21, R2 ;  /* 0x0000001510027219 */ /* 0x000fe20000010e02 */
[----:B------:R-:W-:Y:S01]  /*3dc0*/  @P4 IMAD.MOV.U32 R17, RZ, RZ, R6 ;  /* 0x000000ffff114224 */ /* 0x000fe200078e0006 */
[----:B------:R-:W-:-:S05]  /*3dd0*/  @P5 MOV R17, R4 ;  /* 0x0000000400115202 */ /* 0x000fca0000000f00 */
[----:B------:R-:W-:-:S05]  /*3de0*/  @P0 IMAD.MOV.U32 R17, RZ, RZ, R25 ;  /* 0x000000ffff110224 */ /* 0x000fca00078e0019 */
[----:B------:R-:W-:-:S07]  /*3df0*/  SHF.L.W.U32.HI R16, R17, R21, R16 ;  /* 0x0000001511107219 */ /* 0x000fce0000010e10 */
.L_x_463:
[----:B------:R-:W-:Y:S05]  /*3e00*/  BSYNC.RECONVERGENT B1 ;  /* 0x0000000000017941 */ /* 0x000fea0003800200 */
.L_x_462:
        /* <DEDUP_REMOVED lines=18> */
.L_x_460:
[----:B------:R-:W-:Y:S05]  /*3f30*/  BSYNC.RECONVERGENT B0 ;  /* 0x0000000000007941 */ /* 0x000fea0003800200 */
.L_x_459:
[----:B------:R-:W-:Y:S01]  /*3f40*/  FMUL R16, R37, R37 ;  /* 0x0000002525107220 */ /* 0x000fe20000400000 */
[C---:B------:R-:W-:Y:S01]  /*3f50*/  LOP3.LUT R2, R25.reuse, 0x1, RZ, 0xc0, !PT ;  /* 0x0000000119027812 */ /* 0x040fe200078ec0ff */
[----:B------:R-:W-:Y:S01]  /*3f60*/  IMAD.MOV.U32 R5, RZ, RZ, 0x3d2aaabb ;  /* 0x3d2aaabbff057424 */ /* 0x000fe200078e00ff */
[----:B------:R-:W-:Y:S01]  /*3f70*/  LOP3.LUT P1, RZ, R25, 0x2, RZ, 0xc0, !PT ;  /* 0x0000000219ff7812 */ /* 0x000fe2000782c0ff */
[----:B------:R-:W-:Y:S01]  /*3f80*/  FFMA R17, R16, R26, -0.0013887860113754868507 ;  /* 0xbab607ed10117423 */ /* 0x000fe2000000001a */
[----:B------:R-:W-:Y:S01]  /*3f90*/  ISETP.NE.U32.AND P0, PT, R2, 0x1, PT ;  /* 0x000000010200780c */ /* 0x000fe20003f05070 */
[----:B------:R-:W-:Y:S01]  /*3fa0*/  BSSY.RECONVERGENT B0, `(.L_x_464) ;  /* 0x000006d000007945 */ /* 0x000fe20003800200 */
[----:B------:R-:W-:Y:S02]  /*3fb0*/  MOV R2, 0x3effffff ;  /* 0x3effffff00027802 */ /* 0x000fe40000000f00 */
[----:B------:R-:W-:Y:S02]  /*3fc0*/  FSEL R17, R17, -0.00019574658654164522886, !P0 ;  /* 0xb94d415311117808 */ /* 0x000fe40004000000 */
[----:B------:R-:W-:-:S02]  /*3fd0*/  FSEL R21, R5, 0.0083327032625675201416, !P0 ;  /* 0x3c0885e405157808 */ /* 0x000fc40004000000 */
[----:B------:R-:W-:Y:S02]  /*3fe0*/  FSEL R37, R37, 1, P0 ;  /* 0x3f80000025257808 */ /* 0x000fe40000000000 */
[----:B------:R-:W-:Y:S01]  /*3ff0*/  FSEL R30, -R2, -0.16666662693023681641, !P0 ;  /* 0xbe2aaaa8021e7808 */ /* 0x000fe20004000100 */
[----:B------:R-:W-:Y:S01]  /*4000*/  FFMA R17, R16, R17, R21 ;  /* 0x0000001110117223 */ /* 0x000fe20000000015 */
[----:B------:R-:W-:Y:S01]  /*4010*/  ISETP.NE.AND P2, PT, R34, RZ, PT ;  /* 0x000000ff2200720c */ /* 0x000fe20003f45270 */
[C---:B------:R-:W-:Y:S02]  /*4020*/  FFMA R20, R16.reuse, R37, RZ ;  /* 0x0000002510147223 */ /* 0x040fe400000000ff */
[----:B------:R-:W-:-:S04]  /*4030*/  FFMA R17, R16, R17, R30 ;  /* 0x0000001110117223 */ /* 0x000fc8000000001e */
[----:B------:R-:W-:-:S04]  /*4040*/  FFMA R17, R20, R17, R37 ;  /* 0x0000001114117223 */ /* 0x000fc80000000025 */
[----:B------:R-:W-:-:S06]  /*4050*/  @P1 FADD R17, RZ, -R17 ;  /* 0x80000011ff111221 */ /* 0x000fcc0000000000 */
[----:B------:R-:W0:Y:S02]  /*4060*/  F2F.F64.F32 R16, R17 ;  /* 0x0000001100107310 */ /* 0x000e240000201800 */
[----:B0-----:R-:W-:Y:S01]  /*4070*/  DMUL R14, R14, R16 ;  /* 0x000000100e0e7228 */ /* 0x001fe20000000000 */
        /* <DEDUP_REMOVED lines=12> */
.L_x_466:
        /* <DEDUP_REMOVED lines=17> */
[--C-:B------:R-:W-:Y:S02]  /*4250*/  @P0 IMAD.MOV.U32 R24, RZ, RZ, R16.reuse ;  /* 0x000000ffff180224 */ /* 0x100fe400078e0010 */
        /* <DEDUP_REMOVED lines=19> */
[--C-:B------:R-:W-:Y:S01]  /*4390*/  @P3 IMAD.MOV.U32 R16, RZ, RZ, R24.reuse ;  /* 0x000000ffff103224 */ /* 0x100fe200078e0018 */
[C---:B------:R-:W-:Y:S01]  /*43a0*/  ISETP.EQ.AND P3, PT, R21.reuse, -0x4, PT ;  /* 0xfffffffc1500780c */ /* 0x040fe20003f62270 */
[----:B------:R-:W-:Y:S01]  /*43b0*/  @P4 IMAD.MOV.U32 R17, RZ, RZ, R24 ;  /* 0x000000ffff114224 */ /* 0x000fe200078e0018 */
[----:B------:R-:W-:Y:S01]  /*43c0*/  @P4 MOV R16, R9 ;  /* 0x0000000900104202 */ /* 0x000fe20000000f00 */
[----:B------:R-:W-:Y:S01]  /*43d0*/  @P2 IMAD.MOV.U32 R17, RZ, RZ, R9 ;  /* 0x000000ffff112224 */ /* 0x000fe200078e0009 */
[----:B------:R-:W-:Y:S01]  /*43e0*/  ISETP.EQ.AND P4, PT, R21, 0x4, PT ;  /* 0x000000041500780c */ /* 0x000fe20003f82270 */
        /* <DEDUP_REMOVED lines=18> */
[----:B------:R-:W-:-:S07]  /*4510*/  SHF.L.W.U32.HI R16, R17, R20, R16 ;  /* 0x0000001411107219 */ /* 0x000fce0000010e10 */
[----:B------:R-:W-:-:S05]  /*4520*/  @P0 IMAD.MOV.U32 R24, RZ, RZ, R23 ;  /* 0x000000ffff180224 */ /* 0x000fca00078e0017 */
[----:B------:R-:W-:-:S07]  /*4530*/  SHF.L.W.U32.HI R17, R24, R20, R17 ;  /* 0x0000001418117219 */ /* 0x000fce0000010e11 */
.L_x_468:
[----:B------:R-:W-:Y:S05]  /*4540*/  BSYNC.RECONVERGENT B1 ;  /* 0x0000000000017941 */ /* 0x000fea0003800200 */
.L_x_467:
        /* <DEDUP_REMOVED lines=18> */
.L_x_465:
[----:B------:R-:W-:Y:S05]  /*4670*/  BSYNC.RECONVERGENT B0 ;  /* 0x0000000000007941 */ /* 0x000fea0003800200 */
.L_x_464:
[----:B------:R-:W2:Y:S04]  /*4680*/  LDG.E.64 R12, desc[UR12][R12.64] ;  /* 0x0000000c0c0c7981 */ /* 0x000ea8000c1e1b00 */
[----:B------:R-:W3:Y:S01]  /*4690*/  LDG.E.64 R28, desc[UR12][R28.64] ;  /* 0x0000000c1c1c7981 */ /* 0x000ee2000c1e1b00 */
[----:B------:R-:W-:Y:S01]  /*46a0*/  FMUL R7, R23, R23 ;  /* 0x0000001717077220 */ /* 0x000fe20000400000 */
[C---:B------:R-:W-:Y:S01]  /*46b0*/  LOP3.LUT R4, R27.reuse, 0x1, RZ, 0xc0, !PT ;  /* 0x000000011b047812 */ /* 0x040fe200078ec0ff */
[----:B------:R-:W-:Y:S01]  /*46c0*/  BSSY.RECONVERGENT B0, `(.L_x_469) ;  /* 0x0000022000007945 */ /* 0x000fe20003800200 */
[----:B------:R-:W-:Y:S01]  /*46d0*/  LOP3.LUT P1, RZ, R27, 0x2, RZ, 0xc0, !PT ;  /* 0x000000021bff7812 */ /* 0x000fe2000782c0ff */
[----:B------:R-:W-:Y:S01]  /*46e0*/  FFMA R26, R7, R26, -0.0013887860113754868507 ;  /* 0xbab607ed071a7423 */ /* 0x000fe2000000001a */
[----:B------:R-:W-:-:S04]  /*46f0*/  ISETP.NE.U32.AND P0, PT, R4, 0x1, PT ;  /* 0x000000010400780c */ /* 0x000fc80003f05070 */
[----:B------:R-:W-:Y:S02]  /*4700*/  FSEL R4, R5, 0.0083327032625675201416, !P0 ;  /* 0x3c0885e405047808 */ /* 0x000fe40004000000 */
[----:B------:R-:W-:Y:S02]  /*4710*/  FSEL R26, R26, -0.00019574658654164522886, !P0 ;  /* 0xb94d41531a1a7808 */ /* 0x000fe40004000000 */
[----:B------:R-:W-:Y:S02]  /*4720*/  FSEL R5, -R2, -0.16666662693023681641, !P0 ;  /* 0xbe2aaaa802057808 */ /* 0x000fe40004000100 */
[----:B------:R-:W-:Y:S01]  /*4730*/  FSEL R2, R23, 1, P0 ;  /* 0x3f80000017027808 */ /* 0x000fe20000000000 */
[----:B------:R-:W-:-:S04]  /*4740*/  FFMA R4, R7, R26, R4 ;  /* 0x0000001a07047223 */ /* 0x000fc80000000004 */
[C---:B------:R-:W-:Y:S01]  /*4750*/  FFMA R4, R7.reuse, R4, R5 ;  /* 0x0000000407047223 */ /* 0x040fe20000000005 */
[----:B------:R-:W-:-:S04]  /*4760*/  FFMA R7, R7, R2, RZ ;  /* 0x0000000207077223 */ /* 0x000fc800000000ff */
[----:B------:R-:W-:Y:S02]  /*4770*/  FFMA R7, R7, R4, R2 ;  /* 0x0000000407077223 */ /* 0x000fe40000000002 */
[----:B------:R-:W-:Y:S02]  /*4780*/  I2F.F64 R2, R3 ;  /* 0x0000000300027312 */ /* 0x000fe40000201c00 */
[----:B------:R-:W-:-:S06]  /*4790*/  @P1 FADD R7, RZ, -R7 ;  /* 0x80000007ff071221 */ /* 0x000fcc0000000000 */
[----:B------:R-:W0:Y:S02]  /*47a0*/  F2F.F64.F32 R4, R7 ;  /* 0x0000000700047310 */ /* 0x000e240000201800 */
        /* <DEDUP_REMOVED lines=11> */
[----:B------:R-:W-:Y:S01]  /*4860*/  IMAD.MOV.U32 R2, RZ, RZ, R5 ;  /* 0x000000ffff027224 */ /* 0x000fe200078e0005 */
[----:B------:R-:W-:-:S07]  /*4870*/  MOV R27, 0x4890 ;  /* 0x00004890001b7802 */ /* 0x000fce0000000f00 */
[----:B-1----:R-:W-:Y:S05]  /*4880*/  CALL.REL.NOINC `($__internal_27_$__cuda_sm20_sqrt_rn_f32_slowpath) ;  /* 0x0000000000387944 */ /* 0x002fea0003c00000 */
[----:B------:R-:W-:Y:S05]  /*4890*/  BRA `(.L_x_471) ;  /* 0x0000000000107947 */ /* 0x000fea0003800000 */
.L_x_470:
[----:B-1----:R-:W-:Y:S01]  /*48a0*/  FMUL.FTZ R2, R5, R6 ;  /* 0x0000000605027220 */ /* 0x002fe20000410000 */
[----:B------:R-:W-:-:S03]  /*48b0*/  FMUL.FTZ R4, R6, 0.5 ;  /* 0x3f00000006047820 */ /* 0x000fc60000410000 */
[----:B------:R-:W-:-:S04]  /*48c0*/  FFMA R3, -R2, R2, R5 ;  /* 0x0000000202037223 */ /* 0x000fc80000000105 */
[----:B------:R-:W-:-:S07]  /*48d0*/  FFMA R2, R3, R4, R2 ;  /* 0x0000000403027223 */ /* 0x000fce0000000002 */
.L_x_471:
[----:B------:R-:W-:Y:S05]  /*48e0*/  BSYNC.RECONVERGENT B0 ;  /* 0x0000000000007941 */ /* 0x000fea0003800200 */
.L_x_469:
[----:B------:R-:W0:Y:S01]  /*48f0*/  LDC.64 R4, c[0x0][0x3d8] ;  /* 0x0000f600ff047b82 */ /* 0x000e220000000a00 */
[----:B------:R-:W1:Y:S07]  /*4900*/  F2F.F64.F32 R2, R2 ;  /* 0x0000000200027310 */ /* 0x000e6e0000201800 */
[----:B------:R-:W2:Y:S01]  /*4910*/  LDC.64 R6, c[0x0][0x3c8] ;  /* 0x0000f200ff067b82 */ /* 0x000ea20000000a00 */
[----:B0-----:R-:W-:-:S05]  /*4920*/  IMAD.WIDE.U32 R4, R0, 0x8, R4 ;  /* 0x0000000800047825 */ /* 0x001fca00078e0004 */
[----:B-1----:R-:W-:Y:S01]  /*4930*/  STG.E.64 desc[UR12][R4.64], R2 ;  /* 0x0000000204007986 */ /* 0x002fe2000c101b0c */
[----:B--2---:R-:W-:-:S05]  /*4940*/  IMAD.WIDE.U32 R6, R0, 0x8, R6 ;  /* 0x0000000800067825 */ /* 0x004fca00078e0006 */
[----:B------:R-:W-:Y:S01]  /*4950*/  STG.E.64 desc[UR12][R6.64], R12 ;  /* 0x0000000c06007986 */ /* 0x000fe2000c101b0c */
[----:B------:R-:W-:Y:S05]  /*4960*/  EXIT ;  /* 0x000000000000794d */ /* 0x000fea0003800000 */
        .weak           $__internal_27_$__cuda_sm20_sqrt_rn_f32_slowpath
        .type           $__internal_27_$__cuda_sm20_sqrt_rn_f32_slowpath,@function
        .size           $__internal_27_$__cuda_sm20_sqrt_rn_f32_slowpath,(.L_x_729 - $__internal_27_$__cuda_sm20_sqrt_rn_f32_slowpath)
$__internal_27_$__cuda_sm20_sqrt_rn_f32_slowpath:
[----:B------:R-:W-:-:S13]  /*4970*/  LOP3.LUT P0, RZ, R2, 0x7fffffff, RZ, 0xc0, !PT ;  /* 0x7fffffff02ff7812 */ /* 0x000fda000780c0ff */
[----:B------:R-:W-:Y:S01]  /*4980*/  @!P0 IMAD.MOV.U32 R16, RZ, RZ, R2 ;  /* 0x000000ffff108224 */ /* 0x000fe200078e0002 */
[----:B------:R-:W-:Y:S06]  /*4990*/  @!P0 BRA `(.L_x_472) ;  /* 0x0000000000408947 */ /* 0x000fec0003800000 */
[----:B------:R-:W-:-:S13]  /*49a0*/  FSETP.GEU.FTZ.AND P0, PT, R2, RZ, PT ;  /* 0x000000ff0200720b */ /* 0x000fda0003f1e000 */
[----:B------:R-:W-:Y:S01]  /*49b0*/  @!P0 MOV R16, 0x7fffffff ;  /* 0x7fffffff00108802 */ /* 0x000fe20000000f00 */
        /* <DEDUP_REMOVED lines=9> */
[----:B------:R-:W-:Y:S02]  /*4a50*/  @!P0 IMAD.MOV.U32 R16, RZ, RZ, R2 ;  /* 0x000000ffff108224 */ /* 0x000fe400078e0002 */
[----:B------:R-:W-:-:S04]  /*4a60*/  @P0 FADD.FTZ R21, -R20, -RZ ;  /* 0x800000ff14150221 */ /* 0x000fc80000010100 */
[----:B------:R-:W-:-:S04]  /*4a70*/  @P0 FFMA R21, R20, R21, R17 ;  /* 0x0000001514150223 */ /* 0x000fc80000000011 */
[----:B------:R-:W-:-:S04]  /*4a80*/  @P0 FFMA R21, R21, R26, R20 ;  /* 0x0000001a15150223 */ /* 0x000fc80000000014 */
[----:B------:R-:W-:-:S07]  /*4a90*/  @P0 FMUL.FTZ R16, R21, 2.3283064365386962891e-10 ;  /* 0x2f80000015100820 */ /* 0x000fce0000410000 */
.L_x_472:
[----:B------:R-:W-:Y:S02]  /*4aa0*/  IMAD.MOV.U32 R2, RZ, RZ, R16 ;  /* 0x000000ffff027224 */ /* 0x000fe400078e0010 */
[----:B------:R-:W-:Y:S02]  /*4ab0*/  IMAD.MOV.U32 R16, RZ, RZ, R27 ;  /* 0x000000ffff107224 */ /* 0x000fe400078e001b */
[----:B------:R-:W-:-:S04]  /*4ac0*/  IMAD.MOV.U32 R17, RZ, RZ, 0x0 ;  /* 0x00000000ff117424 */ /* 0x000fc800078e00ff */
[----:B------:R-:W-:Y:S05]  /*4ad0*/  RET.REL.NODEC R16 `(_Z8calcuvvuiidPdS_S_S_S_S_S_S_S_S_S_S_S_S_PiS0_) ;  /* 0xffffffb410487950 */ /* 0x000fea0003c3ffff */
.L_x_473:
        /* <DEDUP_REMOVED lines=10> */
.L_x_729:


//--------------------- .text._Z10wlevslopesiiddPdS_S_S_ --------------------------
	.section	.text._Z10wlevslopesiiddPdS_S_S_,"ax",@progbits
	.align	128
        .global         _Z10wlevslopesiiddPdS_S_S_
        .type           _Z10wlevslopesiiddPdS_S_S_,@function
        .size           _Z10wlevslopesiiddPdS_S_S_,(.L_x_730 - _Z10wlevslopesiiddPdS_S_S_)
        .other          _Z10wlevslopesiiddPdS_S_S_,@"STO_CUDA_ENTRY STV_DEFAULT"
_Z10wlevslopesiiddPdS_S_S_:
.text._Z10wlevslopesiiddPdS_S_S_:
        /* <DEDUP_REMOVED lines=17> */
[----:B------:R-:W-:Y:S01]  /*0110*/  ISETP.NE.AND P0, PT, R13, R5, PT ;  /* 0x000000050d00720c */ /* 0x000fe20003f05270 */
[----:B------:R-:W-:Y:S01]  /*0120*/  VIADD R9, R9, 0xffffffff ;  /* 0xffffffff09097836 */ /* 0x000fe20000000000 */
[----:B------:R-:W2:Y:S11]  /*0130*/  LDCU UR10, c[0x0][0x38c] ;  /* 0x00007180ff0a77ac */ /* 0x000eb60008000800 */
[----:B------:R-:W-:-:S04]  /*0140*/  @P0 VIADD R5, R13, 0x1 ;  /* 0x000000010d050836 */ /* 0x000fc80000000000 */
[----:B------:R-:W-:Y:S02]  /*0150*/  IMAD R11, R12, R8, R5 ;  /* 0x000000080c0b7224 */ /* 0x000fe400078e0205 */
[----:B0-----:R-:W-:-:S04]  /*0160*/  IMAD.WIDE.U32 R4, R0, 0x8, R6 ;  /* 0x0000000800047825 */ /* 0x001fc800078e0006 */
[----:B------:R-:W-:Y:S02]  /*0170*/  IMAD.WIDE.U32 R10, R11, 0x8, R6 ;  /* 0x000000080b0a7825 */ /* 0x000fe400078e0006 */
[----:B-1----:R-:W3:Y:S04]  /*0180*/  LDG.E.64 R4, desc[UR8][R4.64] ;  /* 0x0000000804047981 */ /* 0x002ee8000c1e1b00 */
[----:B------:R-:W4:Y:S01]  /*0190*/  LDG.E.64 R10, desc[UR8][R10.64] ;  /* 0x000000080a0a7981 */ /* 0x000f22000c1e1b00 */
[----:B------:R-:W-:-:S13]  /*01a0*/  ISETP.NE.AND P0, PT, R12, R9, PT ;  /* 0x000000090c00720c */ /* 0x000fda0003f05270 */
[----:B------:R-:W-:-:S04]  /*01b0*/  @P0 VIADD R9, R12, 0x1 ;  /* 0x000000010c090836 */ /* 0x000fc80000000000 */
[----:B------:R-:W-:-:S04]  /*01c0*/  IMAD R9, R9, R8, R13 ;  /* 0x0000000809097224 */ /* 0x000fc800078e020d */
[----:B------:R-:W-:Y:S02]  /*01d0*/  IMAD.WIDE.U32 R6, R9, 0x8, R6 ;  /* 0x0000000809067825 */ /* 0x000fe400078e0006 */
[----:B------:R-:W0:Y:S04]  /*01e0*/  LDC.64 R8, c[0x0][0x388] ;  /* 0x0000e200ff087b82 */ /* 0x000e280000000a00 */
[----:B------:R-:W5:Y:S01]  /*01f0*/  LDG.E.64 R6, desc[UR8][R6.64] ;  /* 0x0000000806067981 */ /* 0x000f62000c1e1b00 */
[----:B--2---:R-:W0:Y:S01]  /*0200*/  MUFU.RCP64H R13, UR10 ;  /* 0x0000000a000d7d08 */ /* 0x004e220008001800 */
[----:B------:R-:W-:Y:S01]  /*0210*/  IMAD.MOV.U32 R12, RZ, RZ, 0x1 ;  /* 0x00000001ff0c7424 */ /* 0x000fe200078e00ff */
[----:B------:R-:W-:Y:S01]  /*0220*/  UMOV UR4, 0x400 ;  /* 0x0000040000047882 */ /* 0x000fe20000000000 */
[----:B------:R-:W1:Y:S01]  /*0230*/  S2UR UR7, SR_CgaCtaId ;  /* 0x00000000000779c3 */ /* 0x000e620000008800 */
[----:B------:R-:W-:Y:S01]  /*0240*/  UIADD3 UR5, UPT, UPT, UR4, 0x800, URZ ;  /* 0x0000080004057890 */ /* 0x000fe2000fffe0ff */
[----:B------:R-:W-:Y:S01]  /*0250*/  BSSY.RECONVERGENT B0, `(.L_x_474) ;  /* 0x0000021000007945 */ /* 0x000fe20003800200 */
[----:B------:R-:W-:Y:S01]  /*0260*/  UIADD3 UR6, UPT, UPT, UR4, 0x1000, URZ ;  /* 0x0000100004067890 */ /* 0x000fe2000fffe0ff */
[----:B0-----:R-:W-:-:S08]  /*0270*/  DFMA R14, R12, -R8, 1 ;  /* 0x3ff000000c0e742b */ /* 0x001fd00000000808 */
[----:B------:R-:W-:Y:S01]  /*0280*/  DFMA R14, R14, R14, R14 ;  /* 0x0000000e0e0e722b */ /* 0x000fe2000000000e */
[----:B-1----:R-:W-:Y:S02]  /*0290*/  ULEA UR4, UR7, UR4, 0x18 ;  /* 0x0000000407047291 */ /* 0x002fe4000f8ec0ff */
[----:B------:R-:W-:Y:S02]  /*02a0*/  ULEA UR5, UR7, UR5, 0x18 ;  /* 0x0000000507057291 */ /* 0x000fe4000f8ec0ff */
[----:B------:R-:W-:Y:S02]  /*02b0*/  ULEA UR6, UR7, UR6, 0x18 ;  /* 0x0000000607067291 */ /* 0x000fe4000f8ec0ff */
[C---:B------:R-:W-:Y:S01]  /*02c0*/  LEA R19, R3.reuse, UR4, 0x7 ;  /* 0x0000000403137c11 */ /* 0x040fe2000f8e38ff */
[----:B------:R-:W-:Y:S01]  /*02d0*/  DFMA R14, R12, R14, R12 ;  /* 0x0000000e0c0e722b */ /* 0x000fe2000000000c */
[C---:B------:R-:W-:Y:S02]  /*02e0*/  LEA R21, R3.reuse, UR5, 0x7 ;  /* 0x0000000503157c11 */ /* 0x040fe4000f8e38ff */
[----:B------:R-:W-:Y:S01]  /*02f0*/  LEA R3, R3, UR6, 0x7 ;  /* 0x0000000603037c11 */ /* 0x000fe2000f8e38ff */
[C---:B------:R-:W-:Y:S01]  /*0300*/  IMAD R19, R2.reuse, 0x8, R19 ;  /* 0x0000000802137824 */ /* 0x040fe200078e0213 */
[----:B------:R-:W0:Y:S01]  /*0310*/  LDCU UR4, c[0x0][0x388] ;  /* 0x00007100ff0477ac */ /* 0x000e220008000800 */
[----:B------:R-:W-:-:S02]  /*0320*/  IMAD R21, R2, 0x8, R21 ;  /* 0x0000000802157824 */ /* 0x000fc400078e0215 */
[----:B------:R-:W-:Y:S01]  /*0330*/  DFMA R16, R14, -R8, 1 ;  /* 0x3ff000000e10742b */ /* 0x000fe20000000808 */
[----:B------:R-:W-:-:S07]  /*0340*/  IMAD R23, R2, 0x8, R3 ;  /* 0x0000000802177824 */ /* 0x000fce00078e0203 */
[----:B------:R-:W-:Y:S01]  /*0350*/  DFMA R16, R14, R16, R14 ;  /* 0x000000100e10722b */ /* 0x000fe2000000000e */
[----:B---3--:R1:W-:Y:S01]  /*0360*/  STS.64 [R19], R4 ;  /* 0x0000000413007388 */ /* 0x0083e20000000a00 */
[----:B----4-:R-:W-:-:S03]  /*0370*/  DADD R12, -R4, R10 ;  /* 0x00000000040c7229 */ /* 0x010fc6000000010a */
[----:B------:R1:W-:Y:S05]  /*0380*/  STS.64 [R21], R10 ;  /* 0x0000000a15007388 */ /* 0x0003ea0000000a00 */
[----:B------:R-:W-:Y:S02]  /*0390*/  DMUL R14, R12, R16 ;  /* 0x000000100c0e7228 */ /* 0x000fe40000000000 */
[----:B------:R-:W-:-:S06]  /*03a0*/  FSETP.GEU.AND P1, PT, |R13|, 6.5827683646048100446e-37, PT ;  /* 0x036000000d00780b */ /* 0x000fcc0003f2e200 */
[----:B------:R-:W-:-:S08]  /*03b0*/  DFMA R8, R14, -R8, R12 ;  /* 0x800000080e08722b */ /* 0x000fd0000000000c */
[----:B------:R-:W-:Y:S02]  /*03c0*/  DFMA R2, R16, R8, R14 ;  /* 0x000000081002722b */ /* 0x000fe4000000000e */
[----:B------:R-:W2:Y:S01]  /*03d0*/  LDC R9, c[0x0][0x38c] ;  /* 0x0000e300ff097b82 */ /* 0x000ea20000000800 */
[----:B-----5:R1:W-:Y:S07]  /*03e0*/  STS.64 [R23], R6 ;  /* 0x0000000617007388 */ /* 0x0203ee0000000a00 */
[----:B------:R-:W-:-:S05]  /*03f0*/  FFMA R8, RZ, UR10, R3 ;  /* 0x0000000aff087c23 */ /* 0x000fca0008000003 */
[----:B------:R-:W-:-:S13]  /*0400*/  FSETP.GT.AND P0, PT, |R8|, 1.469367938527859385e-39, PT ;  /* 0x001000000800780b */ /* 0x000fda0003f04200 */
[----:B01----:R-:W-:Y:S05]  /*0410*/  @P0 BRA P1, `(.L_x_475) ;  /* 0x0000000000100947 */ /* 0x003fea0000800000 */
[----:B------:R-:W-:Y:S01]  /*0420*/  IMAD.MOV.U32 R10, RZ, RZ, R12 ;  /* 0x000000ffff0a7224 */ /* 0x000fe200078e000c */
[----:B------:R-:W-:Y:S01]  /*0430*/  MOV R16, 0x460 ;  /* 0x0000046000107802 */ /* 0x000fe20000000f00 */
[----:B------:R-:W-:-:S07]  /*0440*/  IMAD.MOV.U32 R11, RZ, RZ, R13 ;  /* 0x000000ffff0b7224 */ /* 0x000fce00078e000d */
[----:B--2---:R-:W-:Y:S05]  /*0450*/  CALL.REL.NOINC `($__internal_28_$__cuda_sm20_div_rn_f64_full) ;  /* 0x0000000000847944 */ /* 0x004fea0003c00000 */
.L_x_475:
[----:B------:R-:W-:Y:S05]  /*0460*/  BSYNC.RECONVERGENT B0 ;  /* 0x0000000000007941 */ /* 0x000fea0003800200 */
.L_x_474:
        /* <DEDUP_REMOVED lines=9> */
[----:B------:R-:W-:Y:S02]  /*0500*/  DFMA R12, R12, R14, R12 ;  /* 0x0000000e0c0c722b */ /* 0x000fe4000000000c */
[----:B------:R-:W0:Y:S06]  /*0510*/  LDC.64 R14, c[0x0][0x3a0] ;  /* 0x0000e800ff0e7b82 */ /* 0x000e2c0000000a00 */
[----:B------:R-:W-:-:S08]  /*0520*/  DFMA R16, R12, -R10, 1 ;  /* 0x3ff000000c10742b */ /* 0x000fd0000000080a */
[----:B------:R-:W-:-:S08]  /*0530*/  DFMA R16, R12, R16, R12 ;  /* 0x000000100c10722b */ /* 0x000fd0000000000c */
[----:B------:R-:W-:-:S08]  /*0540*/  DMUL R4, R16, R6 ;  /* 0x0000000610047228 */ /* 0x000fd00000000000 */
[----:B------:R-:W-:Y:S01]  /*0550*/  DFMA R12, R4, -R10, R6 ;  /* 0x8000000a040c722b */ /* 0x000fe20000000006 */
[----:B0-----:R-:W-:-:S05]  /*0560*/  IMAD.WIDE.U32 R10, R0, 0x8, R14 ;  /* 0x00000008000a7825 */ /* 0x001fca00078e000e */
[----:B------:R0:W-:Y:S02]  /*0570*/  STG.E.64 desc[UR8][R10.64], R2 ;  /* 0x000000020a007986 */ /* 0x0001e4000c101b08 */
[----:B------:R-:W-:-:S10]  /*0580*/  DFMA R4, R16, R12, R4 ;  /* 0x0000000c1004722b */ /* 0x000fd40000000004 */
[----:B------:R-:W-:-:S05]  /*0590*/  FFMA R8, RZ, UR5, R5 ;  /* 0x00000005ff087c23 */ /* 0x000fca0008000005 */
[----:B------:R-:W-:-:S13]  /*05a0*/  FSETP.GT.AND P0, PT, |R8|, 1.469367938527859385e-39, PT ;  /* 0x001000000800780b */ /* 0x000fda0003f04200 */
[----:B0-----:R-:W-:Y:S05]  /*05b0*/  @P0 BRA P1, `(.L_x_477) ;  /* 0x0000000000180947 */ /* 0x001fea0000800000 */
[----:B------:R-:W-:Y:S01]  /*05c0*/  IMAD.MOV.U32 R10, RZ, RZ, R6 ;  /* 0x000000ffff0a7224 */ /* 0x000fe200078e0006 */
[----:B------:R-:W-:Y:S01]  /*05d0*/  MOV R16, 0x600 ;  /* 0x0000060000107802 */ /* 0x000fe20000000f00 */
[----:B------:R-:W-:-:S07]  /*05e0*/  IMAD.MOV.U32 R11, RZ, RZ, R7 ;  /* 0x000000ffff0b7224 */ /* 0x000fce00078e0007 */
[----:B--2---:R-:W-:Y:S05]  /*05f0*/  CALL.REL.NOINC `($__internal_28_$__cuda_sm20_div_rn_f64_full) ;  /* 0x00000000001c7944 */ /* 0x004fea0003c00000 */
[----:B------:R-:W-:Y:S02]  /*0600*/  IMAD.MOV.U32 R4, RZ, RZ, R2 ;  /* 0x000000ffff047224 */ /* 0x000fe400078e0002 */
[----:B------:R-:W-:-:S07]  /*0610*/  IMAD.MOV.U32 R5, RZ, RZ, R3 ;  /* 0x000000ffff057224 */ /* 0x000fce00078e0003 */
.L_x_477:
[----:B------:R-:W-:Y:S05]  /*0620*/  BSYNC.RECONVERGENT B0 ;  /* 0x0000000000007941 */ /* 0x000fea0003800200 */
.L_x_476:
[----:B------:R-:W0:Y:S02]  /*0630*/  LDC.64 R2, c[0x0][0x3a8] ;  /* 0x0000ea00ff027b82 */ /* 0x000e240000000a00 */
[----:B0-----:R-:W-:-:S05]  /*0640*/  IMAD.WIDE.U32 R2, R0, 0x8, R2 ;  /* 0x0000000800027825 */ /* 0x001fca00078e0002 */
[----:B------:R-:W-:Y:S01]  /*0650*/  STG.E.64 desc[UR8][R2.64], R4 ;  /* 0x0000000402007986 */ /* 0x000fe2000c101b08 */
[----:B------:R-:W-:Y:S05]  /*0660*/  EXIT ;  /* 0x000000000000794d */ /* 0x000fea0003800000 */
        .weak           $__internal_28_$__cuda_sm20_div_rn_f64_full
        .type           $__internal_28_$__cuda_sm20_div_rn_f64_full,@function
        .size           $__internal_28_$__cuda_sm20_div_rn_f64_full,(.L_x_730 - $__internal_28_$__cuda_sm20_div_rn_f64_full)
$__internal_28_$__cuda_sm20_div_rn_f64_full:
        /* <DEDUP_REMOVED lines=67> */
.L_x_479:
        /* <DEDUP_REMOVED lines=16> */
.L_x_482:
[----:B------:R-:W-:Y:S01]  /*0ba0*/  LOP3.LUT R15, R9, 0x80000, RZ, 0xfc, !PT ;  /* 0x00080000090f7812 */ /* 0x000fe200078efcff */
[----:B------:R-:W-:Y:S01]  /*0bb0*/  IMAD.MOV.U32 R14, RZ, RZ, R8 ;  /* 0x000000ffff0e7224 */ /* 0x000fe200078e0008 */
[----:B------:R-:W-:Y:S06]  /*0bc0*/  BRA `(.L_x_480) ;  /* 0x0000000000087947 */ /* 0x000fec0003800000 */
.L_x_481:
[----:B------:R-:W-:Y:S01]  /*0bd0*/  LOP3.LUT R15, R11, 0x80000, RZ, 0xfc, !PT ;  /* 0x000800000b0f7812 */ /* 0x000fe200078efcff */
[----:B------:R-:W-:-:S07]  /*0be0*/  IMAD.MOV.U32 R14, RZ, RZ, R10 ;  /* 0x000000ffff0e7224 */ /* 0x000fce00078e000a */
.L_x_480:
[----:B------:R-:W-:Y:S05]  /*0bf0*/  BSYNC.RECONVERGENT B1 ;  /* 0x0000000000017941 */ /* 0x000fea0003800200 */
.L_x_478:
[----:B------:R-:W-:Y:S02]  /*0c00*/  IMAD.MOV.U32 R17, RZ, RZ, 0x0 ;  /* 0x00000000ff117424 */ /* 0x000fe400078e00ff */
[----:B------:R-:W-:Y:S02]  /*0c10*/  IMAD.MOV.U32 R2, RZ, RZ, R14 ;  /* 0x000000ffff027224 */ /* 0x000fe400078e000e */
[----:B------:R-:W-:Y:S01]  /*0c20*/  IMAD.MOV.U32 R3, RZ, RZ, R15 ;  /* 0x000000ffff037224 */ /* 0x000fe200078e000f */
[----:B------:R-:W-:Y:S06]  /*0c30*/  RET.REL.NODEC R16 `(_Z10wlevslopesiiddPdS_S_S_) ;  /* 0xfffffff010f07950 */ /* 0x000fec0003c3ffff */
.L_x_483:
        /* <DEDUP_REMOVED lines=12> */
.L_x_730:


//--------------------- .text._Z13ubnd1DnowavesiiddddddddPdS_S_S_S_S_S_S_S_S_ --------------------------
	.section	.text._Z13ubnd1DnowavesiiddddddddPdS_S_S_S_S_S_S_S_S_,"ax",@progbits
	.align	128
        .global         _Z13ubnd1DnowavesiiddddddddPdS_S_S_S_S_S_S_S_S_
        .type           _Z13ubnd1DnowavesiiddddddddPdS_S_S_S_S_S_S_S_S_,@function
        .size           _Z13ubnd1DnowavesiiddddddddPdS_S_S_S_S_S_S_S_S_,(.L_x_733 - _Z13ubnd1DnowavesiiddddddddPdS_S_S_S_S_S_S_S_S_)
        .other          _Z13ubnd1DnowavesiiddddddddPdS_S_S_S_S_S_S_S_S_,@"STO_CUDA_ENTRY STV_DEFAULT"
_Z13ubnd1DnowavesiiddddddddPdS_S_S_S_S_S_S_S_S_:
.text._Z13ubnd1DnowavesiiddddddddPdS_S_S_S_S_S_S_S_S_:
[----:B------:R-:W-:Y:S01]  /*0000*/  LDC R1, c[0x0][0x37c] ;  /* 0x0000df00ff017b82 */ /* 0x000fe20000000800 */
[----:B------:R-:W0:Y:S07]  /*0010*/  S2R R3, SR_TID.X ;  /* 0x0000000000037919 */ /* 0x000e2e0000002100 */
[----:B------:R-:W0:Y:S01]  /*0020*/  S2UR UR4, SR_CTAID.X ;  /* 0x00000000000479c3 */ /* 0x000e220000002500 */
[----:B------:R-:W1:Y:S07]  /*0030*/  S2R R5, SR_TID.Y ;  /* 0x0000000000057919 */ /* 0x000e6e0000002200 */
[----:B------:R-:W0:Y:S08]  /*0040*/  LDC R2, c[0x0][0x360] ;  /* 0x0000d800ff027b82 */ /* 0x000e300000000800 */
[----:B------:R-:W1:Y:S08]  /*0050*/  S2UR UR5, SR_CTAID.Y ;  /* 0x00000000000579c3 */ /* 0x000e700000002600 */
[----:B------:R-:W1:Y:S01]  /*0060*/  LDC R0, c[0x0][0x364] ;  /* 0x0000d900ff007b82 */ /* 0x000e620000000800 */
[----:B0-----:R-:W-:-:S05]  /*0070*/  IMAD R2, R2, UR4, R3 ;  /* 0x0000000402027c24 */ /* 0x001fca000f8e0203 */
[----:B------:R-:W-:Y:S01]  /*0080*/  ISETP.NE.AND P0, PT, R2, RZ, PT ;  /* 0x000000ff0200720c */ /* 0x000fe20003f05270 */
[----:B-1----:R-:W-:-:S12]  /*0090*/  IMAD R0, R0, UR5, R5 ;  /* 0x0000000500007c24 */ /* 0x002fd8000f8e0205 */
[----:B------:R-:W-:Y:S05]  /*00a0*/  @P0 EXIT ;  /* 0x000000000000094d */ /* 0x000fea0003800000 */
[----:B------:R-:W0:Y:S01]  /*00b0*/  LDC R3, c[0x0][0x380] ;  /* 0x0000e000ff037b82 */ /* 0x000e220000000800 */
[----:B------:R-:W1:Y:S07]  /*00c0*/  LDCU.64 UR8, c[0x0][0x358] ;  /* 0x00006b00ff0877ac */ /* 0x000e6e0008000a00 */
[----:B------:R-:W2:Y:S08]  /*00d0*/  LDC.64 R6, c[0x0][0x410] ;  /* 0x00010400ff067b82 */ /* 0x000eb00000000a00 */
[----:B------:R-:W3:Y:S01]  /*00e0*/  LDC.64 R18, c[0x0][0x3c8] ;  /* 0x0000f200ff127b82 */ /* 0x000ee20000000a00 */
[----:B------:R-:W-:Y:S01]  /*00f0*/  IMAD.MOV.U32 R4, RZ, RZ, 0x1 ;  /* 0x00000001ff047424 */ /* 0x000fe200078e00ff */
[----:B------:R-:W4:Y:S01]  /*0100*/  LDCU.64 UR4, c[0x0][0x398] ;  /* 0x00007300ff0477ac */ /* 0x000f220008000a00 */
[----:B0-----:R-:W-:-:S05]  /*0110*/  IMAD R5, R0, R3, RZ ;  /* 0x0000000300057224 */ /* 0x001fca00078e02ff */
[----:B------:R-:W0:Y:S01]  /*0120*/  LDC R12, c[0x0][0x39c] ;  /* 0x0000e700ff0c7b82 */ /* 0x000e220000000800 */
[----:B------:R-:W-:-:S04]  /*0130*/  IMAD.IADD R2, R2, 0x1, R5 ;  /* 0x0000000102027824 */ /* 0x000fc800078e0205 */
[----:B--2---:R-:W-:-:S06]  /*0140*/  IMAD.WIDE.U32 R6, R2, 0x8, R6 ;  /* 0x0000000802067825 */ /* 0x004fcc00078e0006 */
[----:B-1----:R-:W2:Y:S01]  /*0150*/  LDG.E.64 R6, desc[UR8][R6.64] ;  /* 0x0000000806067981 */ /* 0x002ea2000c1e1b00 */
[----:B------:R-:W-:Y:S01]  /*0160*/  ISETP.NE.AND P0, PT, R3, 0x1, PT ;  /* 0x000000010300780c */ /* 0x000fe20003f05270 */
[----:B------:R-:W-:-:S12]  /*0170*/  VIADD R3, R5, 0x1 ;  /* 0x0000000105037836 */ /* 0x000fd80000000000 */
[----:B------:R-:W-:-:S05]  /*0180*/  @!P0 IADD3 R3, PT, PT, R5, RZ, RZ ;  /* 0x000000ff05038210 */ /* 0x000fca0007ffe0ff */
[----:B---3--:R-:W-:-:S06]  /*0190*/  IMAD.WIDE.U32 R18, R3, 0x8, R18 ;  /* 0x0000000803127825 */ /* 0x008fcc00078e0012 */
[----:B------:R-:W5:Y:S01]  /*01a0*/  LDG.E.64 R18, desc[UR8][R18.64] ;  /* 0x0000000812127981 */ /* 0x000f62000c1e1b00 */
[----:B0-----:R-:W-:Y:S01]  /*01b0*/  FSETP.GEU.AND P1, PT, |R12|, 6.5827683646048100446e-37, PT ;  /* 0x036000000c00780b */ /* 0x001fe20003f2e200 */
[----:B------:R-:W-:Y:S01]  /*01c0*/  BSSY.RECONVERGENT B0, `(.L_x_484) ;  /* 0x000000f000007945 */ /* 0x000fe20003800200 */
[----:B--2---:R-:W0:Y:S02]  /*01d0*/  MUFU.RCP64H R5, R7 ;  /* 0x0000000700057308 */ /* 0x004e240000001800 */
[----:B0-----:R-:W-:-:S08]  /*01e0*/  DFMA R8, -R6, R4, 1 ;  /* 0x3ff000000608742b */ /* 0x001fd00000000104 */
[----:B------:R-:W-:-:S08]  /*01f0*/  DFMA R8, R8, R8, R8 ;  /* 0x000000080808722b */ /* 0x000fd00000000008 */
[----:B------:R-:W-:-:S08]  /*0200*/  DFMA R8, R4, R8, R4 ;  /* 0x000000080408722b */ /* 0x000fd00000000004 */
[----:B------:R-:W-:-:S08]  /*0210*/  DFMA R4, -R6, R8, 1 ;  /* 0x3ff000000604742b */ /* 0x000fd00000000108 */
[----:B------:R-:W-:-:S08]  /*0220*/  DFMA R4, R8, R4, R8 ;  /* 0x000000040804722b */ /* 0x000fd00000000008 */
[----:B----4-:R-:W-:-:S08]  /*0230*/  DMUL R8, R4, UR4 ;  /* 0x0000000404087c28 */ /* 0x010fd00008000000 */
[----:B------:R-:W-:-:S08]  /*0240*/  DFMA R10, -R6, R8, UR4 ;  /* 0x00000004060a7e2b */ /* 0x000fd00008000108 */
[----:B------:R-:W-:-:S10]  /*0250*/  DFMA R4, R4, R10, R8 ;  /* 0x0000000a0404722b */ /* 0x000fd40000000008 */
[----:B------:R-:W-:-:S05]  /*0260*/  FFMA R8, RZ, R7, R5 ;  /* 0x00000007ff087223 */ /* 0x000fca0000000005 */
[----:B------:R-:W-:-:S13]  /*0270*/  FSETP.GT.AND P0, PT, |R8|, 1.469367938527859385e-39, PT ;  /* 0x001000000800780b */ /* 0x000fda0003f04200 */
[----:B------:R-:W-:Y:S05]  /*0280*/  @P0 BRA P1, `(.L_x_485) ;  /* 0x0000000000080947 */ /* 0x000fea0000800000 */
[----:B------:R-:W-:-:S07]  /*0290*/  MOV R10, 0x2b0 ;  /* 0x000002b0000a7802 */ /* 0x000fce0000000f00 */
[----:B-----5:R-:W-:Y:S05]  /*02a0*/  CALL.REL.NOINC `($__internal_29_$__cuda_sm20_div_rn_f64_full) ;  /* 0x0000001000907944 */ /* 0x020fea0003c00000 */
.L_x_485:
[----:B------:R-:W-:Y:S05]  /*02b0*/  BSYNC.RECONVERGENT B0 ;  /* 0x0000000000007941 */ /* 0x000fea0003800200 */
.L_x_484:
[----:B------:R-:W0:Y:S01]  /*02c0*/  F2F.F32.F64 R5, R4 ;  /* 0x0000000400057310 */ /* 0x000e220000301000 */
[----:B------:R-:W-:Y:S01]  /*02d0*/  BSSY.RECONVERGENT B0, `(.L_x_486) ;  /* 0x000000c000007945 */ /* 0x000fe20003800200 */
[----:B0-----:R-:W-:-:S06]  /*02e0*/  VIADD R6, R5, 0xf3000000 ;  /* 0xf300000005067836 */ /* 0x001fcc0000000000 */
[----:B------:R0:W1:Y:S01]  /*02f0*/  MUFU.RSQ R8, R5 ;  /* 0x0000000500087308 */ /* 0x0000620000001400 */
[----:B------:R-:W-:-:S13]  /*0300*/  ISETP.GT.U32.AND P0, PT, R6, 0x727fffff, PT ;  /* 0x727fffff0600780c */ /* 0x000fda0003f04070 */
[----:B0-----:R-:W-:Y:S05]  /*0310*/  @!P0 BRA `(.L_x_487) ;  /* 0x00000000000c8947 */ /* 0x001fea0003800000 */
[----:B------:R-:W-:-:S07]  /*0320*/  MOV R10, 0x340 ;  /* 0x00000340000a7802 */ /* 0x000fce0000000f00 */
[----:B-1---5:R-:W-:Y:S05]  /*0330*/  CALL.REL.NOINC `($__internal_30_$__cuda_sm20_sqrt_rn_f32_slowpath) ;  /* 0x0000001400ec7944 */ /* 0x022fea0003c00000 */
[----:B------:R-:W-:Y:S05]  /*0340*/  BRA `(.L_x_488) ;  /* 0x0000000000107947 */ /* 0x000fea0003800000 */
.L_x_487:
[----:B-1----:R-:W-:Y:S01]  /*0350*/  FMUL.FTZ R6, R5, R8 ;  /* 0x0000000805067220 */ /* 0x002fe20000410000 */
[----:B------:R-:W-:-:S03]  /*0360*/  FMUL.FTZ R4, R8, 0.5 ;  /* 0x3f00000008047820 */ /* 0x000fc60000410000 */
[----:B------:R-:W-:-:S04]  /*0370*/  FFMA R5, -R6, R6, R5 ;  /* 0x0000000606057223 */ /* 0x000fc80000000105 */
[----:B------:R-:W-:-:S07]  /*0380*/  FFMA R6, R5, R4, R6 ;  /* 0x0000000405067223 */ /* 0x000fce0000000006 */
.L_x_488:
[----:B------:R-:W-:Y:S05]  /*0390*/  BSYNC.RECONVERGENT B0 ;  /* 0x0000000000007941 */ /* 0x000fea0003800200 */
.L_x_486:
[----:B------:R-:W0:Y:S01]  /*03a0*/  LDCU UR5, c[0x0][0x384] ;  /* 0x00007080ff0577ac */ /* 0x000e220008000800 */
[----:B------:R-:W1:Y:S01]  /*03b0*/  F2F.F64.F32 R20, -R6 ;  /* 0x8000000600147310 */ /* 0x000e620000201800 */
[----:B------:R-:W-:Y:S01]  /*03c0*/  MOV R35, RZ ;  /* 0x000000ff00237202 */ /* 0x000fe20000000f00 */
[----:B------:R-:W2:Y:S01]  /*03d0*/  LDCU.64 UR6, c[0x0][0x3c0] ;  /* 0x00007800ff0677ac */ /* 0x000ea20008000a00 */
[----:B0-----:R-:W-:Y:S01]  /*03e0*/  UISETP.GE.AND UP0, UPT, UR5, 0x1, UPT ;  /* 0x000000010500788c */ /* 0x001fe2000bf06270 */
[----:B--2--5:R-:W-:-:S08]  /*03f0*/  DADD R4, R18, -UR6 ;  /* 0x8000000612047e29 */ /* 0x024fd00008000000 */
[----:B-1----:R-:W-:Y:S01]  /*0400*/  DMUL R20, R20, R4 ;  /* 0x0000000414147228 */ /* 0x002fe20000000000 */
[----:B------:R-:W-:Y:S10]  /*0410*/  BRA.U !UP0, `(.L_x_489) ;  /* 0x0000000d08987547 */ /* 0x000ff4000b800000 */
[----:B------:R-:W0:Y:S01]  /*0420*/  LDCU UR6, c[0x0][0x384] ;  /* 0x00007080ff0677ac */ /* 0x000e220008000800 */
[----:B------:R-:W-:Y:S01]  /*0430*/  IMAD.MOV.U32 R35, RZ, RZ, RZ ;  /* 0x000000ffff237224 */ /* 0x000fe200078e00ff */
[----:B------:R-:W-:Y:S01]  /*0440*/  UISETP.GE.U32.AND UP1, UPT, UR5, 0x10, UPT ;  /* 0x000000100500788c */ /* 0x000fe2000bf26070 */
[----:B------:R-:W-:Y:S01]  /*0450*/  UMOV UR4, URZ ;  /* 0x000000ff00047c82 */ /* 0x000fe20008000000 */
[----:B0-----:R-:W-:-:S04]  /*0460*/  ULOP3.LUT UR10, UR6, 0xf, URZ, 0xc0, !UPT ;  /* 0x0000000f060a7892 */ /* 0x001fc8000f8ec0ff */
[----:B------:R-:W-:-:S03]  /*0470*/  UISETP.NE.AND UP0, UPT, UR10, URZ, UPT ;  /* 0x000000ff0a00728c */ /* 0x000fc6000bf05270 */
[----:B------:R-:W-:Y:S08]  /*0480*/  BRA.U !UP1, `(.L_x_490) ;  /* 0x0000000509e07547 */ /* 0x000ff0000b800000 */
[----:B------:R-:W0:Y:S01]  /*0490*/  LDC R5, c[0x0][0x380] ;  /* 0x0000e000ff057b82 */ /* 0x000e220000000800 */
[----:B------:R-:W-:Y:S01]  /*04a0*/  HFMA2 R8, -RZ, RZ, 0, 0 ;  /* 0x00000000ff087431 */ /* 0x000fe200000001ff */
[----:B------:R-:W-:Y:S01]  /*04b0*/  ULOP3.LUT UR4, UR5, 0x7ffffff0, URZ, 0xc0, !UPT ;  /* 0x7ffffff005047892 */ /* 0x000fe2000f8ec0ff */
[----:B------:R-:W-:-:S03]  /*04c0*/  IMAD.MOV.U32 R35, RZ, RZ, RZ ;  /* 0x000000ffff237224 */ /* 0x000fc600078e00ff */
[----:B------:R-:W-:Y:S02]  /*04d0*/  UIADD3 UR5, UPT, UPT, -UR4, URZ, URZ ;  /* 0x000000ff04057290 */ /* 0x000fe4000fffe1ff */
[----:B------:R-:W1:Y:S01]  /*04e0*/  LDC R6, c[0x0][0x380] ;  /* 0x0000e000ff067b82 */ /* 0x000e620000000800 */
[C---:B0-----:R-:W-:Y:S01]  /*04f0*/  IMAD.SHL.U32 R4, R5.reuse, 0x2, RZ ;  /* 0x0000000205047824 */ /* 0x041fe200078e00ff */
[C---:B------:R-:W-:Y:S01]  /*0500*/  SHF.L.U32 R9, R5.reuse, 0x3, RZ ;  /* 0x0000000305097819 */ /* 0x040fe200000006ff */
[C---:B------:R-:W-:Y:S02]  /*0510*/  IMAD R10, R5.reuse, 0x3, RZ ;  /* 0x00000003050a7824 */ /* 0x040fe400078e02ff */
[C---:B------:R-:W-:Y:S02]  /*0520*/  IMAD.SHL.U32 R12, R5.reuse, 0x4, RZ ;  /* 0x00000004050c7824 */ /* 0x040fe400078e00ff */
[C---:B------:R-:W-:Y:S02]  /*0530*/  IMAD R14, R5.reuse, 0x5, RZ ;  /* 0x00000005050e7824 */ /* 0x040fe400078e02ff */
[----:B------:R-:W-:-:S02]  /*0540*/  IMAD R16, R5, 0x6, RZ ;  /* 0x0000000605107824 */ /* 0x000fc400078e02ff */
[C---:B------:R-:W-:Y:S02]  /*0550*/  IMAD R7, R5.reuse, 0x7, RZ ;  /* 0x0000000705077824 */ /* 0x040fe400078e02ff */
[C---:B------:R-:W-:Y:S02]  /*0560*/  IMAD R11, R5.reuse, 0x9, RZ ;  /* 0x00000009050b7824 */ /* 0x040fe400078e02ff */
[C---:B------:R-:W-:Y:S02]  /*0570*/  IMAD R13, R5.reuse, 0xa, RZ ;  /* 0x0000000a050d7824 */ /* 0x040fe400078e02ff */
[C---:B------:R-:W-:Y:S02]  /*0580*/  IMAD R15, R5.reuse, 0xb, RZ ;  /* 0x0000000b050f7824 */ /* 0x040fe400078e02ff */
[C---:B------:R-:W-:Y:S02]  /*0590*/  IMAD R17, R5.reuse, 0xc, RZ ;  /* 0x0000000c05117824 */ /* 0x040fe400078e02ff */
[----:B------:R-:W-:-:S02]  /*05a0*/  IMAD R32, R5, 0xd, RZ ;  /* 0x0000000d05207824 */ /* 0x000fc400078e02ff */
[C---:B------:R-:W-:Y:S02]  /*05b0*/  IMAD R33, R5.reuse, 0xe, RZ ;  /* 0x0000000e05217824 */ /* 0x040fe400078e02ff */
[----:B-1----:R-:W-:-:S07]  /*05c0*/  IMAD R34, R5, 0xf, RZ ;  /* 0x0000000f05227824 */ /* 0x002fce00078e02ff */
.L_x_491:
[----:B0-----:R-:W0:Y:S02]  /*05d0*/  LDC.64 R30, c[0x0][0x3d0] ;  /* 0x0000f400ff1e7b82 */ /* 0x001e240000000a00 */
[----:B0-----:R-:W-:-:S06]  /*05e0*/  IMAD.WIDE.U32 R24, R8, 0x8, R30 ;  /* 0x0000000808187825 */ /* 0x001fcc00078e001e */
[----:B------:R-:W2:Y:S01]  /*05f0*/  LDG.E.64 R24, desc[UR8][R24.64] ;  /* 0x0000000818187981 */ /* 0x000ea2000c1e1b00 */
[----:B------:R-:W-:-:S06]  /*0600*/  IMAD.WIDE.U32 R22, R6, 0x8, R30 ;  /* 0x0000000806167825 */ /* 0x000fcc00078e001e */
[----:B------:R-:W3:Y:S01]  /*0610*/  LDG.E.64 R22, desc[UR8][R22.64] ;  /* 0x0000000816167981 */ /* 0x000ee2000c1e1b00 */
[----:B------:R-:W-:-:S06]  /*0620*/  IMAD.WIDE.U32 R36, R4, 0x8, R30 ;  /* 0x0000000804247825 */ /* 0x000fcc00078e001e */
[----:B------:R-:W4:Y:S01]  /*0630*/  LDG.E.64 R36, desc[UR8][R36.64] ;  /* 0x0000000824247981 */ /* 0x000f22000c1e1b00 */
[----:B-1----:R-:W2:Y:S02]  /*0640*/  F2F.F64.F32 R26, R35 ;  /* 0x00000023001a7310 */ /* 0x002ea40000201800 */
[----:B--2---:R-:W-:Y:S01]  /*0650*/  DADD R24, R26, R24 ;  /* 0x000000001a187229 */ /* 0x004fe20000000018 */
[----:B------:R-:W-:-:S06]  /*0660*/  IMAD.WIDE.U32 R26, R10, 0x8, R30 ;  /* 0x000000080a1a7825 */ /* 0x000fcc00078e001e */
[----:B------:R-:W2:Y:S01]  /*0670*/  LDG.E.64 R26, desc[UR8][R26.64] ;  /* 0x000000081a1a7981 */ /* 0x000ea2000c1e1b00 */
[----:B------:R0:W1:Y:S02]  /*0680*/  F2F.F32.F64 R35, R24 ;  /* 0x0000001800237310 */ /* 0x0000640000301000 */
[----:B0-----:R-:W-:-:S06]  /*0690*/  IMAD.WIDE.U32 R24, R12, 0x8, R30 ;  /* 0x000000080c187825 */ /* 0x001fcc00078e001e */
[----:B-1----:R-:W3:Y:S01]  /*06a0*/  F2F.F64.F32 R28, R35 ;  /* 0x00000023001c7310 */ /* 0x002ee20000201800 */
[----:B------:R-:W5:Y:S01]  /*06b0*/  LDG.E.64 R24, desc[UR8][R24.64] ;  /* 0x0000000818187981 */ /* 0x000f62000c1e1b00 */
[----:B---3--:R-:W-:-:S06]  /*06c0*/  DADD R22, R28, R22 ;  /* 0x000000001c167229 */ /* 0x008fcc0000000016 */
[----:B------:R-:W0:Y:S08]  /*06d0*/  F2F.F32.F64 R28, R22 ;  /* 0x00000016001c7310 */ /* 0x000e300000301000 */
[----:B0-----:R-:W4:Y:S02]  /*06e0*/  F2F.F64.F32 R28, R28 ;  /* 0x0000001c001c7310 */ /* 0x001f240000201800 */
[----:B----4-:R-:W-:Y:S01]  /*06f0*/  DADD R36, R28, R36 ;  /* 0x000000001c247229 */ /* 0x010fe20000000024 */
[----:B------:R-:W-:-:S06]  /*0700*/  IMAD.WIDE.U32 R28, R14, 0x8, R30 ;  /* 0x000000080e1c7825 */ /* 0x000fcc00078e001e */
[----:B------:R-:W3:Y:S03]  /*0710*/  LDG.E.64 R28, desc[UR8][R28.64] ;  /* 0x000000081c1c7981 */ /* 0x000ee6000c1e1b00 */
[----:B------:R-:W0:Y:S08]  /*0720*/  F2F.F32.F64 R36, R36 ;  /* 0x0000002400247310 */ /* 0x000e300000301000 */
[----:B0-----:R-:W2:Y:S02]  /*0730*/  F2F.F64.F32 R22, R36 ;  /* 0x0000002400167310 */ /* 0x001ea40000201800 */
[----:B--2---:R-:W-:Y:S01]  /*0740*/  DADD R26, R22, R26 ;  /* 0x00000000161a7229 */ /* 0x004fe2000000001a */
[----:B------:R-:W-:-:S06]  /*0750*/  IMAD.WIDE.U32 R22, R16, 0x8, R30 ;  /* 0x0000000810167825 */ /* 0x000fcc00078e001e */
[----:B------:R-:W2:Y:S01]  /*0760*/  LDG.E.64 R22, desc[UR8][R22.64] ;  /* 0x0000000816167981 */ /* 0x000ea2000c1e1b00 */
[----:B------:R-:W0:Y:S08]  /*0770*/  F2F.F32.F64 R35, R26 ;  /* 0x0000001a00237310 */ /* 0x000e300000301000 */
[----:B0-----:R-:W5:Y:S02]  /*0780*/  F2F.F64.F32 R26, R35 ;  /* 0x00000023001a7310 */ /* 0x001f640000201800 */
[----:B-----5:R-:W-:Y:S01]  /*0790*/  DADD R24, R26, R24 ;  /* 0x000000001a187229 */ /* 0x020fe20000000018 */
[----:B------:R-:W-:-:S06]  /*07a0*/  IMAD.WIDE.U32 R26, R7, 0x8, R30 ;  /* 0x00000008071a7825 */ /* 0x000fcc00078e001e */
[----:B------:R-:W4:Y:S01]  /*07b0*/  LDG.E.64 R26, desc[UR8][R26.64] ;  /* 0x000000081a1a7981 */ /* 0x000f22000c1e1b00 */
[----:B------:R-:W0:Y:S08]  /*07c0*/  F2F.F32.F64 R35, R24 ;  /* 0x0000001800237310 */ /* 0x000e300000301000 */
[----:B0-----:R-:W3:Y:S02]  /*07d0*/  F2F.F64.F32 R36, R35 ;  /* 0x0000002300247310 */ /* 0x001ee40000201800 */
[----:B---3--:R-:W-:Y:S01]  /*07e0*/  DADD R28, R36, R28 ;  /* 0x00000000241c7229 */ /* 0x008fe2000000001c */
        /* <DEDUP_REMOVED lines=8> */
[----:B0-----:R-:W4:Y:S02]  /*0870*/  F2F.F64.F32 R22, R35 ;  /* 0x0000002300167310 */ /* 0x001f240000201800 */
[----:B----4-:R-:W-:Y:S01]  /*0880*/  DADD R26, R22, R26 ;  /* 0x00000000161a7229 */ /* 0x010fe2000000001a */
        /* <DEDUP_REMOVED lines=11> */
[----:B------:R-:W2:Y:S03]  /*0940*/  LDG.E.64 R26, desc[UR8][R26.64] ;  /* 0x000000081a1a7981 */ /* 0x000ea6000c1e1b00 */
[----:B------:R-:W0:Y:S08]  /*0950*/  F2F.F32.F64 R37, R36 ;  /* 0x0000002400257310 */ /* 0x000e300000301000 */
[----:B0-----:R-:W4:Y:S02]  /*0960*/  F2F.F64.F32 R24, R37 ;  /* 0x0000002500187310 */ /* 0x001f240000201800 */
[----:B----4-:R-:W-:-:S06]  /*0970*/  DADD R24, R24, R22 ;  /* 0x0000000018187229 */ /* 0x010fcc0000000016 */
[----:B------:R0:W1:Y:S02]  /*0980*/  F2F.F32.F64 R35, R24 ;  /* 0x0000001800237310 */ /* 0x0000640000301000 */
[----:B0-----:R-:W-:-:S06]  /*0990*/  IMAD.WIDE.U32 R24, R32, 0x8, R30 ;  /* 0x0000000820187825 */ /* 0x001fcc00078e001e */
[----:B------:R-:W4:Y:S01]  /*09a0*/  LDG.E.64 R24, desc[UR8][R24.64] ;  /* 0x0000000818187981 */ /* 0x000f22000c1e1b00 */
[----:B-1----:R-:W3:Y:S02]  /*09b0*/  F2F.F64.F32 R22, R35 ;  /* 0x0000002300167310 */ /* 0x002ee40000201800 */
[----:B---3--:R-:W-:Y:S01]  /*09c0*/  DADD R28, R22, R28 ;  /* 0x00000000161c7229 */ /* 0x008fe2000000001c */
[----:B------:R-:W-:-:S06]  /*09d0*/  IMAD.WIDE.U32 R22, R33, 0x8, R30 ;  /* 0x0000000821167825 */ /* 0x000fcc00078e001e */
[----:B------:R-:W3:Y:S01]  /*09e0*/  LDG.E.64 R22, desc[UR8][R22.64] ;  /* 0x0000000816167981 */ /* 0x000ee2000c1e1b00 */
[----:B------:R-:W-:-:S06]  /*09f0*/  IMAD.WIDE.U32 R30, R34, 0x8, R30 ;  /* 0x00000008221e7825 */ /* 0x000fcc00078e001e */
[----:B------:R-:W5:Y:S01]  /*0a00*/  LDG.E.64 R30, desc[UR8][R30.64] ;  /* 0x000000081e1e7981 */ /* 0x000f62000c1e1b00 */
[----:B------:R-:W0:Y:S08]  /*0a10*/  F2F.F32.F64 R28, R28 ;  /* 0x0000001c001c7310 */ /* 0x000e300000301000 */
[----:B0-----:R-:W2:Y:S01]  /*0a20*/  F2F.F64.F32 R36, R28 ;  /* 0x0000001c00247310 */ /* 0x001ea20000201800 */
[----:B------:R-:W-:-:S04]  /*0a30*/  UIADD3 UR5, UPT, UPT, UR5, 0x10, URZ ;  /* 0x0000001005057890 */ /* 0x000fc8000fffe0ff */
[----:B------:R-:W-:Y:S01]  /*0a40*/  UISETP.NE.AND UP1, UPT, UR5, URZ, UPT ;  /* 0x000000ff0500728c */ /* 0x000fe2000bf25270 */
[C---:B------:R-:W-:Y:S01]  /*0a50*/  IMAD R6, R5.reuse, 0x10, R6 ;  /* 0x0000001005067824 */ /* 0x040fe200078e0206 */
[C---:B------:R-:W-:Y:S01]  /*0a60*/  LEA R10, R5.reuse, R10, 0x4 ;  /* 0x0000000a050a7211 */ /* 0x040fe200078e20ff */
        /* <DEDUP_REMOVED lines=8> */
[----:B------:R-:W-:-:S02]  /*0af0*/  IMAD R9, R5, 0x10, R9 ;  /* 0x0000001005097824 */ /* 0x000fc400078e0209 */
[C---:B------:R-:W-:Y:S02]  /*0b00*/  IMAD R13, R5.reuse, 0x10, R13 ;  /* 0x00000010050d7824 */ /* 0x040fe400078e020d */
[C---:B------:R-:W-:Y:S02]  /*0b10*/  IMAD R15, R5.reuse, 0x10, R15 ;  /* 0x00000010050f7824 */ /* 0x040fe400078e020f */
[C---:B------:R-:W-:Y:S02]  /*0b20*/  IMAD R32, R5.reuse, 0x10, R32 ;  /* 0x0000001005207824 */ /* 0x040fe400078e0220 */
[C---:B------:R-:W-:Y:S02]  /*0b30*/  IMAD R33, R5.reuse, 0x10, R33 ;  /* 0x0000001005217824 */ /* 0x040fe400078e0221 */
[----:B------:R-:W-:Y:S01]  /*0b40*/  IMAD R8, R5, 0x10, R8 ;  /* 0x0000001005087824 */ /* 0x000fe200078e0208 */
[----:B--2---:R-:W-:-:S10]  /*0b50*/  DADD R36, R36, R26 ;  /* 0x0000000024247229 */ /* 0x004fd4000000001a */
[----:B------:R-:W0:Y:S08]  /*0b60*/  F2F.F32.F64 R36, R36 ;  /* 0x0000002400247310 */ /* 0x000e300000301000 */
[----:B0-----:R-:W4:Y:S02]  /*0b70*/  F2F.F64.F32 R26, R36 ;  /* 0x00000024001a7310 */ /* 0x001f240000201800 */
[----:B----4-:R-:W-:-:S10]  /*0b80*/  DADD R26, R26, R24 ;  /* 0x000000001a1a7229 */ /* 0x010fd40000000018 */
[----:B------:R-:W0:Y:S08]  /*0b90*/  F2F.F32.F64 R26, R26 ;  /* 0x0000001a001a7310 */ /* 0x000e300000301000 */
[----:B0-----:R-:W3:Y:S02]  /*0ba0*/  F2F.F64.F32 R24, R26 ;  /* 0x0000001a00187310 */ /* 0x001ee40000201800 */
[----:B---3--:R-:W-:-:S10]  /*0bb0*/  DADD R24, R24, R22 ;  /* 0x0000000018187229 */ /* 0x008fd40000000016 */
[----:B------:R-:W0:Y:S08]  /*0bc0*/  F2F.F32.F64 R24, R24 ;  /* 0x0000001800187310 */ /* 0x000e300000301000 */
[----:B0-----:R-:W5:Y:S02]  /*0bd0*/  F2F.F64.F32 R22, R24 ;  /* 0x0000001800167310 */ /* 0x001f640000201800 */
[----:B-----5:R-:W-:-:S06]  /*0be0*/  DADD R22, R22, R30 ;  /* 0x0000000016167229 */ /* 0x020fcc000000001e */
[----:B------:R0:W1:Y:S01]  /*0bf0*/  F2F.F32.F64 R35, R22 ;  /* 0x0000001600237310 */ /* 0x0000620000301000 */
[----:B------:R-:W-:Y:S05]  /*0c00*/  BRA.U UP1, `(.L_x_491) ;  /* 0xfffffff901707547 */ /* 0x000fea000b83ffff */
.L_x_490:
[----:B------:R-:W-:Y:S05]  /*0c10*/  BRA.U !UP0, `(.L_x_489) ;  /* 0x0000000508987547 */ /* 0x000fea000b800000 */
[----:B------:R-:W-:Y:S02]  /*0c20*/  UISETP.GE.U32.AND UP0, UPT, UR10, 0x8, UPT ;  /* 0x000000080a00788c */ /* 0x000fe4000bf06070 */
[----:B------:R-:W-:-:S04]  /*0c30*/  ULOP3.LUT UR7, UR6, 0x7, URZ, 0xc0, !UPT ;  /* 0x0000000706077892 */ /* 0x000fc8000f8ec0ff */
[----:B------:R-:W-:-:S03]  /*0c40*/  UISETP.NE.AND UP1, UPT, UR7, URZ, UPT ;  /* 0x000000ff0700728c */ /* 0x000fc6000bf25270 */
[----:B------:R-:W-:Y:S08]  /*0c50*/  BRA.U !UP0, `(.L_x_492) ;  /* 0x0000000108cc7547 */ /* 0x000ff0000b800000 */
[----:B------:R-:W2:Y:S08]  /*0c60*/  LDC R24, c[0x0][0x380] ;  /* 0x0000e000ff187b82 */ /* 0x000eb00000000800 */
[----:B------:R-:W0:Y:S01]  /*0c70*/  LDC.64 R16, c[0x0][0x3d0] ;  /* 0x0000f400ff107b82 */ /* 0x000e220000000a00 */
[----:B--2---:R-:W-:-:S04]  /*0c80*/  IMAD R5, R24, UR4, RZ ;  /* 0x0000000418057c24 */ /* 0x004fc8000f8e02ff */
[----:B0-----:R-:W-:-:S06]  /*0c90*/  IMAD.WIDE.U32 R22, R5, 0x8, R16 ;  /* 0x0000000805167825 */ /* 0x001fcc00078e0010 */
[----:B------:R-:W2:Y:S01]  /*0ca0*/  LDG.E.64 R22, desc[UR8][R22.64] ;  /* 0x0000000816167981 */ /* 0x000ea2000c1e1b00 */
[----:B------:R-:W-:-:S04]  /*0cb0*/  IMAD.IADD R5, R5, 0x1, R24 ;  /* 0x0000000105057824 */ /* 0x000fc800078e0218 */
[----:B------:R-:W-:-:S06]  /*0cc0*/  IMAD.WIDE.U32 R14, R5, 0x8, R16 ;  /* 0x00000008050e7825 */ /* 0x000fcc00078e0010 */
[----:B------:R-:W3:Y:S01]  /*0cd0*/  LDG.E.64 R14, desc[UR8][R14.64] ;  /* 0x000000080e0e7981 */ /* 0x000ee2000c1e1b00 */
[----:B------:R-:W-:-:S05]  /*0ce0*/  IADD3 R5, PT, PT, R5, R24, RZ ;  /* 0x0000001805057210 */ /* 0x000fca0007ffe0ff */
[----:B------:R-:W-:-:S06]  /*0cf0*/  IMAD.WIDE.U32 R12, R5, 0x8, R16 ;  /* 0x00000008050c7825 */ /* 0x000fcc00078e0010 */
[----:B------:R-:W4:Y:S01]  /*0d00*/  LDG.E.64 R12, desc[UR8][R12.64] ;  /* 0x000000080c0c7981 */ /* 0x000f22000c1e1b00 */
[----:B------:R-:W-:-:S04]  /*0d10*/  IMAD.IADD R5, R5, 0x1, R24 ;  /* 0x0000000105057824 */ /* 0x000fc800078e0218 */
[----:B------:R-:W-:-:S06]  /*0d20*/  IMAD.WIDE.U32 R10, R5, 0x8, R16 ;  /* 0x00000008050a7825 */ /* 0x000fcc00078e0010 */
[----:B------:R-:W5:Y:S01]  /*0d30*/  LDG.E.64 R10, desc[UR8][R10.64] ;  /* 0x000000080a0a7981 */ /* 0x000f62000c1e1b00 */
[----:B------:R-:W-:-:S04]  /*0d40*/  IMAD.IADD R5, R5, 0x1, R24 ;  /* 0x0000000105057824 */ /* 0x000fc800078e0218 */
[----:B------:R-:W-:-:S06]  /*0d50*/  IMAD.WIDE.U32 R8, R5, 0x8, R16 ;  /* 0x0000000805087825 */ /* 0x000fcc00078e0010 */
[----:B------:R-:W5:Y:S01]  /*0d60*/  LDG.E.64 R8, desc[UR8][R8.64] ;  /* 0x0000000808087981 */ /* 0x000f62000c1e1b00 */
[----:B------:R-:W-:-:S05]  /*0d70*/  IADD3 R5, PT, PT, R5, R24, RZ ;  /* 0x0000001805057210 */ /* 0x000fca0007ffe0ff */
[----:B------:R-:W-:-:S06]  /*0d80*/  IMAD.WIDE.U32 R6, R5, 0x8, R16 ;  /* 0x0000000805067825 */ /* 0x000fcc00078e0010 */
[----:B------:R-:W5:Y:S01]  /*0d90*/  LDG.E.64 R6, desc[UR8][R6.64] ;  /* 0x0000000806067981 */ /* 0x000f62000c1e1b00 */
[----:B------:R-:W-:-:S04]  /*0da0*/  IMAD.IADD R25, R5, 0x1, R24 ;  /* 0x0000000105197824 */ /* 0x000fc800078e0218 */
[----:B------:R-:W-:-:S06]  /*0db0*/  IMAD.WIDE.U32 R4, R25, 0x8, R16 ;  /* 0x0000000819047825 */ /* 0x000fcc00078e0010 */
[----:B------:R-:W5:Y:S01]  /*0dc0*/  LDG.E.64 R4, desc[UR8][R4.64] ;  /* 0x0000000804047981 */ /* 0x000f62000c1e1b00 */
[----:B------:R-:W-:-:S04]  /*0dd0*/  IMAD.IADD R25, R25, 0x1, R24 ;  /* 0x0000000119197824 */ /* 0x000fc800078e0218 */
[----:B------:R-:W-:-:S06]  /*0de0*/  IMAD.WIDE.U32 R16, R25, 0x8, R16 ;  /* 0x0000000819107825 */ /* 0x000fcc00078e0010 */
[----:B------:R-:W5:Y:S01]  /*0df0*/  LDG.E.64 R16, desc[UR8][R16.64] ;  /* 0x0000000810107981 */ /* 0x000f62000c1e1b00 */
[----:B-1----:R-:W2:Y:S01]  /*0e00*/  F2F.F64.F32 R24, R35 ;  /* 0x0000002300187310 */ /* 0x002ea20000201800 */
[----:B------:R-:W-:Y:S01]  /*0e10*/  UIADD3 UR4, UPT, UPT, UR4, 0x8, URZ ;  /* 0x0000000804047890 */ /* 0x000fe2000fffe0ff */
[----:B--2---:R-:W-:-:S10]  /*0e20*/  DADD R22, R24, R22 ;  /* 0x0000000018167229 */ /* 0x004fd40000000016 */
[----:B------:R-:W0:Y:S08]  /*0e30*/  F2F.F32.F64 R22, R22 ;  /* 0x0000001600167310 */ /* 0x000e300000301000 */
[----:B0-----:R-:W3:Y:S02]  /*0e40*/  F2F.F64.F32 R24, R22 ;  /* 0x0000001600187310 */ /* 0x001ee40000201800 */
[----:B---3--:R-:W-:-:S10]  /*0e50*/  DADD R14, R24, R14 ;  /* 0x00000000180e7229 */ /* 0x008fd4000000000e */
[----:B------:R-:W0:Y:S08]  /*0e60*/  F2F.F32.F64 R14, R14 ;  /* 0x0000000e000e7310 */ /* 0x000e300000301000 */
[----:B0-----:R-:W4:Y:S02]  /*0e70*/  F2F.F64.F32 R24, R14 ;  /* 0x0000000e00187310 */ /* 0x001f240000201800 */
[----:B----4-:R-:W-:-:S10]  /*0e80*/  DADD R12, R24, R12 ;  /* 0x00000000180c7229 */ /* 0x010fd4000000000c */
[----:B------:R-:W0:Y:S08]  /*0e90*/  F2F.F32.F64 R12, R12 ;  /* 0x0000000c000c7310 */ /* 0x000e300000301000 */
[----:B0-----:R-:W5:Y:S02]  /*0ea0*/  F2F.F64.F32 R24, R12 ;  /* 0x0000000c00187310 */ /* 0x001f640000201800 */
[----:B-----5:R-:W-:-:S10]  /*0eb0*/  DADD R10, R24, R10 ;  /* 0x00000000180a7229 */ /* 0x020fd4000000000a */
[----:B------:R-:W0:Y:S08]  /*0ec0*/  F2F.F32.F64 R10, R10 ;  /* 0x0000000a000a7310 */ /* 0x000e300000301000 */
[----:B0-----:R-:W0:Y:S02]  /*0ed0*/  F2F.F64.F32 R24, R10 ;  /* 0x0000000a00187310 */ /* 0x001e240000201800 */
[----:B0-----:R-:W-:-:S10]  /*0ee0*/  DADD R8, R24, R8 ;  /* 0x0000000018087229 */ /* 0x001fd40000000008 */
        /* <DEDUP_REMOVED lines=8> */
[----:B0-----:R-:W-:-:S06]  /*0f70*/  DADD R12, R12, R16 ;  /* 0x000000000c0c7229 */ /* 0x001fcc0000000010 */
[----:B------:R2:W3:Y:S05]  /*0f80*/  F2F.F32.F64 R35, R12 ;  /* 0x0000000c00237310 */ /* 0x0004ea0000301000 */
.L_x_492:
[----:B------:R-:W-:Y:S05]  /*0f90*/  BRA.U !UP1, `(.L_x_489) ;  /* 0x0000000109b87547 */ /* 0x000fea000b800000 */
[----:B------:R-:W-:Y:S02]  /*0fa0*/  UISETP.GE.U32.AND UP0, UPT, UR7, 0x4, UPT ;  /* 0x000000040700788c */ /* 0x000fe4000bf06070 */
[----:B------:R-:W-:-:S04]  /*0fb0*/  ULOP3.LUT UR5, UR6, 0x3, URZ, 0xc0, !UPT ;  /* 0x0000000306057892 */ /* 0x000fc8000f8ec0ff */
[----:B------:R-:W-:-:S03]  /*0fc0*/  UISETP.NE.AND UP1, UPT, UR5, URZ, UPT ;  /* 0x000000ff0500728c */ /* 0x000fc6000bf25270 */
[----:B------:R-:W-:Y:S08]  /*0fd0*/  BRA.U !UP0, `(.L_x_493) ;  /* 0x00000001086c7547 */ /* 0x000ff0000b800000 */
[----:B--2---:R-:W2:Y:S08]  /*0fe0*/  LDC R12, c[0x0][0x380] ;  /* 0x0000e000ff0c7b82 */ /* 0x004eb00000000800 */
[----:B------:R-:W4:Y:S01]  /*0ff0*/  LDC.64 R8, c[0x0][0x3d0] ;  /* 0x0000f400ff087b82 */ /* 0x000f220000000a00 */
[----:B--2---:R-:W-:-:S04]  /*1000*/  IMAD R5, R12, UR4, RZ ;  /* 0x000000040c057c24 */ /* 0x004fc8000f8e02ff */
[----:B----4-:R-:W-:-:S06]  /*1010*/  IMAD.WIDE.U32 R10, R5, 0x8, R8 ;  /* 0x00000008050a7825 */ /* 0x010fcc00078e0008 */
[----:B------:R-:W2:Y:S01]  /*1020*/  LDG.E.64 R10, desc[UR8][R10.64] ;  /* 0x000000080a0a7981 */ /* 0x000ea2000c1e1b00 */
        /* <DEDUP_REMOVED lines=9> */
[----:B-1-3--:R-:W2:Y:S01]  /*10c0*/  F2F.F64.F32 R12, R35 ;  /* 0x00000023000c7310 */ /* 0x00aea20000201800 */
[----:B------:R-:W-:Y:S01]  /*10d0*/  UIADD3 UR4, UPT, UPT, UR4, 0x4, URZ ;  /* 0x0000000404047890 */ /* 0x000fe2000fffe0ff */
[----:B--2---:R-:W-:-:S10]  /*10e0*/  DADD R10, R12, R10 ;  /* 0x000000000c0a7229 */ /* 0x004fd4000000000a */
[----:B------:R-:W1:Y:S08]  /*10f0*/  F2F.F32.F64 R10, R10 ;  /* 0x0000000a000a7310 */ /* 0x000e700000301000 */
[----:B-1----:R-:W4:Y:S02]  /*1100*/  F2F.F64.F32 R12, R10 ;  /* 0x0000000a000c7310 */ /* 0x002f240000201800 */
[----:B----4-:R-:W-:-:S10]  /*1110*/  DADD R6, R12, R6 ;  /* 0x000000000c067229 */ /* 0x010fd40000000006 */
[----:B------:R-:W1:Y:S08]  /*1120*/  F2F.F32.F64 R6, R6 ;  /* 0x0000000600067310 */ /* 0x000e700000301000 */
[----:B-1----:R-:W5:Y:S02]  /*1130*/  F2F.F64.F32 R12, R6 ;  /* 0x00000006000c7310 */ /* 0x002f640000201800 */
[----:B-----5:R-:W-:-:S10]  /*1140*/  DADD R4, R12, R4 ;  /* 0x000000000c047229 */ /* 0x020fd40000000004 */
[----:B------:R-:W1:Y:S08]  /*1150*/  F2F.F32.F64 R4, R4 ;  /* 0x0000000400047310 */ /* 0x000e700000301000 */
[----:B-1----:R-:W1:Y:S02]  /*1160*/  F2F.F64.F32 R12, R4 ;  /* 0x00000004000c7310 */ /* 0x002e640000201800 */
[----:B-1----:R-:W-:-:S06]  /*1170*/  DADD R8, R12, R8 ;  /* 0x000000000c087229 */ /* 0x002fcc0000000008 */
[----:B------:R4:W1:Y:S05]  /*1180*/  F2F.F32.F64 R35, R8 ;  /* 0x0000000800237310 */ /* 0x00086a0000301000 */
.L_x_493:
[----:B------:R-:W-:Y:S05]  /*1190*/  BRA.U !UP1, `(.L_x_489) ;  /* 0x0000000109387547 */ /* 0x000fea000b800000 */
[----:B------:R-:W5:Y:S01]  /*11a0*/  LDCU UR6, c[0x0][0x380] ;  /* 0x00007000ff0677ac */ /* 0x000f620008000800 */
[----:B----4-:R-:W4:Y:S01]  /*11b0*/  LDC.64 R8, c[0x0][0x3d0] ;  /* 0x0000f400ff087b82 */ /* 0x010f220000000a00 */
[----:B------:R-:W-:Y:S02]  /*11c0*/  UIADD3 UR5, UPT, UPT, -UR5, URZ, URZ ;  /* 0x000000ff05057290 */ /* 0x000fe4000fffe1ff */
[----:B-----5:R-:W-:-:S06]  /*11d0*/  UIMAD UR4, UR4, UR6, URZ ;  /* 0x00000006040472a4 */ /* 0x020fcc000f8e02ff */
[----:B------:R-:W-:-:S07]  /*11e0*/  MOV R11, UR4 ;  /* 0x00000004000b7c02 */ /* 0x000fce0008000f00 */
.L_x_494:
[----:B----4-:R-:W-:-:S06]  /*11f0*/  IMAD.WIDE.U32 R4, R11, 0x8, R8 ;  /* 0x000000080b047825 */ /* 0x010fcc00078e0008 */
[----:B------:R-:W4:Y:S01]  /*1200*/  LDG.E.64 R4, desc[UR8][R4.64] ;  /* 0x0000000804047981 */ /* 0x000f22000c1e1b00 */
[----:B-1-3--:R-:W4:Y:S01]  /*1210*/  F2F.F64.F32 R6, R35 ;  /* 0x0000002300067310 */ /* 0x00af220000201800 */
[----:B------:R-:W-:Y:S01]  /*1220*/  UIADD3 UR5, UPT, UPT, UR5, 0x1, URZ ;  /* 0x0000000105057890 */ /* 0x000fe2000fffe0ff */
[----:B------:R-:W-:-:S03]  /*1230*/  VIADD R11, R11, UR6 ;  /* 0x000000060b0b7c36 */ /* 0x000fc60008000000 */
[----:B------:R-:W-:Y:S01]  /*1240*/  UISETP.NE.AND UP0, UPT, UR5, URZ, UPT ;  /* 0x000000ff0500728c */ /* 0x000fe2000bf05270 */
[----:B----4-:R-:W-:-:S06]  /*1250*/  DADD R6, R6, R4 ;  /* 0x0000000006067229 */ /* 0x010fcc0000000004 */
[----:B------:R1:W3:Y:S02]  /*1260*/  F2F.F32.F64 R35, R6 ;  /* 0x0000000600237310 */ /* 0x0002e40000301000 */
[----:B------:R-:W-:Y:S05]  /*1270*/  BRA.U UP0, `(.L_x_494) ;  /* 0xfffffffd00dc7547 */ /* 0x000fea000b83ffff */
.L_x_489:
[----:B------:R-:W5:Y:S01]  /*1280*/  LDCU UR4, c[0x0][0x384] ;  /* 0x00007080ff0477ac */ /* 0x000f620008000800 */
[----:B-1----:R-:W-:Y:S01]  /*1290*/  MOV R6, 0x20000000 ;  /* 0x2000000000067802 */ /* 0x002fe20000000f00 */
[----:B------:R-:W-:Y:S01]  /*12a0*/  IMAD.MOV.U32 R7, RZ, RZ, 0x3f911111 ;  /* 0x3f911111ff077424 */ /* 0x000fe200078e00ff */
[----:B-----5:R-:W-:Y:S01]  /*12b0*/  I2FP.F32.S32 R10, UR4 ;  /* 0x00000004000a7c45 */ /* 0x020fe20008201400 */
[----:B------:R-:W1:Y:S03]  /*12c0*/  LDCU.64 UR4, c[0x0][0x390] ;  /* 0x00007200ff0477ac */ /* 0x000e660008000a00 */
[----:B------:R-:W5:Y:S08]  /*12d0*/  MUFU.RCP R5, R10 ;  /* 0x0000000a00057308 */ /* 0x000f700000001000 */
[----:B---3--:R-:W3:Y:S01]  /*12e0*/  FCHK P0, R35, R10 ;  /* 0x0000000a23007302 */ /* 0x008ee20000000000 */
[----:B-1----:R-:W-:Y:S01]  /*12f0*/  DMUL R6, R6, UR4 ;  /* 0x0000000406067c28 */ /* 0x002fe20008000000 */
[----:B-----5:R-:W-:-:S04]  /*1300*/  FFMA R4, -R10, R5, 1 ;  /* 0x3f8000000a047423 */ /* 0x020fc80000000105 */
[----:B------:R-:W-:-:S04]  /*1310*/  FFMA R4, R5, R4, R5 ;  /* 0x0000000405047223 */ /* 0x000fc80000000005 */
[----:B------:R-:W-:-:S04]  /*1320*/  FFMA R5, R4, R35, RZ ;  /* 0x0000002304057223 */ /* 0x000fc800000000ff */
[----:B----4-:R-:W-:-:S04]  /*1330*/  FFMA R8, -R10, R5, R35 ;  /* 0x000000050a087223 */ /* 0x010fc80000000123 */
[----:B------:R-:W-:Y:S01]  /*1340*/  FFMA R24, R4, R8, R5 ;  /* 0x0000000804187223 */ /* 0x000fe20000000005 */
[----:B---3--:R-:W-:Y:S06]  /*1350*/  @!P0 BRA `(.L_x_495) ;  /* 0x00000000000c8947 */ /* 0x008fec0003800000 */
[----:B------:R-:W-:-:S07]  /*1360*/  MOV R8, 0x1380 ;  /* 0x0000138000087802 */ /* 0x000fce0000000f00 */
[----:B0-2---:R-:W-:Y:S05]  /*1370*/  CALL.REL.NOINC `($__internal_31_$__cuda_sm3x_div_rn_noftz_f32_slowpath) ;  /* 0x0000000800387944 */ /* 0x005fea0003c00000 */
[----:B------:R-:W-:-:S07]  /*1380*/  MOV R24, R4 ;  /* 0x0000000400187202 */ /* 0x000fce0000000f00 */
.L_x_495:
[----:B------:R-:W1:Y:S01]  /*1390*/  LDC.64 R8, c[0x0][0x3e8] ;  /* 0x0000fa00ff087b82 */ /* 0x000e620000000a00 */
[----:B------:R-:W-:Y:S01]  /*13a0*/  DADD R14, -R6, 1 ;  /* 0x3ff00000060e7429 */ /* 0x000fe20000000100 */
[----:B------:R-:W3:Y:S06]  /*13b0*/  F2F.F64.F32 R10, R24 ;  /* 0x00000018000a7310 */ /* 0x000eec0000201800 */
[----:B------:R-:W4:Y:S08]  /*13c0*/  LDC.64 R16, c[0x0][0x3d0] ;  /* 0x0000f400ff107b82 */ /* 0x000f300000000a00 */
[----:B0-----:R-:W0:Y:S01]  /*13d0*/  LDC.64 R22, c[0x0][0x3c8] ;  /* 0x0000f200ff167b82 */ /* 0x001e220000000a00 */
[----:B-1----:R-:W-:-:S07]  /*13e0*/  IMAD.WIDE.U32 R8, R0, 0x8, R8 ;  /* 0x0000000800087825 */ /* 0x002fce00078e0008 */
[----:B------:R-:W1:Y:S01]  /*13f0*/  LDC.64 R4, c[0x0][0x3d8] ;  /* 0x0000f600ff047b82 */ /* 0x000e620000000a00 */
[----:B--2---:R-:W2:Y:S01]  /*1400*/  LDG.E.64 R12, desc[UR8][R8.64] ;  /* 0x00000008080c7981 */ /* 0x004ea2000c1e1b00 */
[----:B------:R-:W-:Y:S02]  /*1410*/  DADD R20, RZ, R20 ;  /* 0x00000000ff147229 */ /* 0x000fe40000000014 */
[----:B--2---:R-:W-:Y:S01]  /*1420*/  DMUL R12, R12, R14 ;  /* 0x0000000e0c0c7228 */ /* 0x004fe20000000000 */
[----:B-1----:R-:W-:-:S07]  /*1430*/  IMAD.WIDE.U32 R14, R3, 0x8, R4 ;  /* 0x00000008030e7825 */ /* 0x002fce00078e0004 */
[----:B---3--:R-:W-:Y:S01]  /*1440*/  DFMA R10, R6, R10, R12 ;  /* 0x0000000a060a722b */ /* 0x008fe2000000000c */
[----:B----4-:R-:W-:-:S04]  /*1450*/  IMAD.WIDE.U32 R6, R2, 0x8, R16 ;  /* 0x0000000802067825 */ /* 0x010fc800078e0010 */
[----:B0-----:R-:W-:Y:S02]  /*1460*/  IMAD.WIDE.U32 R12, R2, 0x8, R22 ;  /* 0x00000008020c7825 */ /* 0x001fe400078e0016 */
[----:B------:R-:W-:Y:S01]  /*1470*/  STG.E.64 desc[UR8][R8.64], R10 ;  /* 0x0000000a08007986 */ /* 0x000fe2000c101b08 */
[----:B------:R-:W-:-:S07]  /*1480*/  DADD R20, R10, R20 ;  /* 0x000000000a147229 */ /* 0x000fce0000000014 */
[----:B------:R-:W-:Y:S04]  /*1490*/  STG.E.64 desc[UR8][R6.64], R20 ;  /* 0x0000001406007986 */ /* 0x000fe8000c101b08 */
[----:B------:R-:W-:Y:S04]  /*14a0*/  STG.E.64 desc[UR8][R12.64], R18 ;  /* 0x000000120c007986 */ /* 0x000fe8000c101b08 */
[----:B------:R-:W2:Y:S01]  /*14b0*/  LDG.E.64 R14, desc[UR8][R14.64] ;  /* 0x000000080e0e7981 */ /* 0x000ea2000c1e1b00 */
[----:B------:R-:W-:-:S05]  /*14c0*/  IMAD.WIDE.U32 R2, R2, 0x8, R4 ;  /* 0x0000000802027825 */ /* 0x000fca00078e0004 */
[----:B--2---:R-:W-:Y:S01]  /*14d0*/  STG.E.64 desc[UR8][R2.64], R14 ;  /* 0x0000000e02007986 */ /* 0x004fe2000c101b08 */
[----:B------:R-:W-:Y:S05]  /*14e0*/  EXIT ;  /* 0x000000000000794d */ /* 0x000fea0003800000 */
        .weak           $__internal_29_$__cuda_sm20_div_rn_f64_full
        .type           $__internal_29_$__cuda_sm20_div_rn_f64_full,@function
        .size           $__internal_29_$__cuda_sm20_div_rn_f64_full,($__internal_30_$__cuda_sm20_sqrt_rn_f32_slowpath - $__internal_29_$__cuda_sm20_div_rn_f64_full)
$__internal_29_$__cuda_sm20_div_rn_f64_full:
[C---:B------:R-:W-:Y:S01]  /*14f0*/  FSETP.GEU.AND P0, PT, |R7|.reuse, 1.469367938527859385e-39, PT ;  /* 0x001000000700780b */ /* 0x040fe20003f0e200 */
[----:B------:R-:W0:Y:S01]  /*1500*/  LDC.64 R8, c[0x0][0x398] ;  /* 0x0000e600ff087b82 */ /* 0x000e220000000a00 */
[C---:B------:R-:W-:Y:S01]  /*1510*/  LOP3.LUT R4, R7.reuse, 0x800fffff, RZ, 0xc0, !PT ;  /* 0x800fffff07047812 */ /* 0x040fe200078ec0ff */
[----:B------:R-:W-:Y:S01]  /*1520*/  IMAD.MOV.U32 R11, RZ, RZ, 0x1ca00000 ;  /* 0x1ca00000ff0b7424 */ /* 0x000fe200078e00ff */
[----:B------:R-:W-:Y:S02]  /*1530*/  MOV R12, 0x1 ;  /* 0x00000001000c7802 */ /* 0x000fe40000000f00 */
[----:B------:R-:W-:Y:S01]  /*1540*/  LOP3.LUT R5, R4, 0x3ff00000, RZ, 0xfc, !PT ;  /* 0x3ff0000004057812 */ /* 0x000fe200078efcff */
[----:B------:R-:W-:Y:S01]  /*1550*/  IMAD.MOV.U32 R4, RZ, RZ, R6 ;  /* 0x000000ffff047224 */ /* 0x000fe200078e0006 */
[----:B------:R-:W-:-:S05]  /*1560*/  LOP3.LUT R17, R7, 0x7ff00000, RZ, 0xc0, !PT ;  /* 0x7ff0000007117812 */ /* 0x000fca00078ec0ff */
[----:B------:R-:W-:-:S06]  /*1570*/  @!P0 DMUL R4, R6, 8.98846567431157953865e+307 ;  /* 0x7fe0000006048828 */ /* 0x000fcc0000000000 */
[----:B------:R-:W1:Y:S01]  /*1580*/  MUFU.RCP64H R13, R5 ;  /* 0x00000005000d7308 */ /* 0x000e620000001800 */
[----:B0-----:R-:W-:-:S04]  /*1590*/  LOP3.LUT R16, R9, 0x7ff00000, RZ, 0xc0, !PT ;  /* 0x7ff0000009107812 */ /* 0x001fc800078ec0ff */
[----:B------:R-:W-:Y:S02]  /*15a0*/  ISETP.GE.U32.AND P1, PT, R16, R17, PT ;  /* 0x000000111000720c */ /* 0x000fe40003f26070 */
[----:B------:R-:W-:Y:S01]  /*15b0*/  MOV R25, R16 ;  /* 0x0000001000197202 */ /* 0x000fe20000000f00 */
[----:B-1----:R-:W-:-:S08]  /*15c0*/  DFMA R14, R12, -R4, 1 ;  /* 0x3ff000000c0e742b */ /* 0x002fd00000000804 */
[----:B------:R-:W-:-:S08]  /*15d0*/  DFMA R14, R14, R14, R14 ;  /* 0x0000000e0e0e722b */ /* 0x000fd0000000000e */
[----:B------:R-:W-:Y:S01]  /*15e0*/  DFMA R14, R12, R14, R12 ;  /* 0x0000000e0c0e722b */ /* 0x000fe2000000000c */
[----:B------:R-:W-:Y:S02]  /*15f0*/  SEL R12, R11, 0x63400000, !P1 ;  /* 0x634000000b0c7807 */ /* 0x000fe40004800000 */
[----:B------:R-:W-:Y:S02]  /*1600*/  FSETP.GEU.AND P1, PT, |R9|, 1.469367938527859385e-39, PT ;  /* 0x001000000900780b */ /* 0x000fe40003f2e200 */
[----:B------:R-:W-:Y:S01]  /*1610*/  LOP3.LUT R13, R12, 0x800fffff, R9, 0xf8, !PT ;  /* 0x800fffff0c0d7812 */ /* 0x000fe200078ef809 */
[----:B------:R-:W-:Y:S02]  /*1620*/  IMAD.MOV.U32 R12, RZ, RZ, R8 ;  /* 0x000000ffff0c7224 */ /* 0x000fe400078e0008 */
[----:B------:R-:W-:-:S08]  /*1630*/  DFMA R20, R14, -R4, 1 ;  /* 0x3ff000000e14742b */ /* 0x000fd00000000804 */
[----:B------:R-:W-:Y:S01]  /*1640*/  DFMA R14, R14, R20, R14 ;  /* 0x000000140e0e722b */ /* 0x000fe2000000000e */
[----:B------:R-:W-:Y:S10]  /*1650*/  @P1 BRA `(.L_x_496) ;  /* 0x0000000000201947 */ /* 0x000ff40003800000 */
[----:B------:R-:W-:-:S04]  /*1660*/  LOP3.LUT R21, R7, 0x7ff00000, RZ, 0xc0, !PT ;  /* 0x7ff0000007157812 */ /* 0x000fc800078ec0ff */
[----:B------:R-:W-:-:S04]  /*1670*/  ISETP.GE.U32.AND P1, PT, R16, R21, PT ;  /* 0x000000151000720c */ /* 0x000fc80003f26070 */
[----:B------:R-:W-:-:S04]  /*1680*/  SEL R20, R11, 0x63400000, !P1 ;  /* 0x634000000b147807 */ /* 0x000fc80004800000 */
[----:B------:R-:W-:-:S04]  /*1690*/  LOP3.LUT R20, R20, 0x80000000, R9, 0xf8, !PT ;  /* 0x8000000014147812 */ /* 0x000fc800078ef809 */
[----:B------:R-:W-:Y:S02]  /*16a0*/  LOP3.LUT R21, R20, 0x100000, RZ, 0xfc, !PT ;  /* 0x0010000014157812 */ /* 0x000fe400078efcff */
[----:B------:R-:W-:-:S06]  /*16b0*/  MOV R20, RZ ;  /* 0x000000ff00147202 */ /* 0x000fcc0000000f00 */
[----:B------:R-:W-:-:S10]  /*16c0*/  DFMA R12, R12, 2, -R20 ;  /* 0x400000000c0c782b */ /* 0x000fd40000000814 */
[----:B------:R-:W-:-:S07]  /*16d0*/  LOP3.LUT R25, R13, 0x7ff00000, RZ, 0xc0, !PT ;  /* 0x7ff000000d197812 */ /* 0x000fce00078ec0ff */
.L_x_496:
[----:B------:R-:W-:Y:S01]  /*16e0*/  IMAD.MOV.U32 R24, RZ, RZ, R17 ;  /* 0x000000ffff187224 */ /* 0x000fe200078e0011 */
[----:B------:R-:W-:Y:S01]  /*16f0*/  @!P0 LOP3.LUT R24, R5, 0x7ff00000, RZ, 0xc0, !PT ;  /* 0x7ff0000005188812 */ /* 0x000fe200078ec0ff */
[----:B------:R-:W-:Y:S01]  /*1700*/  DMUL R20, R14, R12 ;  /* 0x0000000c0e147228 */ /* 0x000fe20000000000 */
[----:B------:R-:W-:Y:S01]  /*1710*/  IADD3 R17, PT, PT, R25, -0x1, RZ ;  /* 0xffffffff19117810 */ /* 0x000fe20007ffe0ff */
[----:B------:R-:W-:Y:S02]  /*1720*/  BSSY.RECONVERGENT B1, `(.L_x_497) ;  /* 0x0000038000017945 */ /* 0x000fe40003800200 */
[----:B------:R-:W-:Y:S01]  /*1730*/  VIADD R26, R24, 0xffffffff ;  /* 0xffffffff181a7836 */ /* 0x000fe20000000000 */
[----:B------:R-:W-:-:S03]  /*1740*/  ISETP.GT.U32.AND P0, PT, R17, 0x7feffffe, PT ;  /* 0x7feffffe1100780c */ /* 0x000fc60003f04070 */
[----:B------:R-:W-:Y:S01]  /*1750*/  DFMA R22, R20, -R4, R12 ;  /* 0x800000041416722b */ /* 0x000fe2000000000c */
[----:B------:R-:W-:-:S07]  /*1760*/  ISETP.GT.U32.OR P0, PT, R26, 0x7feffffe, P0 ;  /* 0x7feffffe1a00780c */ /* 0x000fce0000704470 */
[----:B------:R-:W-:-:S06]  /*1770*/  DFMA R14, R14, R22, R20 ;  /* 0x000000160e0e722b */ /* 0x000fcc0000000014 */
[----:B------:R-:W-:Y:S05]  /*1780*/  @P0 BRA `(.L_x_498) ;  /* 0x00000000006c0947 */ /* 0x000fea0003800000 */
[----:B------:R-:W-:-:S04]  /*1790*/  LOP3.LUT R9, R7, 0x7ff00000, RZ, 0xc0, !PT ;  /* 0x7ff0000007097812 */ /* 0x000fc800078ec0ff */
[CC--:B------:R-:W-:Y:S02]  /*17a0*/  VIADDMNMX R8, R16.reuse, -R9.reuse, 0xb9600000, !PT ;  /* 0xb960000010087446 */ /* 0x0c0fe40007800909 */
[----:B------:R-:W-:Y:S02]  /*17b0*/  ISETP.GE.U32.AND P0, PT, R16, R9, PT ;  /* 0x000000091000720c */ /* 0x000fe40003f06070 */
[----:B------:R-:W-:Y:S02]  /*17c0*/  VIMNMX R8, PT, PT, R8, 0x46a00000, PT ;  /* 0x46a0000008087848 */ /* 0x000fe40003fe0100 */
[----:B------:R-:W-:-:S04]  /*17d0*/  SEL R11, R11, 0x63400000, !P0 ;  /* 0x634000000b0b7807 */ /* 0x000fc80004000000 */
[----:B------:R-:W-:Y:S02]  /*17e0*/  IADD3 R11, PT, PT, -R11, R8, RZ ;  /* 0x000000080b0b7210 */ /* 0x000fe40007ffe1ff */
        /* <DEDUP_REMOVED lines=21> */
.L_x_498:
[----:B------:R-:W0:Y:S02]  /*1940*/  LDC.64 R4, c[0x0][0x398] ;  /* 0x0000e600ff047b82 */ /* 0x000e240000000a00 */
[----:B0-----:R-:W-:-:S14]  /*1950*/  DSETP.NAN.AND P0, PT, R4, R4, PT ;  /* 0x000000040400722a */ /* 0x001fdc0003f08000 */
        /* <DEDUP_REMOVED lines=15> */
.L_x_501:
[----:B------:R-:W-:Y:S01]  /*1a50*/  LOP3.LUT R17, R7, 0x80000, RZ, 0xfc, !PT ;  /* 0x0008000007117812 */ /* 0x000fe200078efcff */
[----:B------:R-:W-:Y:S01]  /*1a60*/  IMAD.MOV.U32 R16, RZ, RZ, R6 ;  /* 0x000000ffff107224 */ /* 0x000fe200078e0006 */
[----:B------:R-:W-:Y:S06]  /*1a70*/  BRA `(.L_x_499) ;  /* 0x0000000000087947 */ /* 0x000fec0003800000 */
.L_x_500:
[----:B------:R-:W-:Y:S02]  /*1a80*/  LOP3.LUT R17, R9, 0x80000, RZ, 0xfc, !PT ;  /* 0x0008000009117812 */ /* 0x000fe400078efcff */
[----:B------:R-:W-:-:S07]  /*1a90*/  MOV R16, R8 ;  /* 0x0000000800107202 */ /* 0x000fce0000000f00 */
.L_x_499:
[----:B------:R-:W-:Y:S05]  /*1aa0*/  BSYNC.RECONVERGENT B1 ;  /* 0x0000000000017941 */ /* 0x000fea0003800200 */
.L_x_497:
[----:B------:R-:W-:Y:S01]  /*1ab0*/  IMAD.MOV.U32 R11, RZ, RZ, 0x0 ;  /* 0x00000000ff0b7424 */ /* 0x000fe200078e00ff */
[----:B------:R-:W-:Y:S01]  /*1ac0*/  MOV R5, R17 ;  /* 0x0000001100057202 */ /* 0x000fe20000000f00 */
[----:B------:R-:W-:Y:S02]  /*1ad0*/  IMAD.MOV.U32 R4, RZ, RZ, R16 ;  /* 0x000000ffff047224 */ /* 0x000fe400078e0010 */
[----:B------:R-:W-:Y:S05]  /*1ae0*/  RET.REL.NODEC R10 `(_Z13ubnd1DnowavesiiddddddddPdS_S_S_S_S_S_S_S_S_) ;  /* 0xffffffe40a447950 */ /* 0x000fea0003c3ffff */
        .weak           $__internal_30_$__cuda_sm20_sqrt_rn_f32_slowpath
        .type           $__internal_30_$__cuda_sm20_sqrt_rn_f32_slowpath,@function
        .size           $__internal_30_$__cuda_sm20_sqrt_rn_f32_slowpath,($__internal_31_$__cuda_sm3x_div_rn_noftz_f32_slowpath - $__internal_30_$__cuda_sm20_sqrt_rn_f32_slowpath)
$__internal_30_$__cuda_sm20_sqrt_rn_f32_slowpath:
[----:B------:R-:W-:-:S13]  /*1af0*/  LOP3.LUT P0, RZ, R5, 0x7fffffff, RZ, 0xc0, !PT ;  /* 0x7fffffff05ff7812 */ /* 0x000fda000780c0ff */
[----:B------:R-:W-:Y:S05]  /*1b00*/  @!P0 BRA `(.L_x_502) ;  /* 0x0000000000448947 */ /* 0x000fea0003800000 */
[----:B------:R-:W-:Y:S02]  /*1b10*/  FSETP.GEU.FTZ.AND P0, PT, R5, RZ, PT ;  /* 0x000000ff0500720b */ /* 0x000fe40003f1e000 */
[----:B------:R-:W-:-:S11]  /*1b20*/  MOV R4, R5 ;  /* 0x0000000500047202 */ /* 0x000fd60000000f00 */
        /* <DEDUP_REMOVED lines=15> */
.L_x_502:
[----:B------:R-:W-:Y:S01]  /*1c20*/  IMAD.MOV.U32 R6, RZ, RZ, R5 ;  /* 0x000000ffff067224 */ /* 0x000fe200078e0005 */
[----:B------:R-:W-:Y:S01]  /*1c30*/  MOV R4, R10 ;  /* 0x0000000a00047202 */ /* 0x000fe20000000f00 */
[----:B------:R-:W-:-:S04]  /*1c40*/  IMAD.MOV.U32 R5, RZ, RZ, 0x0 ;  /* 0x00000000ff057424 */ /* 0x000fc800078e00ff */
[----:B------:R-:W-:Y:S05]  /*1c50*/  RET.REL.NODEC R4 `(_Z13ubnd1DnowavesiiddddddddPdS_S_S_S_S_S_S_S_S_) ;  /* 0xffffffe004e87950 */ /* 0x000fea0003c3ffff */
        .weak           $__internal_31_$__cuda_sm3x_div_rn_noftz_f32_slowpath
        .type           $__internal_31_$__cuda_sm3x_div_rn_noftz_f32_slowpath,@function
        .size           $__internal_31_$__cuda_sm3x_div_rn_noftz_f32_slowpath,(.L_x_733 - $__internal_31_$__cuda_sm3x_div_rn_noftz_f32_slowpath)
$__internal_31_$__cuda_sm3x_div_rn_noftz_f32_slowpath:
[----:B------:R-:W-:Y:S02]  /*1c60*/  SHF.R.U32.HI R5, RZ, 0x17, R10 ;  /* 0x00000017ff057819 */ /* 0x000fe4000001160a */
[----:B------:R-:W-:Y:S02]  /*1c70*/  SHF.R.U32.HI R4, RZ, 0x17, R35 ;  /* 0x00000017ff047819 */ /* 0x000fe40000011623 */
[----:B------:R-:W-:Y:S02]  /*1c80*/  LOP3.LUT R5, R5, 0xff, RZ, 0xc0, !PT ;  /* 0x000000ff05057812 */ /* 0x000fe400078ec0ff */
[----:B------:R-:W-:Y:S02]  /*1c90*/  LOP3.LUT R14, R4, 0xff, RZ, 0xc0, !PT ;  /* 0x000000ff040e7812 */ /* 0x000fe400078ec0ff */
[----:B------:R-:W-:-:S03]  /*1ca0*/  IADD3 R11, PT, PT, R5, -0x1, RZ ;  /* 0xffffffff050b7810 */ /* 0x000fc60007ffe0ff */
[----:B------:R-:W-:Y:S01]  /*1cb0*/  VIADD R12, R14, 0xffffffff ;  /* 0xffffffff0e0c7836 */ /* 0x000fe20000000000 */
[----:B------:R-:W-:-:S04]  /*1cc0*/  ISETP.GT.U32.AND P0, PT, R11, 0xfd, PT ;  /* 0x000000fd0b00780c */ /* 0x000fc80003f04070 */
[----:B------:R-:W-:-:S13]  /*1cd0*/  ISETP.GT.U32.OR P0, PT, R12, 0xfd, P0 ;  /* 0x000000fd0c00780c */ /* 0x000fda0000704470 */
[----:B------:R-:W-:Y:S01]  /*1ce0*/  @!P0 MOV R9, RZ ;  /* 0x000000ff00098202 */ /* 0x000fe20000000f00 */
[----:B------:R-:W-:Y:S06]  /*1cf0*/  @!P0 BRA `(.L_x_503) ;  /* 0x0000000000608947 */ /* 0x000fec0003800000 */
[----:B------:R-:W-:Y:S01]  /*1d00*/  FSETP.GTU.FTZ.AND P0, PT, |R35|, +INF , PT ;  /* 0x7f8000002300780b */ /* 0x000fe20003f1c200 */
[----:B------:R-:W-:Y:S01]  /*1d10*/  IMAD.MOV.U32 R4, RZ, RZ, R10 ;  /* 0x000000ffff047224 */ /* 0x000fe200078e000a */
[----:B------:R-:W-:-:S04]  /*1d20*/  FSETP.GTU.FTZ.AND P1, PT, |R10|, +INF , PT ;  /* 0x7f8000000a00780b */ /* 0x000fc80003f3c200 */
[----:B------:R-:W-:-:S13]  /*1d30*/  PLOP3.LUT P0, PT, P0, P1, PT, 0xf8, 0x8f ;  /* 0x00000000008f781c */ /* 0x000fda0000703f70 */
[----:B------:R-:W-:Y:S05]  /*1d40*/  @P0 BRA `(.L_x_504) ;  /* 0x0000000400440947 */ /* 0x000fea0003800000 */
[----:B------:R-:W-:-:S13]  /*1d50*/  LOP3.LUT P0, RZ, R10, 0x7fffffff, R35, 0xc8, !PT ;  /* 0x7fffffff0aff7812 */ /* 0x000fda000780c823 */
[----:B------:R-:W-:Y:S05]  /*1d60*/  @!P0 BRA `(.L_x_505) ;  /* 0x0000000400348947 */ /* 0x000fea0003800000 */
[C---:B------:R-:W-:Y:S02]  /*1d70*/  FSETP.NEU.FTZ.AND P2, PT, |R35|.reuse, +INF , PT ;  /* 0x7f8000002300780b */ /* 0x040fe40003f5d200 */
[----:B------:R-:W-:Y:S02]  /*1d80*/  FSETP.NEU.FTZ.AND P1, PT, |R4|, +INF , PT ;  /* 0x7f8000000400780b */ /* 0x000fe40003f3d200 */
[----:B------:R-:W-:-:S11]  /*1d90*/  FSETP.NEU.FTZ.AND P0, PT, |R35|, +INF , PT ;  /* 0x7f8000002300780b */ /* 0x000fd60003f1d200 */
[----:B------:R-:W-:Y:S05]  /*1da0*/  @!P1 BRA !P2, `(.L_x_505) ;  /* 0x0000000400249947 */ /* 0x000fea0005000000 */
[----:B------:R-:W-:-:S04]  /*1db0*/  LOP3.LUT P2, RZ, R35, 0x7fffffff, RZ, 0xc0, !PT ;  /* 0x7fffffff23ff7812 */ /* 0x000fc8000784c0ff */
[----:B------:R-:W-:-:S13]  /*1dc0*/  PLOP3.LUT P1, PT, P1, P2, PT, 0x2f, 0xf2 ;  /* 0x0000000000f2781c */ /* 0x000fda0000f24577 */
[----:B------:R-:W-:Y:S05]  /*1dd0*/  @P1 BRA `(.L_x_506) ;  /* 0x0000000400101947 */ /* 0x000fea0003800000 */
[----:B------:R-:W-:-:S04]  /*1de0*/  LOP3.LUT P1, RZ, R10, 0x7fffffff, RZ, 0xc0, !PT ;  /* 0x7fffffff0aff7812 */ /* 0x000fc8000782c0ff */
[----:B------:R-:W-:-:S13]  /*1df0*/  PLOP3.LUT P0, PT, P0, P1, PT, 0x2f, 0xf2 ;  /* 0x0000000000f2781c */ /* 0x000fda0000702577 */
[----:B------:R-:W-:Y:S05]  /*1e00*/  @P0 BRA `(.L_x_507) ;  /* 0x0000000000f80947 */ /* 0x000fea0003800000 */
[----:B------:R-:W-:Y:S02]  /*1e10*/  ISETP.GE.AND P0, PT, R12, RZ, PT ;  /* 0x000000ff0c00720c */ /* 0x000fe40003f06270 */
[----:B------:R-:W-:-:S11]  /*1e20*/  ISETP.GE.AND P1, PT, R11, RZ, PT ;  /* 0x000000ff0b00720c */ /* 0x000fd60003f26270 */
[----:B------:R-:W-:Y:S01]  /*1e30*/  @P0 MOV R9, RZ ;  /* 0x000000ff00090202 */ /* 0x000fe20000000f00 */
[----:B------:R-:W-:Y:S02]  /*1e40*/  @!P0 IMAD.MOV.U32 R9, RZ, RZ, -0x40 ;  /* 0xffffffc0ff098424 */ /* 0x000fe400078e00ff */
[----:B------:R-:W-:Y:S01]  /*1e50*/  @!P0 FFMA R35, R35, 1.84467440737095516160e+19, RZ ;  /* 0x5f80000023238823 */ /* 0x000fe200000000ff */
[----:B------:R-:W-:Y:S02]  /*1e60*/  @!P1 FFMA R10, R4, 1.84467440737095516160e+19, RZ ;  /* 0x5f800000040a9823 */ /* 0x000fe400000000ff */
[----:B------:R-:W-:-:S07]  /*1e70*/  @!P1 IADD3 R9, PT, PT, R9, 0x40, RZ ;  /* 0x0000004009099810 */ /* 0x000fce0007ffe0ff */
.L_x_503:
[----:B------:R-:W-:-:S05]  /*1e80*/  LEA R11, R5, 0xc0800000, 0x17 ;  /* 0xc0800000050b7811 */ /* 0x000fca00078eb8ff */
[----:B------:R-:W-:Y:S01]  /*1e90*/  IMAD.IADD R11, R10, 0x1, -R11 ;  /* 0x000000010a0b7824 */ /* 0x000fe200078e0a0b */
[----:B------:R-:W-:-:S03]  /*1ea0*/  IADD3 R10, PT, PT, R14, -0x7f, RZ ;  /* 0xffffff810e0a7810 */ /* 0x000fc60007ffe0ff */
[----:B------:R-:W0:Y:S01]  /*1eb0*/  MUFU.RCP R12, R11 ;  /* 0x0000000b000c7308 */ /* 0x000e220000001000 */
[----:B------:R-:W-:Y:S01]  /*1ec0*/  FADD.FTZ R13, -R11, -RZ ;  /* 0x800000ff0b0d7221 */ /* 0x000fe20000010100 */
[C---:B------:R-:W-:Y:S01]  /*1ed0*/  IMAD R4, R10.reuse, -0x800000, R35 ;  /* 0xff8000000a047824 */ /* 0x040fe200078e0223 */
[----:B------:R-:W-:-:S05]  /*1ee0*/  IADD3 R10, PT, PT, R10, 0x7f, -R5 ;  /* 0x0000007f0a0a7810 */ /* 0x000fca0007ffe805 */
[----:B------:R-:W-:Y:S02]  /*1ef0*/  IMAD.IADD R10, R10, 0x1, R9 ;  /* 0x000000010a0a7824 */ /* 0x000fe400078e0209 */
[----:B0-----:R-:W-:-:S04]  /*1f00*/  FFMA R15, R12, R13, 1 ;  /* 0x3f8000000c0f7423 */ /* 0x001fc8000000000d */
[----:B------:R-:W-:-:S04]  /*1f10*/  FFMA R17, R12, R15, R12 ;  /* 0x0000000f0c117223 */ /* 0x000fc8000000000c */
[----:B------:R-:W-:-:S04]  /*1f20*/  FFMA R12, R4, R17, RZ ;  /* 0x00000011040c7223 */ /* 0x000fc800000000ff */
[----:B------:R-:W-:-:S04]  /*1f30*/  FFMA R15, R13, R12, R4 ;  /* 0x0000000c0d0f7223 */ /* 0x000fc80000000004 */
[----:B------:R-:W-:-:S04]  /*1f40*/  FFMA R12, R17, R15, R12 ;  /* 0x0000000f110c7223 */ /* 0x000fc8000000000c */
[----:B------:R-:W-:-:S04]  /*1f50*/  FFMA R13, R13, R12, R4 ;  /* 0x0000000c0d0d7223 */ /* 0x000fc80000000004 */
[----:B------:R-:W-:-:S05]  /*1f60*/  FFMA R4, R17, R13, R12 ;  /* 0x0000000d11047223 */ /* 0x000fca000000000c */
[----:B------:R-:W-:-:S04]  /*1f70*/  SHF.R.U32.HI R5, RZ, 0x17, R4 ;  /* 0x00000017ff057819 */ /* 0x000fc80000011604 */
[----:B------:R-:W-:-:S04]  /*1f80*/  LOP3.LUT R5, R5, 0xff, RZ, 0xc0, !PT ;  /* 0x000000ff05057812 */ /* 0x000fc800078ec0ff */
[----:B------:R-:W-:-:S05]  /*1f90*/  IADD3 R11, PT, PT, R5, R10, RZ ;  /* 0x0000000a050b7210 */ /* 0x000fca0007ffe0ff */
[----:B------:R-:W-:-:S05]  /*1fa0*/  VIADD R5, R11, 0xffffffff ;  /* 0xffffffff0b057836 */ /* 0x000fca0000000000 */
[----:B------:R-:W-:-:S13]  /*1fb0*/  ISETP.GE.U32.AND P0, PT, R5, 0xfe, PT ;  /* 0x000000fe0500780c */ /* 0x000fda0003f06070 */
[----:B------:R-:W-:Y:S05]  /*1fc0*/  @!P0 BRA `(.L_x_508) ;  /* 0x0000000000808947 */ /* 0x000fea0003800000 */
[----:B------:R-:W-:-:S13]  /*1fd0*/  ISETP.GT.AND P0, PT, R11, 0xfe, PT ;  /* 0x000000fe0b00780c */ /* 0x000fda0003f04270 */
[----:B------:R-:W-:Y:S05]  /*1fe0*/  @P0 BRA `(.L_x_509) ;  /* 0x00000000006c0947 */ /* 0x000fea0003800000 */
[----:B------:R-:W-:-:S13]  /*1ff0*/  ISETP.GE.AND P0, PT, R11, 0x1, PT ;  /* 0x000000010b00780c */ /* 0x000fda0003f06270 */
[----:B------:R-:W-:Y:S05]  /*2000*/  @P0 BRA `(.L_x_510) ;  /* 0x0000000000980947 */ /* 0x000fea0003800000 */
[----:B------:R-:W-:Y:S02]  /*2010*/  ISETP.GE.AND P0, PT, R11, -0x18, PT ;  /* 0xffffffe80b00780c */ /* 0x000fe40003f06270 */
[----:B------:R-:W-:-:S11]  /*2020*/  LOP3.LUT R4, R4, 0x80000000, RZ, 0xc0, !PT ;  /* 0x8000000004047812 */ /* 0x000fd600078ec0ff */
[----:B------:R-:W-:Y:S05]  /*2030*/  @!P0 BRA `(.L_x_510) ;  /* 0x00000000008c8947 */ /* 0x000fea0003800000 */
[CCC-:B------:R-:W-:Y:S01]  /*2040*/  FFMA.RZ R5, R17.reuse, R13.reuse, R12.reuse ;  /* 0x0000000d11057223 */ /* 0x1c0fe2000000c00c */
[-CC-:B------:R-:W-:Y:S01]  /*2050*/  FFMA.RM R10, R17, R13.reuse, R12.reuse ;  /* 0x0000000d110a7223 */ /* 0x180fe2000000400c */
[C---:B------:R-:W-:Y:S02]  /*2060*/  ISETP.NE.AND P2, PT, R11.reuse, RZ, PT ;  /* 0x000000ff0b00720c */ /* 0x040fe40003f45270 */
[----:B------:R-:W-:Y:S02]  /*2070*/  ISETP.NE.AND P1, PT, R11, RZ, PT ;  /* 0x000000ff0b00720c */ /* 0x000fe40003f25270 */
[----:B------:R-:W-:Y:S01]  /*2080*/  LOP3.LUT R9, R5, 0x7fffff, RZ, 0xc0, !PT ;  /* 0x007fffff05097812 */ /* 0x000fe200078ec0ff */
[----:B------:R-:W-:Y:S01]  /*2090*/  FFMA.RP R5, R17, R13, R12 ;  /* 0x0000000d11057223 */ /* 0x000fe2000000800c */
[----:B------:R-:W-:Y:S01]  /*20a0*/  IADD3 R12, PT, PT, R11, 0x20, RZ ;  /* 0x000000200b0c7810 */ /* 0x000fe20007ffe0ff */
[----:B------:R-:W-:Y:S01]  /*20b0*/  IMAD.MOV R11, RZ, RZ, -R11 ;  /* 0x000000ffff0b7224 */ /* 0x000fe200078e0a0b */
[----:B------:R-:W-:-:S02]  /*20c0*/  LOP3.LUT R9, R9, 0x800000, RZ, 0xfc, !PT ;  /* 0x0080000009097812 */ /* 0x000fc400078efcff */
[----:B------:R-:W-:Y:S02]  /*20d0*/  FSETP.NEU.FTZ.AND P0, PT, R5, R10, PT ;  /* 0x0000000a0500720b */ /* 0x000fe40003f1d000 */
[----:B------:R-:W-:Y:S02]  /*20e0*/  SHF.L.U32 R12, R9, R12, RZ ;  /* 0x0000000c090c7219 */ /* 0x000fe400000006ff */
[----:B------:R-:W-:Y:S02]  /*20f0*/  SEL R10, R11, RZ, P2 ;  /* 0x000000ff0b0a7207 */ /* 0x000fe40001000000 */
[----:B------:R-:W-:Y:S02]  /*2100*/  ISETP.NE.AND P1, PT, R12, RZ, P1 ;  /* 0x000000ff0c00720c */ /* 0x000fe40000f25270 */
[----:B------:R-:W-:Y:S02]  /*2110*/  SHF.R.U32.HI R10, RZ, R10, R9 ;  /* 0x0000000aff0a7219 */ /* 0x000fe40000011609 */
[----:B------:R-:W-:-:S02]  /*2120*/  PLOP3.LUT P0, PT, P0, P1, PT, 0xf8, 0x8f ;  /* 0x00000000008f781c */ /* 0x000fc40000703f70 */
[----:B------:R-:W-:Y:S02]  /*2130*/  SHF.R.U32.HI R12, RZ, 0x1, R10 ;  /* 0x00000001ff0c7819 */ /* 0x000fe4000001160a */
[----:B------:R-:W-:-:S04]  /*2140*/  SEL R5, RZ, 0x1, !P0 ;  /* 0x00000001ff057807 */ /* 0x000fc80004000000 */
[----:B------:R-:W-:-:S04]  /*2150*/  LOP3.LUT R5, R5, 0x1, R12, 0xf8, !PT ;  /* 0x0000000105057812 */ /* 0x000fc800078ef80c */
[----:B------:R-:W-:-:S04]  /*2160*/  LOP3.LUT R5, R5, R10, RZ, 0xc0, !PT ;  /* 0x0000000a05057212 */ /* 0x000fc800078ec0ff */
[----:B------:R-:W-:-:S04]  /*2170*/  IADD3 R5, PT, PT, R12, R5, RZ ;  /* 0x000000050c057210 */ /* 0x000fc80007ffe0ff */
[----:B------:R-:W-:Y:S01]  /*2180*/  LOP3.LUT R4, R5, R4, RZ, 0xfc, !PT ;  /* 0x0000000405047212 */ /* 0x000fe200078efcff */
[----:B------:R-:W-:Y:S06]  /*2190*/  BRA `(.L_x_510) ;  /* 0x0000000000347947 */ /* 0x000fec0003800000 */
.L_x_509:
[----:B------:R-:W-:-:S04]  /*21a0*/  LOP3.LUT R4, R4, 0x80000000, RZ, 0xc0, !PT ;  /* 0x8000000004047812 */ /* 0x000fc800078ec0ff */
[----:B------:R-:W-:Y:S01]  /*21b0*/  LOP3.LUT R4, R4, 0x7f800000, RZ, 0xfc, !PT ;  /* 0x7f80000004047812 */ /* 0x000fe200078efcff */
[----:B------:R-:W-:Y:S06]  /*21c0*/  BRA `(.L_x_510) ;  /* 0x0000000000287947 */ /* 0x000fec0003800000 */
.L_x_508:
[----:B------:R-:W-:Y:S01]  /*21d0*/  IMAD R4, R10, 0x800000, R4 ;  /* 0x008000000a047824 */ /* 0x000fe200078e0204 */
[----:B------:R-:W-:Y:S06]  /*21e0*/  BRA `(.L_x_510) ;  /* 0x0000000000207947 */ /* 0x000fec0003800000 */
.L_x_507:
[----:B------:R-:W-:-:S04]  /*21f0*/  LOP3.LUT R4, R10, 0x80000000, R35, 0x48, !PT ;  /* 0x800000000a047812 */ /* 0x000fc800078e4823 */
[----:B------:R-:W-:Y:S01]  /*2200*/  LOP3.LUT R4, R4, 0x7f800000, RZ, 0xfc, !PT ;  /* 0x7f80000004047812 */ /* 0x000fe200078efcff */
[----:B------:R-:W-:Y:S06]  /*2210*/  BRA `(.L_x_510) ;  /* 0x0000000000147947 */ /* 0x000fec0003800000 */
.L_x_506:
[----:B------:R-:W-:Y:S01]  /*2220*/  LOP3.LUT R4, R10, 0x80000000, R35, 0x48, !PT ;  /* 0x800000000a047812 */ /* 0x000fe200078e4823 */
[----:B------:R-:W-:Y:S06]  /*2230*/  BRA `(.L_x_510) ;  /* 0x00000000000c7947 */ /* 0x000fec0003800000 */
.L_x_505:
[----:B------:R-:W0:Y:S01]  /*2240*/  MUFU.RSQ R4, -QNAN ;  /* 0xffc0000000047908 */ /* 0x000e220000001400 */
[----:B------:R-:W-:Y:S05]  /*2250*/  BRA `(.L_x_510) ;  /* 0x0000000000047947 */ /* 0x000fea0003800000 */
.L_x_504:
[----:B------:R-:W-:-:S07]  /*2260*/  FADD.FTZ R4, R35, R4 ;  /* 0x0000000423047221 */ /* 0x000fce0000010000 */
.L_x_510:
[----:B------:R-:W-:-:S04]  /*2270*/  HFMA2 R9, -RZ, RZ, 0, 0 ;  /* 0x00000000ff097431 */ /* 0x000fc800000001ff */
[----:B0-----:R-:W-:Y:S05]  /*2280*/  RET.REL.NODEC R8 `(_Z13ubnd1DnowavesiiddddddddPdS_S_S_S_S_S_S_S_S_) ;  /* 0xffffffdc085c7950 */ /* 0x001fea0003c3ffff */
.L_x_511:
        /* <DEDUP_REMOVED lines=15> */
.L_x_733:


//--------------------- .text._Z10ubndsimpleiiddPdS_S_S_S_ --------------------------
	.section	.text._Z10ubndsimpleiiddPdS_S_S_S_,"ax",@progbits
	.align	128
        .global         _Z10ubndsimpleiiddPdS_S_S_S_
        .type           _Z10ubndsimpleiiddPdS_S_S_S_,@function
        .size           _Z10ubndsimpleiiddPdS_S_S_S_,(.L_x_785 - _Z10ubndsimpleiiddPdS_S_S_S_)
        .other          _Z10ubndsimpleiiddPdS_S_S_S_,@"STO_CUDA_ENTRY STV_DEFAULT"
_Z10ubndsimpleiiddPdS_S_S_S_:
.text._Z10ubndsimpleiiddPdS_S_S_S_:
[----:B------:R-:W-:Y:S01]  /*0000*/  LDC R1, c[0x0][0x37c] ;  /* 0x0000df00ff017b82 */ /* 0x000fe20000000800 */
[----:B------:R-:W0:Y:S07]  /*0010*/  S2R R3, SR_TID.X ;  /* 0x0000000000037919 */ /* 0x000e2e0000002100 */
[----:B------:R-:W0:Y:S01]  /*0020*/  S2UR UR4, SR_CTAID.X ;  /* 0x00000000000479c3 */ /* 0x000e220000002500 */
[----:B------:R-:W1:Y:S01]  /*0030*/  LDCU UR6, c[0x0][0x380] ;  /* 0x00007000ff0677ac */ /* 0x000e620008000800 */
[----:B------:R-:W2:Y:S06]  /*0040*/  S2R R5, SR_TID.Y ;  /* 0x0000000000057919 */ /* 0x000eac0000002200 */
[----:B------:R-:W0:Y:S08]  /*0050*/  LDC R0, c[0x0][0x360] ;  /* 0x0000d800ff007b82 */ /* 0x000e300000000800 */
[----:B------:R-:W2:Y:S08]  /*0060*/  S2UR UR5, SR_CTAID.Y ;  /* 0x00000000000579c3 */ /* 0x000eb00000002600 */
[----:B------:R-:W2:Y:S01]  /*0070*/  LDC R2, c[0x0][0x364] ;  /* 0x0000d900ff027b82 */ /* 0x000ea20000000800 */
[----:B0-----:R-:W-:-:S05]  /*0080*/  IMAD R0, R0, UR4, R3 ;  /* 0x0000000400007c24 */ /* 0x001fca000f8e0203 */
[----:B------:R-:W-:Y:S01]  /*0090*/  ISETP.NE.AND P0, PT, R0, RZ, PT ;  /* 0x000000ff0000720c */ /* 0x000fe20003f05270 */
[----:B--2---:R-:W-:-:S04]  /*00a0*/  IMAD R3, R2, UR5, R5 ;  /* 0x0000000502037c24 */ /* 0x004fc8000f8e0205 */
[----:B-1----:R-:W-:-:S08]  /*00b0*/  IMAD R13, R3, UR6, R0 ;  /* 0x00000006030d7c24 */ /* 0x002fd0000f8e0200 */
[----:B------:R-:W-:Y:S05]  /*00c0*/  @P0 EXIT ;  /* 0x000000000000094d */ /* 0x000fea0003800000 */
[----:B------:R-:W0:Y:S01]  /*00d0*/  LDC.64 R2, c[0x0][0x3a0] ;  /* 0x0000e800ff027b82 */ /* 0x000e220000000a00 */
[----:B------:R-:W1:Y:S07]  /*00e0*/  LDCU.64 UR4, c[0x0][0x358] ;  /* 0x00006b00ff0477ac */ /* 0x000e6e0008000a00 */
[----:B------:R-:W2:Y:S08]  /*00f0*/  LDC.64 R4, c[0x0][0x398] ;  /* 0x0000e600ff047b82 */ /* 0x000eb00000000a00 */
[----:B------:R-:W1:Y:S01]  /*0100*/  LDC.64 R10, c[0x0][0x390] ;  /* 0x0000e400ff0a7b82 */ /* 0x000e620000000a00 */
[----:B0-----:R-:W-:-:S07]  /*0110*/  IMAD.WIDE.U32 R2, R13, 0x8, R2 ;  /* 0x000000080d027825 */ /* 0x001fce00078e0002 */
[----:B------:R-:W0:Y:S01]  /*0120*/  LDC.64 R8, c[0x0][0x3a8] ;  /* 0x0000ea00ff087b82 */ /* 0x000e220000000a00 */
[C---:B--2---:R-:W-:Y:S01]  /*0130*/  IMAD.WIDE.U32 R4, R13.reuse, 0x8, R4 ;  /* 0x000000080d047825 */ /* 0x044fe200078e0004 */
[----:B-1----:R-:W-:Y:S05]  /*0140*/  STG.E.64 desc[UR4][R2.64], R10 ;  /* 0x0000000a02007986 */ /* 0x002fea000c101b04 */
[----:B------:R-:W2:Y:S01]  /*0150*/  LDG.E.64 R4, desc[UR4][R4.64] ;  /* 0x0000000404047981 */ /* 0x000ea2000c1e1b00 */
[----:B0-----:R-:W-:Y:S01]  /*0160*/  IMAD.WIDE.U32 R8, R13, 0x8, R8 ;  /* 0x000000080d087825 */ /* 0x001fe200078e0008 */
[----:B--2---:R-:W-:-:S07]  /*0170*/  DADD R6, R4, R10 ;  /* 0x0000000004067229 */ /* 0x004fce000000000a */
[----:B------:R-:W-:Y:S01]  /*0180*/  STG.E.64 desc[UR4][R8.64], R6 ;  /* 0x0000000608007986 */ /* 0x000fe2000c101b04 */
[----:B------:R-:W-:Y:S05]  /*0190*/  EXIT ;  /* 0x000000000000794d */ /* 0x000fea0003800000 */
.L_x_512:
        /* <DEDUP_REMOVED lines=14> */
.L_x_785:


//--------------------- .text._Z15discharge_bnd_viiddddiiiiPdS_ --------------------------
	.section	.text._Z15discharge_bnd_viiddddiiiiPdS_,"ax",@progbits
	.align	128
        .global         _Z15discharge_bnd_viiddddiiiiPdS_
        .type           _Z15discharge_bnd_viiddddiiiiPdS_,@function
        .size           _Z15discharge_bnd_viiddddiiiiPdS_,(.L_x_734 - _Z15discharge_bnd_viiddddiiiiPdS_)
        .other          _Z15discharge_bnd_viiddddiiiiPdS_,@"STO_CUDA_ENTRY STV_DEFAULT"
_Z15discharge_bnd_viiddddiiiiPdS_:
.text._Z15discharge_bnd_viiddddiiiiPdS_:
[----:B------:R-:W-:Y:S01]  /*0000*/  LDC R1, c[0x0][0x37c] ;  /* 0x0000df00ff017b82 */ /* 0x000fe20000000800 */
[----:B------:R-:W0:Y:S07]  /*0010*/  S2R R3, SR_TID.X ;  /* 0x0000000000037919 */ /* 0x000e2e0000002100 */
[----:B------:R-:W0:Y:S01]  /*0020*/  S2UR UR8, SR_CTAID.X ;  /* 0x00000000000879c3 */ /* 0x000e220000002500 */
[----:B------:R-:W1:Y:S01]  /*0030*/  LDCU.64 UR4, c[0x0][0x3b0] ;  /* 0x00007600ff0477ac */ /* 0x000e620008000a00 */
[----:B------:R-:W2:Y:S01]  /*0040*/  S2R R5, SR_TID.Y ;  /* 0x0000000000057919 */ /* 0x000ea20000002200 */
[----:B------:R-:W3:Y:S05]  /*0050*/  LDCU.64 UR6, c[0x0][0x3a8] ;  /* 0x00007500ff0677ac */ /* 0x000eea0008000a00 */
[----:B------:R-:W0:Y:S08]  /*0060*/  LDC R0, c[0x0][0x360] ;  /* 0x0000d800ff007b82 */ /* 0x000e300000000800 */
[----:B------:R-:W2:Y:S08]  /*0070*/  S2UR UR9, SR_CTAID.Y ;  /* 0x00000000000979c3 */ /* 0x000eb00000002600 */
[----:B------:R-:W2:Y:S01]  /*0080*/  LDC R2, c[0x0][0x364] ;  /* 0x0000d900ff027b82 */ /* 0x000ea20000000800 */
[----:B0-----:R-:W-:Y:S01]  /*0090*/  IMAD R0, R0, UR8, R3 ;  /* 0x0000000800007c24 */ /* 0x001fe2000f8e0203 */
[----:B------:R-:W0:Y:S04]  /*00a0*/  LDCU UR8, c[0x0][0x380] ;  /* 0x00007000ff0877ac */ /* 0x000e280008000800 */
[----:B-1----:R-:W-:-:S04]  /*00b0*/  ISETP.GT.U32.AND P0, PT, R0, UR4, PT ;  /* 0x0000000400007c0c */ /* 0x002fc8000bf04070 */
[----:B---3--:R-:W-:Y:S01]  /*00c0*/  ISETP.GE.U32.AND P0, PT, R0, UR6, !P0 ;  /* 0x0000000600007c0c */ /* 0x008fe2000c706070 */
[----:B--2---:R-:W-:-:S04]  /*00d0*/  IMAD R3, R2, UR9, R5 ;  /* 0x0000000902037c24 */ /* 0x004fc8000f8e0205 */
[C---:B0-----:R-:W-:Y:S01]  /*00e0*/  IMAD R0, R3.reuse, UR8, R0 ;  /* 0x0000000803007c24 */ /* 0x041fe2000f8e0200 */
[----:B------:R-:W-:-:S04]  /*00f0*/  ISETP.GT.U32.AND P1, PT, R3, UR5, PT ;  /* 0x0000000503007c0c */ /* 0x000fc8000bf24070 */
[----:B------:R-:W-:-:S04]  /*0100*/  ISETP.GE.U32.AND P1, PT, R3, UR7, !P1 ;  /* 0x0000000703007c0c */ /* 0x000fc8000cf26070 */
[----:B------:R-:W-:-:S13]  /*0110*/  PLOP3.LUT P0, PT, P0, P1, PT, 0x80, 0x8 ;  /* 0x000000000008781c */ /* 0x000fda0000703070 */
[----:B------:R-:W-:Y:S05]  /*0120*/  @!P0 EXIT ;  /* 0x000000000000894d */ /* 0x000fea0003800000 */
[----:B------:R-:W-:Y:S01]  /*0130*/  UIADD3 UR4, UPT, UPT, UR4, 0x1, -UR6 ;  /* 0x0000000104047890 */ /* 0x000fe2000fffe806 */
[----:B------:R-:W-:Y:S01]  /*0140*/  IMAD.MOV.U32 R6, RZ, RZ, 0x1 ;  /* 0x00000001ff067424 */ /* 0x000fe200078e00ff */
[----:B------:R-:W0:Y:S01]  /*0150*/  LDCU.64 UR8, c[0x0][0x388] ;  /* 0x00007100ff0877ac */ /* 0x000e220008000a00 */
[----:B------:R-:W1:Y:S01]  /*0160*/  LDC.64 R12, c[0x0][0x3a0] ;  /* 0x0000e800ff0c7b82 */ /* 0x000e620000000a00 */
[----:B------:R-:W-:-:S05]  /*0170*/  UIADD3 UR5, UPT, UPT, UR5, 0x1, -UR7 ;  /* 0x0000000105057890 */ /* 0x000fca000fffe807 */
[----:B------:R-:W0:Y:S08]  /*0180*/  I2F.F64 R2, UR4 ;  /* 0x0000000400027d12 */ /* 0x000e300008201c00 */
[----:B------:R-:W2:Y:S01]  /*0190*/  I2F.F64 R4, UR5 ;  /* 0x0000000500047d12 */ /* 0x000ea20008201c00 */
[----:B------:R-:W1:Y:S01]  /*01a0*/  LDCU.64 UR4, c[0x0][0x398] ;  /* 0x00007300ff0477ac */ /* 0x000e620008000a00 */
[----:B0-----:R-:W-:-:S08]  /*01b0*/  DMUL R2, R2, UR8 ;  /* 0x0000000802027c28 */ /* 0x001fd00008000000 */
[----:B--2---:R-:W-:-:S08]  /*01c0*/  DMUL R2, R2, R4 ;  /* 0x0000000402027228 */ /* 0x004fd00000000000 */
[----:B------:R-:W-:-:S10]  /*01d0*/  DMUL R2, R2, UR8 ;  /* 0x0000000802027c28 */ /* 0x000fd40008000000 */
[----:B------:R-:W0:Y:S08]  /*01e0*/  F2F.F32.F64 R2, R2 ;  /* 0x0000000200027310 */ /* 0x000e300000301000 */
[----:B0-----:R-:W0:Y:S08]  /*01f0*/  F2F.F64.F32 R4, R2 ;  /* 0x0000000200047310 */ /* 0x001e300000201800 */
[----:B0-----:R-:W0:Y:S02]  /*0200*/  MUFU.RCP64H R7, R5 ;  /* 0x0000000500077308 */ /* 0x001e240000001800 */
[----:B0-----:R-:W-:-:S08]  /*0210*/  DFMA R8, -R4, R6, 1 ;  /* 0x3ff000000408742b */ /* 0x001fd00000000106 */
[----:B------:R-:W-:-:S08]  /*0220*/  DFMA R8, R8, R8, R8 ;  /* 0x000000080808722b */ /* 0x000fd00000000008 */
[----:B------:R-:W-:Y:S02]  /*0230*/  DFMA R8, R6, R8, R6 ;  /* 0x000000080608722b */ /* 0x000fe40000000006 */
[----:B-1----:R-:W-:Y:S01]  /*0240*/  DMUL R6, R12, UR4 ;  /* 0x000000040c067c28 */ /* 0x002fe20008000000 */
[----:B------:R-:W0:Y:S05]  /*0250*/  LDCU.64 UR4, c[0x0][0x358] ;  /* 0x00006b00ff0477ac */ /* 0x000e2a0008000a00 */
        /* <DEDUP_REMOVED lines=8> */
[----:B0-----:R-:W-:Y:S05]  /*02e0*/  @P0 BRA P1, `(.L_x_513) ;  /* 0x0000000000080947 */ /* 0x001fea0000800000 */
[----:B------:R-:W-:-:S07]  /*02f0*/  MOV R10, 0x310 ;  /* 0x00000310000a7802 */ /* 0x000fce0000000f00 */
[----:B------:R-:W-:Y:S05]  /*0300*/  CALL.REL.NOINC `($__internal_32_$__cuda_sm20_div_rn_f64_full) ;  /* 0x0000000000347944 */ /* 0x000fea0003c00000 */
.L_x_513:
[----:B------:R-:W0:Y:S01]  /*0310*/  LDC.64 R4, c[0x0][0x3b8] ;  /* 0x0000ee00ff047b82 */ /* 0x000e220000000a00 */
[----:B------:R-:W1:Y:S07]  /*0320*/  F2F.F32.F64 R8, R2 ;  /* 0x0000000200087310 */ /* 0x000e6e0000301000 */
[----:B------:R-:W2:Y:S01]  /*0330*/  LDC.64 R10, c[0x0][0x3c0] ;  /* 0x0000f000ff0a7b82 */ /* 0x000ea20000000a00 */
[----:B0-----:R-:W-:-:S05]  /*0340*/  IMAD.WIDE.U32 R4, R0, 0x8, R4 ;  /* 0x0000000800047825 */ /* 0x001fca00078e0004 */
[----:B------:R-:W3:Y:S01]  /*0350*/  LDG.E.64 R6, desc[UR4][R4.64] ;  /* 0x0000000404067981 */ /* 0x000ee2000c1e1b00 */
[----:B-1----:R-:W3:Y:S01]  /*0360*/  F2F.F64.F32 R8, R8 ;  /* 0x0000000800087310 */ /* 0x002ee20000201800 */
[----:B--2---:R-:W-:Y:S01]  /*0370*/  IMAD.WIDE.U32 R10, R0, 0x8, R10 ;  /* 0x00000008000a7825 */ /* 0x004fe200078e000a */
[----:B---3--:R-:W-:-:S07]  /*0380*/  DADD R6, R6, R8 ;  /* 0x0000000006067229 */ /* 0x008fce0000000008 */
[----:B------:R-:W-:Y:S04]  /*0390*/  STG.E.64 desc[UR4][R4.64], R6 ;  /* 0x0000000604007986 */ /* 0x000fe8000c101b04 */
[----:B------:R-:W2:Y:S02]  /*03a0*/  LDG.E.64 R12, desc[UR4][R10.64] ;  /* 0x000000040a0c7981 */ /* 0x000ea4000c1e1b00 */
[----:B--2---:R-:W-:-:S07]  /*03b0*/  DADD R12, R8, R12 ;  /* 0x00000000080c7229 */ /* 0x004fce000000000c */
[----:B------:R-:W-:Y:S01]  /*03c0*/  STG.E.64 desc[UR4][R10.64], R12 ;  /* 0x0000000c0a007986 */ /* 0x000fe2000c101b04 */
[----:B------:R-:W-:Y:S05]  /*03d0*/  EXIT ;  /* 0x000000000000794d */ /* 0x000fea0003800000 */
        .weak           $__internal_32_$__cuda_sm20_div_rn_f64_full
        .type           $__internal_32_$__cuda_sm20_div_rn_f64_full,@function
        .size           $__internal_32_$__cuda_sm20_div_rn_f64_full,(.L_x_734 - $__internal_32_$__cuda_sm20_div_rn_f64_full)
$__internal_32_$__cuda_sm20_div_rn_f64_full:
[C---:B------:R-:W-:Y:S01]  /*03e0*/  FSETP.GEU.AND P0, PT, |R5|.reuse, 1.469367938527859385e-39, PT ;  /* 0x001000000500780b */ /* 0x040fe20003f0e200 */
[----:B------:R-:W-:Y:S01]  /*03f0*/  IMAD.MOV.U32 R8, RZ, RZ, 0x1 ;  /* 0x00000001ff087424 */ /* 0x000fe200078e00ff */
[C---:B------:R-:W-:Y:S01]  /*0400*/  LOP3.LUT R2, R5.reuse, 0x800fffff, RZ, 0xc0, !PT ;  /* 0x800fffff05027812 */ /* 0x040fe200078ec0ff */
[----:B------:R-:W-:Y:S01]  /*0410*/  IMAD.MOV.U32 R11, RZ, RZ, 0x1ca00000 ;  /* 0x1ca00000ff0b7424 */ /* 0x000fe200078e00ff */
[----:B------:R-:W-:Y:S02]  /*0420*/  LOP3.LUT R15, R5, 0x7ff00000, RZ, 0xc0, !PT ;  /* 0x7ff00000050f7812 */ /* 0x000fe400078ec0ff */
[----:B------:R-:W-:Y:S01]  /*0430*/  LOP3.LUT R3, R2, 0x3ff00000, RZ, 0xfc, !PT ;  /* 0x3ff0000002037812 */ /* 0x000fe200078efcff */
[----:B------:R-:W-:Y:S01]  /*0440*/  IMAD.MOV.U32 R2, RZ, RZ, R4 ;  /* 0x000000ffff027224 */ /* 0x000fe200078e0004 */
[----:B------:R-:W-:-:S04]  /*0450*/  LOP3.LUT R14, R7, 0x7ff00000, RZ, 0xc0, !PT ;  /* 0x7ff00000070e7812 */ /* 0x000fc800078ec0ff */
[----:B------:R-:W-:Y:S01]  /*0460*/  ISETP.GE.U32.AND P1, PT, R14, R15, PT ;  /* 0x0000000f0e00720c */ /* 0x000fe20003f26070 */
[----:B------:R-:W-:Y:S01]  /*0470*/  @!P0 DMUL R2, R4, 8.98846567431157953865e+307 ;  /* 0x7fe0000004028828 */ /* 0x000fe20000000000 */
[----:B------:R-:W-:-:S05]  /*0480*/  IMAD.MOV.U32 R21, RZ, RZ, R14 ;  /* 0x000000ffff157224 */ /* 0x000fca00078e000e */
[----:B------:R-:W0:Y:S02]  /*0490*/  MUFU.RCP64H R9, R3 ;  /* 0x0000000300097308 */ /* 0x000e240000001800 */
[----:B0-----:R-:W-:-:S08]  /*04a0*/  DFMA R12, R8, -R2, 1 ;  /* 0x3ff00000080c742b */ /* 0x001fd00000000802 */
[----:B------:R-:W-:-:S08]  /*04b0*/  DFMA R12, R12, R12, R12 ;  /* 0x0000000c0c0c722b */ /* 0x000fd0000000000c */
[----:B------:R-:W-:Y:S01]  /*04c0*/  DFMA R12, R8, R12, R8 ;  /* 0x0000000c080c722b */ /* 0x000fe20000000008 */
[----:B------:R-:W-:Y:S01]  /*04d0*/  SEL R9, R11, 0x63400000, !P1 ;  /* 0x634000000b097807 */ /* 0x000fe20004800000 */
[----:B------:R-:W-:Y:S01]  /*04e0*/  IMAD.MOV.U32 R8, RZ, RZ, R6 ;  /* 0x000000ffff087224 */ /* 0x000fe200078e0006 */
[----:B------:R-:W-:Y:S02]  /*04f0*/  FSETP.GEU.AND P1, PT, |R7|, 1.469367938527859385e-39, PT ;  /* 0x001000000700780b */ /* 0x000fe40003f2e200 */
[----:B------:R-:W-:-:S03]  /*0500*/  LOP3.LUT R9, R9, 0x800fffff, R7, 0xf8, !PT ;  /* 0x800fffff09097812 */ /* 0x000fc600078ef807 */
[----:B------:R-:W-:-:S08]  /*0510*/  DFMA R16, R12, -R2, 1 ;  /* 0x3ff000000c10742b */ /* 0x000fd00000000802 */
[----:B------:R-:W-:Y:S01]  /*0520*/  DFMA R12, R12, R16, R12 ;  /* 0x000000100c0c722b */ /* 0x000fe2000000000c */
[----:B------:R-:W-:Y:S10]  /*0530*/  @P1 BRA `(.L_x_514) ;  /* 0x0000000000201947 */ /* 0x000ff40003800000 */
[----:B------:R-:W-:Y:S01]  /*0540*/  LOP3.LUT R17, R5, 0x7ff00000, RZ, 0xc0, !PT ;  /* 0x7ff0000005117812 */ /* 0x000fe200078ec0ff */
[----:B------:R-:W-:-:S03]  /*0550*/  IMAD.MOV.U32 R16, RZ, RZ, RZ ;  /* 0x000000ffff107224 */ /* 0x000fc600078e00ff */
[----:B------:R-:W-:-:S04]  /*0560*/  ISETP.GE.U32.AND P1, PT, R14, R17, PT ;  /* 0x000000110e00720c */ /* 0x000fc80003f26070 */
[----:B------:R-:W-:-:S04]  /*0570*/  SEL R17, R11, 0x63400000, !P1 ;  /* 0x634000000b117807 */ /* 0x000fc80004800000 */
[----:B------:R-:W-:-:S04]  /*0580*/  LOP3.LUT R17, R17, 0x80000000, R7, 0xf8, !PT ;  /* 0x8000000011117812 */ /* 0x000fc800078ef807 */
[----:B------:R-:W-:-:S06]  /*0590*/  LOP3.LUT R17, R17, 0x100000, RZ, 0xfc, !PT ;  /* 0x0010000011117812 */ /* 0x000fcc00078efcff */
[----:B------:R-:W-:-:S10]  /*05a0*/  DFMA R8, R8, 2, -R16 ;  /* 0x400000000808782b */ /* 0x000fd40000000810 */
[----:B------:R-:W-:-:S07]  /*05b0*/  LOP3.LUT R21, R9, 0x7ff00000, RZ, 0xc0, !PT ;  /* 0x7ff0000009157812 */ /* 0x000fce00078ec0ff */
.L_x_514:
[----:B------:R-:W-:Y:S01]  /*05c0*/  IMAD.MOV.U32 R20, RZ, RZ, R15 ;  /* 0x000000ffff147224 */ /* 0x000fe200078e000f */
[----:B------:R-:W-:Y:S01]  /*05d0*/  @!P0 LOP3.LUT R20, R3, 0x7ff00000, RZ, 0xc0, !PT ;  /* 0x7ff0000003148812 */ /* 0x000fe200078ec0ff */
[----:B------:R-:W-:Y:S01]  /*05e0*/  VIADD R15, R21, 0xffffffff ;  /* 0xffffffff150f7836 */ /* 0x000fe20000000000 */
[----:B------:R-:W-:-:S03]  /*05f0*/  DMUL R16, R12, R8 ;  /* 0x000000080c107228 */ /* 0x000fc60000000000 */
[----:B------:R-:W-:Y:S01]  /*0600*/  VIADD R22, R20, 0xffffffff ;  /* 0xffffffff14167836 */ /* 0x000fe20000000000 */
[----:B------:R-:W-:-:S04]  /*0610*/  ISETP.GT.U32.AND P0, PT, R15, 0x7feffffe, PT ;  /* 0x7feffffe0f00780c */ /* 0x000fc80003f04070 */
[----:B------:R-:W-:Y:S01]  /*0620*/  ISETP.GT.U32.OR P0, PT, R22, 0x7feffffe, P0 ;  /* 0x7feffffe1600780c */ /* 0x000fe20000704470 */
[----:B------:R-:W-:-:S08]  /*0630*/  DFMA R18, R16, -R2, R8 ;  /* 0x800000021012722b */ /* 0x000fd00000000008 */
[----:B------:R-:W-:-:S04]  /*0640*/  DFMA R12, R12, R18, R16 ;  /* 0x000000120c0c722b */ /* 0x000fc80000000010 */
[----:B------:R-:W-:Y:S07]  /*0650*/  @P0 BRA `(.L_x_515) ;  /* 0x00000000006c0947 */ /* 0x000fee0003800000 */
        /* <DEDUP_REMOVED lines=27> */
.L_x_515:
        /* <DEDUP_REMOVED lines=16> */
.L_x_518:
[----:B------:R-:W-:Y:S01]  /*0910*/  LOP3.LUT R15, R5, 0x80000, RZ, 0xfc, !PT ;  /* 0x00080000050f7812 */ /* 0x000fe200078efcff */
[----:B------:R-:W-:Y:S01]  /*0920*/  IMAD.MOV.U32 R14, RZ, RZ, R4 ;  /* 0x000000ffff0e7224 */ /* 0x000fe200078e0004 */
[----:B------:R-:W-:Y:S06]  /*0930*/  BRA `(.L_x_516) ;  /* 0x0000000000087947 */ /* 0x000fec0003800000 */
.L_x_517:
[----:B------:R-:W-:Y:S01]  /*0940*/  LOP3.LUT R15, R7, 0x80000, RZ, 0xfc, !PT ;  /* 0x00080000070f7812 */ /* 0x000fe200078efcff */
[----:B------:R-:W-:-:S07]  /*0950*/  IMAD.MOV.U32 R14, RZ, RZ, R6 ;  /* 0x000000ffff0e7224 */ /* 0x000fce00078e0006 */
.L_x_516:
[----:B------:R-:W-:Y:S02]  /*0960*/  IMAD.MOV.U32 R11, RZ, RZ, 0x0 ;  /* 0x00000000ff0b7424 */ /* 0x000fe400078e00ff */
[----:B------:R-:W-:Y:S02]  /*0970*/  IMAD.MOV.U32 R2, RZ, RZ, R14 ;  /* 0x000000ffff027224 */ /* 0x000fe400078e000e */
[----:B------:R-:W-:Y:S01]  /*0980*/  IMAD.MOV.U32 R3, RZ, RZ, R15 ;  /* 0x000000ffff037224 */ /* 0x000fe200078e000f */
[----:B------:R-:W-:Y:S06]  /*0990*/  RET.REL.NODEC R10 `(_Z15discharge_bnd_viiddddiiiiPdS_) ;  /* 0xfffffff40a987950 */ /* 0x000fec0003c3ffff */
.L_x_519:
        /* <DEDUP_REMOVED lines=14> */
.L_x_734:


//--------------------- .text._Z15discharge_bnd_hiidddiiiiPdS_S_S_S_S_ --------------------------
	.section	.text._Z15discharge_bnd_hiidddiiiiPdS_S_S_S_S_,"ax",@progbits
	.align	128
        .global         _Z15discharge_bnd_hiidddiiiiPdS_S_S_S_S_
        .type           _Z15discharge_bnd_hiidddiiiiPdS_S_S_S_S_,@function
        .size           _Z15discharge_bnd_hiidddiiiiPdS_S_S_S_S_,(.L_x_736 - _Z15discharge_bnd_hiidddiiiiPdS_S_S_S_S_)
        .other          _Z15discharge_bnd_hiidddiiiiPdS_S_S_S_S_,@"STO_CUDA_ENTRY STV_DEFAULT"
_Z15discharge_bnd_hiidddiiiiPdS_S_S_S_S_:
.text._Z15discharge_bnd_hiidddiiiiPdS_S_S_S_S_:
[----:B------:R-:W-:Y:S01]  /*0000*/  LDC R1, c[0x0][0x37c] ;  /* 0x0000df00ff017b82 */ /* 0x000fe20000000800 */
[----:B------:R-:W0:Y:S07]  /*0010*/  S2R R3, SR_TID.X ;  /* 0x0000000000037919 */ /* 0x000e2e0000002100 */
[----:B------:R-:W0:Y:S01]  /*0020*/  LDC R12, c[0x0][0x360] ;  /* 0x0000d800ff0c7b82 */ /* 0x000e220000000800 */
[----:B------:R-:W1:Y:S01]  /*0030*/  LDCU.128 UR12, c[0x0][0x3a0] ;  /* 0x00007400ff0c77ac */ /* 0x000e620008000c00 */
[----:B------:R-:W2:Y:S01]  /*0040*/  S2R R0, SR_TID.Y ;  /* 0x0000000000007919 */ /* 0x000ea20000002200 */
[----:B------:R-:W3:Y:S05]  /*0050*/  LDCU UR8, c[0x0][0x3a0] ;  /* 0x00007400ff0877ac */ /* 0x000eea0008000800 */
[----:B------:R-:W0:Y:S08]  /*0060*/  S2UR UR4, SR_CTAID.X ;  /* 0x00000000000479c3 */ /* 0x000e300000002500 */
[----:B------:R-:W2:Y:S08]  /*0070*/  S2UR UR5, SR_CTAID.Y ;  /* 0x00000000000579c3 */ /* 0x000eb00000002600 */
[----:B------:R-:W2:Y:S01]  /*0080*/  LDC R13, c[0x0][0x364] ;  /* 0x0000d900ff0d7b82 */ /* 0x000ea20000000800 */
[----:B0-----:R-:W-:-:S05]  /*0090*/  IMAD R12, R12, UR4, R3 ;  /* 0x000000040c0c7c24 */ /* 0x001fca000f8e0203 */
[----:B-1----:R-:W-:-:S04]  /*00a0*/  ISETP.GT.U32.AND P0, PT, R12, UR14, PT ;  /* 0x0000000e0c007c0c */ /* 0x002fc8000bf04070 */
[----:B------:R-:W-:Y:S01]  /*00b0*/  ISETP.GE.U32.AND P0, PT, R12, UR12, !P0 ;  /* 0x0000000c0c007c0c */ /* 0x000fe2000c706070 */
[----:B--2---:R-:W-:-:S05]  /*00c0*/  IMAD R13, R13, UR5, R0 ;  /* 0x000000050d0d7c24 */ /* 0x004fca000f8e0200 */
[----:B------:R-:W-:-:S04]  /*00d0*/  ISETP.GT.U32.AND P1, PT, R13, UR15, PT ;  /* 0x0000000f0d007c0c */ /* 0x000fc8000bf24070 */
[----:B------:R-:W-:-:S04]  /*00e0*/  ISETP.GE.U32.AND P1, PT, R13, UR13, !P1 ;  /* 0x0000000d0d007c0c */ /* 0x000fc8000cf26070 */
[----:B------:R-:W-:-:S13]  /*00f0*/  PLOP3.LUT P0, PT, P0, P1, PT, 0x80, 0x8 ;  /* 0x000000000008781c */ /* 0x000fda0000703070 */
[----:B---3--:R-:W-:Y:S05]  /*0100*/  @!P0 EXIT ;  /* 0x000000000000894d */ /* 0x008fea0003800000 */
[----:B------:R-:W0:Y:S01]  /*0110*/  LDCU UR4, c[0x0][0x380] ;  /* 0x00007000ff0477ac */ /* 0x000e220008000800 */
[----:B------:R-:W-:Y:S01]  /*0120*/  UISETP.NE.AND UP0, UPT, UR12, UR14, UPT ;  /* 0x0000000e0c00728c */ /* 0x000fe2000bf05270 */
[----:B------:R-:W1:Y:S01]  /*0130*/  LDCU.64 UR16, c[0x0][0x358] ;  /* 0x00006b00ff1077ac */ /* 0x000e620008000a00 */
[----:B------:R-:W2:Y:S01]  /*0140*/  LDCU.64 UR10, c[0x0][0x398] ;  /* 0x00007300ff0a77ac */ /* 0x000ea20008000a00 */
[----:B0-----:R-:W-:-:S06]  /*0150*/  IMAD R0, R13, UR4, R12 ;  /* 0x000000040d007c24 */ /* 0x001fcc000f8e020c */
[----:B------:R-:W-:Y:S05]  /*0160*/  BRA.U UP0, `(.L_x_520) ;  /* 0x0000001100a87547 */ /* 0x000fea000b800000 */
[----:B------:R-:W-:Y:S01]  /*0170*/  UISETP.GE.AND UP0, UPT, UR15, UR13, UPT ;  /* 0x0000000d0f00728c */ /* 0x000fe2000bf06270 */
[----:B------:R-:W-:-:S08]  /*0180*/  CS2R R2, SRZ ;  /* 0x0000000000027805 */ /* 0x000fd0000001ff00 */
[----:B------:R-:W-:Y:S05]  /*0190*/  BRA.U !UP0, `(.L_x_521) ;  /* 0x0000000d08407547 */ /* 0x000fea000b800000 */
[----:B------:R-:W0:Y:S01]  /*01a0*/  LDCU UR7, c[0x0][0x3a4] ;  /* 0x00007480ff0777ac */ /* 0x000e220008000800 */
[----:B------:R-:W-:Y:S01]  /*01b0*/  HFMA2 R19, -RZ, RZ, 0, 0 ;  /* 0x00000000ff137431 */ /* 0x000fe200000001ff */
[----:B------:R-:W-:-:S04]  /*01c0*/  UIADD3 UR5, UPT, UPT, UR15, -UR13, URZ ;  /* 0x8000000d0f057290 */ /* 0x000fc8000fffe0ff */
[----:B------:R-:W-:Y:S02]  /*01d0*/  UISETP.GE.U32.AND UP1, UPT, UR5, 0x3, UPT ;  /* 0x000000030500788c */ /* 0x000fe4000bf26070 */
[----:B------:R-:W-:-:S04]  /*01e0*/  UIADD3 UR4, UPT, UPT, UR5, 0x1, URZ ;  /* 0x0000000105047890 */ /* 0x000fc8000fffe0ff */
[----:B------:R-:W-:Y:S01]  /*01f0*/  ULOP3.LUT UP0, UR14, UR4, 0x3, URZ, 0xc0, !UPT ;  /* 0x00000003040e7892 */ /* 0x000fe2000f80c0ff */
[----:B0-----:R-:W-:Y:S02]  /*0200*/  UMOV UR5, UR7 ;  /* 0x0000000700057c82 */ /* 0x001fe40008000000 */
[----:B------:R-:W-:Y:S09]  /*0210*/  BRA.U !UP1, `(.L_x_522) ;  /* 0x0000000509c87547 */ /* 0x000ff2000b800000 */
[----:B------:R-:W0:Y:S01]  /*0220*/  LDC R17, c[0x0][0x384] ;  /* 0x0000e100ff117b82 */ /* 0x000e220000000800 */
[----:B------:R-:W-:Y:S01]  /*0230*/  UIADD3 UR9, UPT, UPT, UR13, 0x2, URZ ;  /* 0x000000020d097890 */ /* 0x000fe2000fffe0ff */
[----:B------:R-:W-:Y:S01]  /*0240*/  MOV R19, RZ ;  /* 0x000000ff00137202 */ /* 0x000fe20000000f00 */
[----:B------:R-:W-:Y:S02]  /*0250*/  UIADD3 UR12, UPT, UPT, UR13, 0x3, URZ ;  /* 0x000000030d0c7890 */ /* 0x000fe4000fffe0ff */
[----:B------:R-:W-:Y:S01]  /*0260*/  ULOP3.LUT UR5, UR4, 0xfffffffc, URZ, 0xc0, !UPT ;  /* 0xfffffffc04057892 */ /* 0x000fe2000f8ec0ff */
[----:B------:R-:W3:Y:S02]  /*0270*/  LDCU.64 UR18, c[0x0][0x388] ;  /* 0x00007100ff1277ac */ /* 0x000ee40008000a00 */
[----:B------:R-:W4:Y:S01]  /*0280*/  LDC.64 R2, c[0x0][0x3b0] ;  /* 0x0000ec00ff027b82 */ /* 0x000f220000000a00 */
[----:B------:R-:W-:-:S03]  /*0290*/  UIADD3 UR6, UPT, UPT, -UR5, URZ, URZ ;  /* 0x000000ff05067290 */ /* 0x000fc6000fffe1ff */
[----:B------:R-:W-:Y:S01]  /*02a0*/  UMOV UR5, UR7 ;  /* 0x0000000700057c82 */ /* 0x000fe20008000000 */
[C---:B0-----:R-:W-:Y:S02]  /*02b0*/  IMAD R15, R17.reuse, UR13, R17 ;  /* 0x0000000d110f7c24 */ /* 0x041fe4000f8e0211 */
[C-C-:B------:R-:W-:Y:S02]  /*02c0*/  IMAD R18, R17.reuse, UR9, R12.reuse ;  /* 0x0000000911127c24 */ /* 0x140fe4000f8e020c */
[C-C-:B------:R-:W-:Y:S02]  /*02d0*/  IMAD R14, R17.reuse, UR12, R12.reuse ;  /* 0x0000000c110e7c24 */ /* 0x140fe4000f8e020c */
[----:B------:R-:W-:Y:S02]  /*02e0*/  IMAD R16, R17, UR13, R12 ;  /* 0x0000000d11107c24 */ /* 0x000fe4000f8e020c */
[----:B---34-:R-:W-:-:S07]  /*02f0*/  IMAD.IADD R15, R12, 0x1, R15 ;  /* 0x000000010c0f7824 */ /* 0x018fce00078e020f */
.L_x_523:
[----:B------:R-:W-:-:S05]  /*0300*/  IMAD.WIDE.U32 R20, R16, 0x8, R2 ;  /* 0x0000000810147825 */ /* 0x000fca00078e0002 */
[----:B-1-3--:R-:W3:Y:S01]  /*0310*/  LDG.E.64 R10, desc[UR16][R20.64] ;  /* 0x00000010140a7981 */ /* 0x00aee2000c1e1b00 */
[----:B------:R-:W-:-:S06]  /*0320*/  IMAD.WIDE.U32 R8, R15, 0x8, R2 ;  /* 0x000000080f087825 */ /* 0x000fcc00078e0002 */
[----:B------:R-:W4:Y:S01]  /*0330*/  LDG.E.64 R8, desc[UR16][R8.64] ;  /* 0x0000001008087981 */ /* 0x000f22000c1e1b00 */
[----:B------:R-:W-:-:S06]  /*0340*/  IMAD.WIDE.U32 R6, R18, 0x8, R2 ;  /* 0x0000000812067825 */ /* 0x000fcc00078e0002 */
[----:B------:R-:W5:Y:S01]  /*0350*/  LDG.E.64 R6, desc[UR16][R6.64] ;  /* 0x0000001006067981 */ /* 0x000f62000c1e1b00 */
[----:B0-----:R-:W-:-:S06]  /*0360*/  IMAD.WIDE.U32 R4, R14, 0x8, R2 ;  /* 0x000000080e047825 */ /* 0x001fcc00078e0002 */
[----:B------:R-:W2:Y:S01]  /*0370*/  LDG.E.64 R4, desc[UR16][R4.64] ;  /* 0x0000001004047981 */ /* 0x000ea2000c1e1b00 */
[----:B------:R-:W-:Y:S01]  /*0380*/  UIADD3 UR6, UPT, UPT, UR6, 0x4, URZ ;  /* 0x0000000406067890 */ /* 0x000fe2000fffe0ff */
[C---:B------:R-:W-:Y:S01]  /*0390*/  LEA R15, R17.reuse, R15, 0x2 ;  /* 0x0000000f110f7211 */ /* 0x040fe200078e10ff */
[C---:B------:R-:W-:Y:S01]  /*03a0*/  IMAD R14, R17.reuse, 0x4, R14 ;  /* 0x00000004110e7824 */ /* 0x040fe200078e020e */
[C---:B------:R-:W-:Y:S01]  /*03b0*/  LEA R18, R17.reuse, R18, 0x2 ;  /* 0x0000001211127211 */ /* 0x040fe200078e10ff */
[----:B------:R-:W-:Y:S01]  /*03c0*/  UISETP.NE.AND UP1, UPT, UR6, URZ, UPT ;  /* 0x000000ff0600728c */ /* 0x000fe2000bf25270 */
[----:B------:R-:W-:Y:S01]  /*03d0*/  LEA R16, R17, R16, 0x2 ;  /* 0x0000001011107211 */ /* 0x000fe200078e10ff */
[----:B------:R-:W-:Y:S01]  /*03e0*/  UIADD3 UR5, UPT, UPT, UR5, 0x4, URZ ;  /* 0x0000000405057890 */ /* 0x000fe2000fffe0ff */
[----:B---3--:R-:W0:Y:S08]  /*03f0*/  F2F.F32.F64 R10, R10 ;  /* 0x0000000a000a7310 */ /* 0x008e300000301000 */
[----:B----4-:R-:W1:Y:S01]  /*0400*/  F2F.F32.F64 R20, R8 ;  /* 0x0000000800147310 */ /* 0x010e620000301000 */
[C---:B0-----:R-:W-:Y:S01]  /*0410*/  FMUL R23, |R10|.reuse, 16777216 ;  /* 0x4b8000000a177820 */ /* 0x041fe20000400200 */
[C---:B------:R-:W-:Y:S01]  /*0420*/  FSETP.GEU.AND P0, PT, |R10|.reuse, 1.175494350822287508e-38, PT ;  /* 0x008000000a00780b */ /* 0x040fe20003f0e200 */
[----:B------:R-:W-:-:S05]  /*0430*/  FADD R11, R10, R10 ;  /* 0x0000000a0a0b7221 */ /* 0x000fca0000000000 */
[----:B-----5:R-:W0:Y:S01]  /*0440*/  F2F.F32.F64 R6, R6 ;  /* 0x0000000600067310 */ /* 0x020e220000301000 */
[-C--:B------:R-:W-:Y:S02]  /*0450*/  FSEL R23, R23, |R10|.reuse, !P0 ;  /* 0x4000000a17177208 */ /* 0x080fe40004000000 */
[----:B------:R-:W-:Y:S02]  /*0460*/  FSETP.NEU.AND P1, PT, R11, R10, PT ;  /* 0x0000000a0b00720b */ /* 0x000fe40003f2d000 */
[----:B-1----:R-:W-:-:S03]  /*0470*/  FSETP.GEU.AND P2, PT, |R20|, 1.175494350822287508e-38, PT ;  /* 0x008000001400780b */ /* 0x002fc60003f4e200 */
[----:B------:R0:W1:Y:S08]  /*0480*/  MUFU.LG2 R21, R23 ;  /* 0x0000001700157308 */ /* 0x0000700000000c00 */
[----:B------:R3:W-:Y:S01]  /*0490*/  F2F.F64.F32 R8, R19 ;  /* 0x0000001300087310 */ /* 0x0007e20000201800 */
[----:B0-----:R-:W-:Y:S01]  /*04a0*/  FMUL R23, |R6|, 16777216 ;  /* 0x4b80000006177820 */ /* 0x001fe20000400200 */
[----:B---3--:R-:W-:Y:S01]  /*04b0*/  FADD R19, R20, R20 ;  /* 0x0000001414137221 */ /* 0x008fe20000000000 */
[----:B-1----:R-:W-:Y:S01]  /*04c0*/  @!P0 FADD R21, R21, -24 ;  /* 0xc1c0000015158421 */ /* 0x002fe20000000000 */
[----:B------:R-:W-:-:S04]  /*04d0*/  FSETP.GEU.AND P0, PT, R10, RZ, PT ;  /* 0x000000ff0a00720b */ /* 0x000fc80003f0e000 */
[----:B--2---:R0:W-:Y:S01]  /*04e0*/  F2F.F32.F64 R4, R4 ;  /* 0x0000000400047310 */ /* 0x0041e20000301000 */
[----:B------:R-:W-:Y:S01]  /*04f0*/  FMUL R22, R21, -0.6666666865348815918 ;  /* 0xbf2aaaab15167820 */ /* 0x000fe20000400000 */
[----:B------:R-:W-:-:S06]  /*0500*/  FMUL R21, |R20|, 16777216 ;  /* 0x4b80000014157820 */ /* 0x000fcc0000400200 */
[----:B------:R-:W1:Y:S01]  /*0510*/  MUFU.EX2 R25, R22 ;  /* 0x0000001600197308 */ /* 0x000e620000000800 */
[----:B------:R-:W-:Y:S01]  /*0520*/  FSEL R26, R21, |R20|, !P2 ;  /* 0x40000014151a7208 */ /* 0x000fe20005000000 */
[----:B0-----:R-:W-:-:S06]  /*0530*/  FADD R5, R6, R6 ;  /* 0x0000000606057221 */ /* 0x001fcc0000000000 */
[----:B------:R-:W0:Y:S01]  /*0540*/  MUFU.LG2 R21, R26 ;  /* 0x0000001a00157308 */ /* 0x000e220000000c00 */
[----:B-1----:R-:W-:-:S04]  /*0550*/  FMUL R24, |R10|, R25 ;  /* 0x000000190a187220 */ /* 0x002fc80000400200 */
[----:B------:R-:W-:-:S04]  /*0560*/  FMUL R25, R25, -R24 ;  /* 0x8000001819197220 */ /* 0x000fc80000400000 */
[----:B------:R-:W-:Y:S01]  /*0570*/  FFMA R25, R24, R25, 1 ;  /* 0x3f80000018197423 */ /* 0x000fe20000000019 */
[----:B0-----:R-:W-:-:S03]  /*0580*/  @!P2 FADD R21, R21, -24 ;  /* 0xc1c000001515a421 */ /* 0x001fc60000000000 */
[----:B------:R-:W-:Y:S01]  /*0590*/  FMUL R25, R25, 0.3333333432674407959 ;  /* 0x3eaaaaab19197820 */ /* 0x000fe20000400000 */
[----:B------:R-:W-:-:S03]  /*05a0*/  FMUL R21, R21, -0.6666666865348815918 ;  /* 0xbf2aaaab15157820 */ /* 0x000fc60000400000 */
[----:B------:R-:W-:-:S03]  /*05b0*/  FFMA R25, R24, R25, R24 ;  /* 0x0000001918197223 */ /* 0x000fc60000000018 */
[----:B------:R-:W0:Y:S02]  /*05c0*/  MUFU.EX2 R21, R21 ;  /* 0x0000001500157308 */ /* 0x000e240000000800 */
[----:B------:R-:W-:Y:S02]  /*05d0*/  @P1 FSEL R11, -R25, R25, !P0 ;  /* 0x00000019190b1208 */ /* 0x000fe40004000100 */
[----:B------:R-:W-:Y:S02]  /*05e0*/  FSETP.GEU.AND P0, PT, |R6|, 1.175494350822287508e-38, PT ;  /* 0x008000000600780b */ /* 0x000fe40003f0e200 */
[----:B------:R-:W-:Y:S02]  /*05f0*/  FSETP.NEU.AND P1, PT, R19, R20, PT ;  /* 0x000000141300720b */ /* 0x000fe40003f2d000 */
[----:B------:R-:W1:Y:S01]  /*0600*/  F2F.F64.F32 R10, R11 ;  /* 0x0000000b000a7310 */ /* 0x000e620000201800 */
[----:B------:R-:W-:-:S07]  /*0610*/  FSEL R23, R23, |R6|, !P0 ;  /* 0x4000000617177208 */ /* 0x000fce0004000000 */
[----:B------:R-:W2:Y:S01]  /*0620*/  MUFU.LG2 R7, R23 ;  /* 0x0000001700077308 */ /* 0x000ea20000000c00 */
[----:B0-----:R-:W-:Y:S01]  /*0630*/  FMUL R22, |R20|, R21 ;  /* 0x0000001514167220 */ /* 0x001fe20000400200 */
[----:B-1----:R-:W-:-:S03]  /*0640*/  DFMA R8, R10, UR18, R8 ;  /* 0x000000120a087c2b */ /* 0x002fc60008000008 */
[----:B------:R-:W-:Y:S01]  /*0650*/  FMUL R11, R21, -R22 ;  /* 0x80000016150b7220 */ /* 0x000fe20000400000 */
[----:B------:R-:W-:-:S03]  /*0660*/  FMUL R21, |R4|, 16777216 ;  /* 0x4b80000004157820 */ /* 0x000fc60000400200 */
[----:B------:R-:W-:Y:S01]  /*0670*/  FFMA R11, R22, R11, 1 ;  /* 0x3f800000160b7423 */ /* 0x000fe2000000000b */
[----:B------:R-:W0:Y:S03]  /*0680*/  F2F.F32.F64 R10, R8 ;  /* 0x00000008000a7310 */ /* 0x000e260000301000 */
[----:B------:R-:W-:Y:S01]  /*0690*/  FMUL R11, R11, 0.3333333432674407959 ;  /* 0x3eaaaaab0b0b7820 */ /* 0x000fe20000400000 */
[----:B--2---:R-:W-:Y:S01]  /*06a0*/  @!P0 FADD R7, R7, -24 ;  /* 0xc1c0000007078421 */ /* 0x004fe20000000000 */
[----:B------:R-:W-:Y:S02]  /*06b0*/  FSETP.GEU.AND P0, PT, R20, RZ, PT ;  /* 0x000000ff1400720b */ /* 0x000fe40003f0e000 */
[----:B------:R-:W-:Y:S01]  /*06c0*/  FFMA R11, R22, R11, R22 ;  /* 0x0000000b160b7223 */ /* 0x000fe20000000016 */
[----:B------:R-:W-:-:S04]  /*06d0*/  FMUL R7, R7, -0.6666666865348815918 ;  /* 0xbf2aaaab07077820 */ /* 0x000fc80000400000 */
[----:B------:R-:W-:Y:S02]  /*06e0*/  @P1 FSEL R19, -R11, R11, !P0 ;  /* 0x0000000b0b131208 */ /* 0x000fe40004000100 */
[----:B------:R-:W1:Y:S01]  /*06f0*/  MUFU.EX2 R7, R7 ;  /* 0x0000000700077308 */ /* 0x000e620000000800 */
[----:B------:R-:W-:Y:S02]  /*0700*/  FSETP.GEU.AND P0, PT, |R4|, 1.175494350822287508e-38, PT ;  /* 0x008000000400780b */ /* 0x000fe40003f0e200 */
[----:B------:R-:W-:Y:S02]  /*0710*/  FSETP.NEU.AND P1, PT, R5, R6, PT ;  /* 0x000000060500720b */ /* 0x000fe40003f2d000 */
[----:B------:R-:W-:-:S03]  /*0720*/  FSEL R21, R21, |R4|, !P0 ;  /* 0x4000000415157208 */ /* 0x000fc60004000000 */
[----:B------:R-:W-:Y:S08]  /*0730*/  F2F.F64.F32 R8, R19 ;  /* 0x0000001300087310 */ /* 0x000ff00000201800 */
[----:B0-----:R-:W0:Y:S01]  /*0740*/  F2F.F64.F32 R10, R10 ;  /* 0x0000000a000a7310 */ /* 0x001e220000201800 */
[----:B-1----:R-:W-:-:S04]  /*0750*/  FMUL R20, |R6|, R7 ;  /* 0x0000000706147220 */ /* 0x002fc80000400200 */
[----:B------:R-:W-:-:S03]  /*0760*/  FMUL R7, R7, -R20 ;  /* 0x8000001407077220 */ /* 0x000fc60000400000 */
[----:B------:R-:W1:Y:S01]  /*0770*/  MUFU.LG2 R22, R21 ;  /* 0x0000001500167308 */ /* 0x000e620000000c00 */
[----:B------:R-:W-:-:S04]  /*0780*/  FFMA R7, R20, R7, 1 ;  /* 0x3f80000014077423 */ /* 0x000fc80000000007 */
[----:B------:R-:W-:Y:S01]  /*0790*/  FMUL R7, R7, 0.3333333432674407959 ;  /* 0x3eaaaaab07077820 */ /* 0x000fe20000400000 */
[----:B0-----:R-:W-:-:S03]  /*07a0*/  DFMA R8, R8, UR18, R10 ;  /* 0x0000001208087c2b */ /* 0x001fc6000800000a */
[----:B------:R-:W-:-:S07]  /*07b0*/  FFMA R7, R20, R7, R20 ;  /* 0x0000000714077223 */ /* 0x000fce0000000014 */
[----:B------:R0:W2:Y:S01]  /*07c0*/  F2F.F32.F64 R8, R8 ;  /* 0x0000000800087310 */ /* 0x0000a20000301000 */
[----:B-1----:R-:W-:Y:S01]  /*07d0*/  @!P0 FADD R22, R22, -24 ;  /* 0xc1c0000016168421 */ /* 0x002fe20000000000 */
[----:B------:R-:W-:-:S03]  /*07e0*/  FSETP.GEU.AND P0, PT, R6, RZ, PT ;  /* 0x000000ff0600720b */ /* 0x000fc60003f0e000 */
[----:B------:R-:W-:Y:S01]  /*07f0*/  FMUL R22, R22, -0.6666666865348815918 ;  /* 0xbf2aaaab16167820 */ /* 0x000fe20000400000 */
[----:B------:R-:W-:Y:S02]  /*0800*/  @P1 FSEL R5, -R7, R7, !P0 ;  /* 0x0000000707051208 */ /* 0x000fe40004000100 */
[C---:B------:R-:W-:Y:S01]  /*0810*/  FSETP.GEU.AND P0, PT, R4.reuse, RZ, PT ;  /* 0x000000ff0400720b */ /* 0x040fe20003f0e000 */
[----:B------:R-:W1:Y:S01]  /*0820*/  MUFU.EX2 R19, R22 ;  /* 0x0000001600137308 */ /* 0x000e620000000800 */
[----:B0-----:R-:W-:-:S05]  /*0830*/  FADD R9, R4, R4 ;  /* 0x0000000404097221 */ /* 0x001fca0000000000 */
[----:B------:R-:W-:Y:S02]  /*0840*/  FSETP.NEU.AND P1, PT, R9, R4, PT ;  /* 0x000000040900720b */ /* 0x000fe40003f2d000 */
[----:B------:R-:W-:Y:S08]  /*0850*/  F2F.F64.F32 R6, R5 ;  /* 0x0000000500067310 */ /* 0x000ff00000201800 */
[----:B--2---:R-:W0:Y:S01]  /*0860*/  F2F.F64.F32 R10, R8 ;  /* 0x00000008000a7310 */ /* 0x004e220000201800 */
[----:B-1----:R-:W-:-:S04]  /*0870*/  FMUL R20, |R4|, R19 ;  /* 0x0000001304147220 */ /* 0x002fc80000400200 */
[----:B------:R-:W-:-:S04]  /*0880*/  FMUL R19, R19, -R20 ;  /* 0x8000001413137220 */ /* 0x000fc80000400000 */
[----:B------:R-:W-:-:S04]  /*0890*/  FFMA R19, R20, R19, 1 ;  /* 0x3f80000014137423 */ /* 0x000fc80000000013 */
[----:B------:R-:W-:Y:S01]  /*08a0*/  FMUL R19, R19, 0.3333333432674407959 ;  /* 0x3eaaaaab13137820 */ /* 0x000fe20000400000 */
[----:B0-----:R-:W-:-:S03]  /*08b0*/  DFMA R6, R6, UR18, R10 ;  /* 0x0000001206067c2b */ /* 0x001fc6000800000a */
[----:B------:R-:W-:-:S05]  /*08c0*/  FFMA R19, R20, R19, R20 ;  /* 0x0000001314137223 */ /* 0x000fca0000000014 */
[----:B------:R-:W-:Y:S02]  /*08d0*/  @P1 FSEL R9, -R19, R19, !P0 ;  /* 0x0000001313091208 */ /* 0x000fe40004000100 */
[----:B------:R-:W0:Y:S08]  /*08e0*/  F2F.F32.F64 R6, R6 ;  /* 0x0000000600067310 */ /* 0x000e300000301000 */
[----:B------:R-:W-:Y:S08]  /*08f0*/  F2F.F64.F32 R8, R9 ;  /* 0x0000000900087310 */ /* 0x000ff00000201800 */
[----:B0-----:R-:W0:Y:S02]  /*0900*/  F2F.F64.F32 R4, R6 ;  /* 0x0000000600047310 */ /* 0x001e240000201800 */
[----:B0-----:R-:W-:-:S06]  /*0910*/  DFMA R4, R8, UR18, R4 ;  /* 0x0000001208047c2b */ /* 0x001fcc0008000004 */
[----:B------:R0:W3:Y:S01]  /*0920*/  F2F.F32.F64 R19, R4 ;  /* 0x0000000400137310 */ /* 0x0000e20000301000 */
[----:B------:R-:W-:Y:S05]  /*0930*/  BRA.U UP1, `(.L_x_523) ;  /* 0xfffffff901707547 */ /* 0x000fea000b83ffff */
.L_x_522:
[----:B------:R-:W-:Y:S05]  /*0940*/  BRA.U !UP0, `(.L_x_524) ;  /* 0x0000000508507547 */ /* 0x000fea000b800000 */
[----:B------:R-:W-:Y:S02]  /*0950*/  UISETP.NE.AND UP0, UPT, UR14, 0x1, UPT ;  /* 0x000000010e00788c */ /* 0x000fe4000bf05270 */
[----:B------:R-:W-:-:S04]  /*0960*/  ULOP3.LUT UR4, UR4, 0x1, URZ, 0xc0, !UPT ;  /* 0x0000000104047892 */ /* 0x000fc8000f8ec0ff */
[----:B------:R-:W-:-:S03]  /*0970*/  UISETP.NE.U32.AND UP1, UPT, UR4, 0x1, UPT ;  /* 0x000000010400788c */ /* 0x000fc6000bf25070 */
[----:B------:R-:W-:Y:S08]  /*0980*/  BRA.U !UP0, `(.L_x_525) ;  /* 0x0000000108d07547 */ /* 0x000ff0000b800000 */
[----:B0-----:R-:W0:Y:S01]  /*0990*/  LDC R4, c[0x0][0x384] ;  /* 0x0000e100ff047b82 */ /* 0x001e220000000800 */
[----:B------:R-:W4:Y:S07]  /*09a0*/  LDCU.64 UR6, c[0x0][0x388] ;  /* 0x00007100ff0677ac */ /* 0x000f2e0008000a00 */
[----:B------:R-:W5:Y:S01]  /*09b0*/  LDC.64 R6, c[0x0][0x3b0] ;  /* 0x0000ec00ff067b82 */ /* 0x000f620000000a00 */
[----:B0-----:R-:W-:-:S04]  /*09c0*/  IMAD R5, R4, UR5, R12 ;  /* 0x0000000504057c24 */ /* 0x001fc8000f8e020c */
[----:B-----5:R-:W-:-:S06]  /*09d0*/  IMAD.WIDE.U32 R2, R5, 0x8, R6 ;  /* 0x0000000805027825 */ /* 0x020fcc00078e0006 */
[----:B-1----:R-:W5:Y:S01]  /*09e0*/  LDG.E.64 R2, desc[UR16][R2.64] ;  /* 0x0000001002027981 */ /* 0x002f62000c1e1b00 */
[----:B------:R-:W-:-:S05]  /*09f0*/  IADD3 R5, PT, PT, R5, R4, RZ ;  /* 0x0000000405057210 */ /* 0x000fca0007ffe0ff */
[----:B------:R-:W-:-:S05]  /*0a00*/  IMAD.WIDE.U32 R6, R5, 0x8, R6 ;  /* 0x0000000805067825 */ /* 0x000fca00078e0006 */
[----:B------:R-:W2:Y:S01]  /*0a10*/  LDG.E.64 R4, desc[UR16][R6.64] ;  /* 0x0000001006047981 */ /* 0x000ea2000c1e1b00 */
[----:B------:R-:W-:Y:S01]  /*0a20*/  UIADD3 UR5, UPT, UPT, UR5, 0x2, URZ ;  /* 0x0000000205057890 */ /* 0x000fe2000fffe0ff */
[----:B-----5:R-:W0:Y:S08]  /*0a30*/  F2F.F32.F64 R8, R2 ;  /* 0x0000000200087310 */ /* 0x020e300000301000 */
[----:B---3--:R-:W-:Y:S01]  /*0a40*/  F2F.F64.F32 R2, R19 ;  /* 0x0000001300027310 */ /* 0x008fe20000201800 */
[C---:B0-----:R-:W-:Y:S01]  /*0a50*/  FMUL R9, |R8|.reuse, 16777216 ;  /* 0x4b80000008097820 */ /* 0x041fe20000400200 */
[----:B------:R-:W-:-:S06]  /*0a60*/  FSETP.GEU.AND P0, PT, |R8|, 1.175494350822287508e-38, PT ;  /* 0x008000000800780b */ /* 0x000fcc0003f0e200 */
[----:B--2---:R-:W0:Y:S01]  /*0a70*/  F2F.F32.F64 R4, R4 ;  /* 0x0000000400047310 */ /* 0x004e220000301000 */
[----:B------:R-:W-:Y:S01]  /*0a80*/  FADD R7, R8, R8 ;  /* 0x0000000808077221 */ /* 0x000fe20000000000 */
[----:B------:R-:W-:-:S04]  /*0a90*/  FSEL R9, R9, |R8|, !P0 ;  /* 0x4000000809097208 */ /* 0x000fc80004000000 */
[----:B------:R-:W-:Y:S02]  /*0aa0*/  FSETP.NEU.AND P1, PT, R7, R8, PT ;  /* 0x000000080700720b */ /* 0x000fe40003f2d000 */
[----:B------:R1:W2:Y:S01]  /*0ab0*/  MUFU.LG2 R10, R9 ;  /* 0x00000009000a7308 */ /* 0x0002a20000000c00 */
[C---:B0-----:R-:W-:Y:S01]  /*0ac0*/  FMUL R15, |R4|.reuse, 16777216 ;  /* 0x4b800000040f7820 */ /* 0x041fe20000400200 */
[----:B-1----:R-:W-:Y:S01]  /*0ad0*/  FADD R9, R4, R4 ;  /* 0x0000000404097221 */ /* 0x002fe20000000000 */
[----:B--2---:R-:W-:Y:S01]  /*0ae0*/  @!P0 FADD R10, R10, -24 ;  /* 0xc1c000000a0a8421 */ /* 0x004fe20000000000 */
[----:B------:R-:W-:-:S03]  /*0af0*/  FSETP.GEU.AND P0, PT, |R4|, 1.175494350822287508e-38, PT ;  /* 0x008000000400780b */ /* 0x000fc60003f0e200 */
[----:B------:R-:W-:Y:S01]  /*0b00*/  FMUL R10, R10, -0.6666666865348815918 ;  /* 0xbf2aaaab0a0a7820 */ /* 0x000fe20000400000 */
[----:B------:R-:W-:-:S03]  /*0b10*/  FSEL R15, R15, |R4|, !P0 ;  /* 0x400000040f0f7208 */ /* 0x000fc60004000000 */
[----:B------:R-:W0:Y:S08]  /*0b20*/  MUFU.EX2 R11, R10 ;  /* 0x0000000a000b7308 */ /* 0x000e300000000800 */
[----:B------:R-:W1:Y:S01]  /*0b30*/  MUFU.LG2 R14, R15 ;  /* 0x0000000f000e7308 */ /* 0x000e620000000c00 */
[----:B0-----:R-:W-:-:S04]  /*0b40*/  FMUL R6, |R8|, R11 ;  /* 0x0000000b08067220 */ /* 0x001fc80000400200 */
[----:B------:R-:W-:-:S04]  /*0b50*/  FMUL R11, R11, -R6 ;  /* 0x800000060b0b7220 */ /* 0x000fc80000400000 */
[----:B------:R-:W-:Y:S01]  /*0b60*/  FFMA R11, R6, R11, 1 ;  /* 0x3f800000060b7423 */ /* 0x000fe2000000000b */
[----:B-1----:R-:W-:Y:S01]  /*0b70*/  @!P0 FADD R14, R14, -24 ;  /* 0xc1c000000e0e8421 */ /* 0x002fe20000000000 */
[----:B------:R-:W-:Y:S02]  /*0b80*/  FSETP.GEU.AND P0, PT, R8, RZ, PT ;  /* 0x000000ff0800720b */ /* 0x000fe40003f0e000 */
[----:B------:R-:W-:Y:S01]  /*0b90*/  FMUL R11, R11, 0.3333333432674407959 ;  /* 0x3eaaaaab0b0b7820 */ /* 0x000fe20000400000 */
[----:B------:R-:W-:-:S03]  /*0ba0*/  FMUL R14, R14, -0.6666666865348815918 ;  /* 0xbf2aaaab0e0e7820 */ /* 0x000fc60000400000 */
[----:B------:R-:W-:Y:S01]  /*0bb0*/  FFMA R11, R6, R11, R6 ;  /* 0x0000000b060b7223 */ /* 0x000fe20000000006 */
[----:B------:R-:W0:Y:S04]  /*0bc0*/  MUFU.EX2 R5, R14 ;  /* 0x0000000e00057308 */ /* 0x000e280000000800 */
[----:B------:R-:W-:Y:S02]  /*0bd0*/  @P1 FSEL R7, -R11, R11, !P0 ;  /* 0x0000000b0b071208 */ /* 0x000fe40004000100 */
[----:B------:R-:W-:Y:S02]  /*0be0*/  FSETP.NEU.AND P1, PT, R9, R4, PT ;  /* 0x000000040900720b */ /* 0x000fe40003f2d000 */
[C---:B------:R-:W-:Y:S02]  /*0bf0*/  FSETP.GEU.AND P0, PT, R4.reuse, RZ, PT ;  /* 0x000000ff0400720b */ /* 0x040fe40003f0e000 */
[----:B------:R-:W4:Y:S01]  /*0c00*/  F2F.F64.F32 R6, R7 ;  /* 0x0000000700067310 */ /* 0x000f220000201800 */
[----:B0-----:R-:W-:-:S04]  /*0c10*/  FMUL R8, |R4|, R5 ;  /* 0x0000000504087220 */ /* 0x001fc80000400200 */
[----:B------:R-:W-:Y:S01]  /*0c20*/  FMUL R5, R5, -R8 ;  /* 0x8000000805057220 */ /* 0x000fe20000400000 */
[----:B----4-:R-:W-:-:S03]  /*0c30*/  DFMA R2, R6, UR6, R2 ;  /* 0x0000000606027c2b */ /* 0x010fc60008000002 */
[----:B------:R-:W-:-:S04]  /*0c40*/  FFMA R5, R8, R5, 1 ;  /* 0x3f80000008057423 */ /* 0x000fc80000000005 */
[----:B------:R-:W-:-:S04]  /*0c50*/  FMUL R5, R5, 0.3333333432674407959 ;  /* 0x3eaaaaab05057820 */ /* 0x000fc80000400000 */
[----:B------:R-:W-:Y:S01]  /*0c60*/  FFMA R5, R8, R5, R8 ;  /* 0x0000000508057223 */ /* 0x000fe20000000008 */
[----:B------:R-:W0:Y:S04]  /*0c70*/  F2F.F32.F64 R2, R2 ;  /* 0x0000000200027310 */ /* 0x000e280000301000 */
[----:B------:R-:W-:-:S04]  /*0c80*/  @P1 FSEL R9, -R5, R5, !P0 ;  /* 0x0000000505091208 */ /* 0x000fc80004000100 */
[----:B------:R-:W-:Y:S08]  /*0c90*/  F2F.F64.F32 R6, R9 ;  /* 0x0000000900067310 */ /* 0x000ff00000201800 */
[----:B0-----:R-:W0:Y:S02]  /*0ca0*/  F2F.F64.F32 R4, R2 ;  /* 0x0000000200047310 */ /* 0x001e240000201800 */
[----:B0-----:R-:W-:-:S06]  /*0cb0*/  DFMA R4, R6, UR6, R4 ;  /* 0x0000000606047c2b */ /* 0x001fcc0008000004 */
[----:B------:R4:W0:Y:S05]  /*0cc0*/  F2F.F32.F64 R19, R4 ;  /* 0x0000000400137310 */ /* 0x00082a0000301000 */
.L_x_525:
[----:B------:R-:W-:Y:S05]  /*0cd0*/  BRA.U UP1, `(.L_x_524) ;  /* 0x00000001016c7547 */ /* 0x000fea000b800000 */
[----:B0---4-:R-:W0:Y:S08]  /*0ce0*/  LDC R5, c[0x0][0x384] ;  /* 0x0000e100ff057b82 */ /* 0x011e300000000800 */
[----:B------:R-:W4:Y:S01]  /*0cf0*/  LDC.64 R2, c[0x0][0x3b0] ;  /* 0x0000ec00ff027b82 */ /* 0x000f220000000a00 */
[----:B0-----:R-:W-:Y:S01]  /*0d00*/  IMAD R5, R5, UR5, R12 ;  /* 0x0000000505057c24 */ /* 0x001fe2000f8e020c */
[----:B------:R-:W0:Y:S03]  /*0d10*/  LDCU.64 UR4, c[0x0][0x388] ;  /* 0x00007100ff0477ac */ /* 0x000e260008000a00 */
[----:B----4-:R-:W-:-:S06]  /*0d20*/  IMAD.WIDE.U32 R2, R5, 0x8, R2 ;  /* 0x0000000805027825 */ /* 0x010fcc00078e0002 */
[----:B-1----:R-:W4:Y:S02]  /*0d30*/  LDG.E.64 R2, desc[UR16][R2.64] ;  /* 0x0000001002027981 */ /* 0x002f24000c1e1b00 */
[----:B----4-:R-:W1:Y:S02]  /*0d40*/  F2F.F32.F64 R4, R2 ;  /* 0x0000000200047310 */ /* 0x010e640000301000 */
[C---:B-1----:R-:W-:Y:S01]  /*0d50*/  FMUL R5, |R4|.reuse, 16777216 ;  /* 0x4b80000004057820 */ /* 0x042fe20000400200 */
[C---:B------:R-:W-:Y:S01]  /*0d60*/  FSETP.GEU.AND P0, PT, |R4|.reuse, 1.175494350822287508e-38, PT ;  /* 0x008000000400780b */ /* 0x040fe20003f0e200 */
[----:B------:R-:W-:-:S03]  /*0d70*/  FADD R9, R4, R4 ;  /* 0x0000000404097221 */ /* 0x000fc60000000000 */
[-C--:B------:R-:W-:Y:S02]  /*0d80*/  FSEL R5, R5, |R4|.reuse, !P0 ;  /* 0x4000000405057208 */ /* 0x080fe40004000000 */
[----:B------:R-:W-:Y:S02]  /*0d90*/  FSETP.NEU.AND P1, PT, R9, R4, PT ;  /* 0x000000040900720b */ /* 0x000fe40003f2d000 */
[----:B------:R-:W1:Y:S05]  /*0da0*/  MUFU.LG2 R6, R5 ;  /* 0x0000000500067308 */ /* 0x000e6a0000000c00 */
[----:B-1----:R-:W-:Y:S01]  /*0db0*/  @!P0 FADD R6, R6, -24 ;  /* 0xc1c0000006068421 */ /* 0x002fe20000000000 */
[----:B------:R-:W-:-:S03]  /*0dc0*/  FSETP.GEU.AND P0, PT, R4, RZ, PT ;  /* 0x000000ff0400720b */ /* 0x000fc60003f0e000 */
[----:B------:R-:W-:-:S04]  /*0dd0*/  FMUL R6, R6, -0.6666666865348815918 ;  /* 0xbf2aaaab06067820 */ /* 0x000fc80000400000 */
[----:B------:R-:W1:Y:S02]  /*0de0*/  MUFU.EX2 R7, R6 ;  /* 0x0000000600077308 */ /* 0x000e640000000800 */
[----:B-1----:R-:W-:-:S06]  /*0df0*/  FMUL R8, |R4|, R7 ;  /* 0x0000000704087220 */ /* 0x002fcc0000400200 */
[----:B---3--:R-:W-:Y:S01]  /*0e00*/  F2F.F64.F32 R4, R19 ;  /* 0x0000001300047310 */ /* 0x008fe20000201800 */
[----:B------:R-:W-:-:S04]  /*0e10*/  FMUL R7, R7, -R8 ;  /* 0x8000000807077220 */ /* 0x000fc80000400000 */
[----:B------:R-:W-:-:S04]  /*0e20*/  FFMA R7, R8, R7, 1 ;  /* 0x3f80000008077423 */ /* 0x000fc80000000007 */
[----:B------:R-:W-:-:S04]  /*0e30*/  FMUL R7, R7, 0.3333333432674407959 ;  /* 0x3eaaaaab07077820 */ /* 0x000fc80000400000 */
[----:B------:R-:W-:-:S05]  /*0e40*/  FFMA R7, R8, R7, R8 ;  /* 0x0000000708077223 */ /* 0x000fca0000000008 */
[----:B------:R-:W-:-:S04]  /*0e50*/  @P1 FSEL R9, -R7, R7, !P0 ;  /* 0x0000000707091208 */ /* 0x000fc80004000100 */
[----:B------:R-:W0:Y:S02]  /*0e60*/  F2F.F64.F32 R2, R9 ;  /* 0x0000000900027310 */ /* 0x000e240000201800 */
[----:B0-----:R-:W-:-:S06]  /*0e70*/  DFMA R2, R2, UR4, R4 ;  /* 0x0000000402027c2b */ /* 0x001fcc0008000004 */
[----:B------:R0:W1:Y:S05]  /*0e80*/  F2F.F32.F64 R19, R2 ;  /* 0x0000000200137310 */ /* 0x00006a0000301000 */
.L_x_524:
[----:B01-3--:R0:W3:Y:S02]  /*0e90*/  F2F.F64.F32 R2, R19 ;  /* 0x0000001300027310 */ /* 0x00b0e40000201800 */
.L_x_521:
[----:B------:R-:W5:Y:S01]  /*0ea0*/  LDCU.128 UR4, c[0x0][0x390] ;  /* 0x00007200ff0477ac */ /* 0x000f620008000c00 */
[----:B---34-:R-:W-:Y:S01]  /*0eb0*/  IMAD.MOV.U32 R4, RZ, RZ, R3 ;  /* 0x000000ffff047224 */ /* 0x018fe200078e0003 */
[----:B------:R-:W3:Y:S01]  /*0ec0*/  LDC R10, c[0x0][0x39c] ;  /* 0x0000e700ff0a7b82 */ /* 0x000ee20000000800 */
[----:B------:R-:W-:Y:S01]  /*0ed0*/  BSSY.RECONVERGENT B0, `(.L_x_526) ;  /* 0x0000017000007945 */ /* 0x000fe20003800200 */
[----:B-----5:R-:W-:Y:S01]  /*0ee0*/  DSETP.MAX.AND P0, P1, R2, UR4, PT ;  /* 0x0000000402007e2a */ /* 0x020fe2000b90f000 */
[----:B------:R-:W-:Y:S02]  /*0ef0*/  UMOV UR9, UR5 ;  /* 0x0000000500097c82 */ /* 0x000fe40008000000 */
[----:B------:R-:W-:-:S03]  /*0f00*/  MOV R6, UR9 ;  /* 0x0000000900067c02 */ /* 0x000fc60008000f00 */
[----:B------:R-:W-:Y:S02]  /*0f10*/  FSEL R5, R4, UR9, P0 ;  /* 0x0000000904057c08 */ /* 0x000fe40008000000 */
[----:B------:R-:W-:Y:S01]  /*0f20*/  SEL R4, R2, UR4, P0 ;  /* 0x0000000402047c07 */ /* 0x000fe20008000000 */
[----:B------:R-:W-:-:S05]  /*0f30*/  HFMA2 R2, -RZ, RZ, 0, 5.9604644775390625e-08 ;  /* 0x00000001ff027431 */ /* 0x000fca00000001ff */
[----:B------:R-:W-:Y:S02]  /*0f40*/  @P1 LOP3.LUT R5, R6, 0x80000, RZ, 0xfc, !PT ;  /* 0x0008000006051812 */ /* 0x000fe400078efcff */
[----:B---3--:R-:W-:Y:S02]  /*0f50*/  FSETP.GEU.AND P1, PT, |R10|, 6.5827683646048100446e-37, PT ;  /* 0x036000000a00780b */ /* 0x008fe40003f2e200 */
[----:B------:R-:W3:Y:S02]  /*0f60*/  MUFU.RCP64H R3, R5 ;  /* 0x0000000500037308 */ /* 0x000ee40000001800 */
[----:B---3--:R-:W-:-:S08]  /*0f70*/  DFMA R6, -R4, R2, 1 ;  /* 0x3ff000000406742b */ /* 0x008fd00000000102 */
[----:B------:R-:W-:-:S08]  /*0f80*/  DFMA R6, R6, R6, R6 ;  /* 0x000000060606722b */ /* 0x000fd00000000006 */
[----:B------:R-:W-:-:S08]  /*0f90*/  DFMA R6, R2, R6, R2 ;  /* 0x000000060206722b */ /* 0x000fd00000000002 */
[----:B------:R-:W-:-:S08]  /*0fa0*/  DFMA R2, -R4, R6, 1 ;  /* 0x3ff000000402742b */ /* 0x000fd00000000106 */
[----:B------:R-:W-:-:S08]  /*0fb0*/  DFMA R2, R6, R2, R6 ;  /* 0x000000020602722b */ /* 0x000fd00000000006 */
[----:B------:R-:W-:-:S08]  /*0fc0*/  DMUL R6, R2, UR6 ;  /* 0x0000000602067c28 */ /* 0x000fd00008000000 */
[----:B------:R-:W-:-:S08]  /*0fd0*/  DFMA R8, -R4, R6, UR6 ;  /* 0x0000000604087e2b */ /* 0x000fd00008000106 */
[----:B------:R-:W-:-:S10]  /*0fe0*/  DFMA R2, R2, R8, R6 ;  /* 0x000000080202722b */ /* 0x000fd40000000006 */
[----:B------:R-:W-:-:S05]  /*0ff0*/  FFMA R6, RZ, R5, R3 ;  /* 0x00000005ff067223 */ /* 0x000fca0000000003 */
[----:B------:R-:W-:-:S13]  /*1000*/  FSETP.GT.AND P0, PT, |R6|, 1.469367938527859385e-39, PT ;  /* 0x001000000600780b */ /* 0x000fda0003f04200 */
[----:B------:R-:W-:Y:S05]  /*1010*/  @P0 BRA P1, `(.L_x_527) ;  /* 0x0000000000080947 */ /* 0x000fea0000800000 */
[----:B------:R-:W-:-:S07]  /*1020*/  MOV R10, 0x1040 ;  /* 0x00001040000a7802 */ /* 0x000fce0000000f00 */
[----:B012---:R-:W-:Y:S05]  /*1030*/  CALL.REL.NOINC `($__internal_33_$__cuda_sm20_div_rn_f64_full) ;  /* 0x00000014009c7944 */ /* 0x007fea0003c00000 */
.L_x_527:
[----:B-12---:R-:W-:Y:S05]  /*1040*/  BSYNC.RECONVERGENT B0 ;  /* 0x0000000000007941 */ /* 0x006fea0003800200 */
.L_x_526:
[----:B------:R-:W1:Y:S02]  /*1050*/  LDC.64 R4, c[0x0][0x3b0] ;  /* 0x0000ec00ff047b82 */ /* 0x000e640000000a00 */
[----:B-1----:R-:W-:-:S05]  /*1060*/  IMAD.WIDE.U32 R4, R0, 0x8, R4 ;  /* 0x0000000800047825 */ /* 0x002fca00078e0004 */
[----:B------:R-:W2:Y:S01]  /*1070*/  LDG.E.64 R14, desc[UR16][R4.64] ;  /* 0x00000010040e7981 */ /* 0x000ea2000c1e1b00 */
[----:B------:R-:W-:Y:S01]  /*1080*/  HFMA2 R11, -RZ, RZ, 1.9609375, 0 ;  /* 0x3fd80000ff0b7431 */ /* 0x000fe200000001ff */
[----:B------:R-:W-:Y:S01]  /*1090*/  MOV R10, 0x0 ;  /* 0x00000000000a7802 */ /* 0x000fe20000000f00 */
[----:B------:R-:W1:Y:S01]  /*10a0*/  F2F.F32.F64 R18, R2 ;  /* 0x0000000200127310 */ /* 0x000e620000301000 */
[----:B------:R-:W-:Y:S07]  /*10b0*/  BSSY.RECONVERGENT B0, `(.L_x_528) ;  /* 0x000001a000007945 */ /* 0x000fee0003800200 */
[----:B--2---:R-:W2:Y:S01]  /*10c0*/  MUFU.RSQ64H R7, R15 ;  /* 0x0000000f00077308 */ /* 0x004ea20000001c00 */
[----:B------:R-:W-:-:S05]  /*10d0*/  VIADD R6, R15, 0xfcb00000 ;  /* 0xfcb000000f067836 */ /* 0x000fca0000000000 */
[----:B------:R-:W-:Y:S01]  /*10e0*/  ISETP.GE.U32.AND P0, PT, R6, 0x7ca00000, PT ;  /* 0x7ca000000600780c */ /* 0x000fe20003f06070 */
[----:B--2---:R-:W-:-:S08]  /*10f0*/  DMUL R8, R6, R6 ;  /* 0x0000000606087228 */ /* 0x004fd00000000000 */
[----:B------:R-:W-:-:S08]  /*1100*/  DFMA R8, R14, -R8, 1 ;  /* 0x3ff000000e08742b */ /* 0x000fd00000000808 */
[----:B------:R-:W-:Y:S02]  /*1110*/  DFMA R10, R8, R10, 0.5 ;  /* 0x3fe00000080a742b */ /* 0x000fe4000000000a */
[----:B------:R-:W-:-:S08]  /*1120*/  DMUL R8, R6, R8 ;  /* 0x0000000806087228 */ /* 0x000fd00000000000 */
[----:B------:R-:W-:Y:S02]  /*1130*/  DFMA R20, R10, R8, R6 ;  /* 0x000000080a14722b */ /* 0x000fe40000000006 */
[----:B-1----:R1:W2:Y:S06]  /*1140*/  F2F.F64.F32 R8, R18 ;  /* 0x0000001200087310 */ /* 0x0022ac0000201800 */
[----:B------:R-:W-:Y:S02]  /*1150*/  DMUL R16, R14, R20 ;  /* 0x000000140e107228 */ /* 0x000fe40000000000 */
[----:B------:R-:W-:Y:S01]  /*1160*/  VIADD R11, R21, 0xfff00000 ;  /* 0xfff00000150b7836 */ /* 0x000fe20000000000 */
[----:B------:R-:W-:-:S05]  /*1170*/  MOV R10, R20 ;  /* 0x00000014000a7202 */ /* 0x000fca0000000f00 */
[----:B------:R-:W-:-:S08]  /*1180*/  DFMA R2, R16, -R16, R14 ;  /* 0x800000101002722b */ /* 0x000fd0000000000e */
[----:B------:R-:W-:Y:S01]  /*1190*/  DFMA R22, R2, R10, R16 ;  /* 0x0000000a0216722b */ /* 0x000fe20000000010 */
[----:B-12---:R-:W-:Y:S10]  /*11a0*/  @!P0 BRA `(.L_x_529) ;  /* 0x0000000000288947 */ /* 0x006ff40003800000 */
[----:B------:R-:W-:Y:S01]  /*11b0*/  IMAD.MOV.U32 R10, RZ, RZ, R2 ;  /* 0x000000ffff0a7224 */ /* 0x000fe200078e0002 */
[----:B------:R-:W-:Y:S01]  /*11c0*/  MOV R2, R16 ;  /* 0x0000001000027202 */ /* 0x000fe20000000f00 */
[----:B------:R-:W-:Y:S01]  /*11d0*/  IMAD.MOV.U32 R16, RZ, RZ, R6 ;  /* 0x000000ffff107224 */ /* 0x000fe200078e0006 */
[----:B------:R-:W-:Y:S02]  /*11e0*/  MOV R7, R17 ;  /* 0x0000001100077202 */ /* 0x000fe40000000f00 */
[----:B------:R-:W-:Y:S02]  /*11f0*/  MOV R12, R20 ;  /* 0x00000014000c7202 */ /* 0x000fe40000000f00 */
[----:B------:R-:W-:Y:S02]  /*1200*/  MOV R17, R11 ;  /* 0x0000000b00117202 */ /* 0x000fe40000000f00 */
[----:B------:R-:W-:-:S07]  /*1210*/  MOV R6, 0x1230 ;  /* 0x0000123000067802 */ /* 0x000fce0000000f00 */
[----:B0-----:R-:W-:Y:S05]  /*1220*/  CALL.REL.NOINC `($__internal_34_$__cuda_sm20_dsqrt_rn_f64_mediumpath_v1) ;  /* 0x00000018009c7944 */ /* 0x001fea0003c00000 */
[----:B------:R-:W-:Y:S01]  /*1230*/  MOV R22, R20 ;  /* 0x0000001400167202 */ /* 0x000fe20000000f00 */
[----:B------:R-:W-:-:S07]  /*1240*/  IMAD.MOV.U32 R23, RZ, RZ, R21 ;  /* 0x000000ffff177224 */ /* 0x000fce00078e0015 */
.L_x_529:
[----:B------:R-:W-:Y:S05]  /*1250*/  BSYNC.RECONVERGENT B0 ;  /* 0x0000000000007941 */ /* 0x000fea0003800200 */
.L_x_528:
[----:B------:R-:W1:Y:S01]  /*1260*/  LDC.64 R2, c[0x0][0x3d0] ;  /* 0x0000f400ff027b82 */ /* 0x000e620000000a00 */
[----:B------:R-:W-:Y:S01]  /*1270*/  DMUL R8, R8, R22 ;  /* 0x0000001608087228 */ /* 0x000fe20000000000 */
[----:B-1----:R-:W-:-:S06]  /*1280*/  IMAD.WIDE.U32 R2, R0, 0x8, R2 ;  /* 0x0000000800027825 */ /* 0x002fcc00078e0002 */
[----:B------:R1:W-:Y:S04]  /*1290*/  STG.E.64 desc[UR16][R2.64], R8 ;  /* 0x0000000802007986 */ /* 0x0003e8000c101b10 */
[----:B------:R-:W2:Y:S02]  /*12a0*/  LDG.E.64 R4, desc[UR16][R4.64] ;  /* 0x0000001004047981 */ /* 0x000ea4000c1e1b00 */
[----:B--2---:R2:W3:Y:S02]  /*12b0*/  F2F.F32.F64 R6, R4 ;  /* 0x0000000400067310 */ /* 0x0044e40000301000 */
[----:B--2---:R-:W2:Y:S01]  /*12c0*/  LDC.64 R4, c[0x0][0x3c0] ;  /* 0x0000f000ff047b82 */ /* 0x004ea20000000a00 */
[C---:B---3--:R-:W-:Y:S01]  /*12d0*/  FMUL R7, |R6|.reuse, 16777216 ;  /* 0x4b80000006077820 */ /* 0x048fe20000400200 */
[C---:B------:R-:W-:Y:S01]  /*12e0*/  FSETP.GEU.AND P0, PT, |R6|.reuse, 1.175494350822287508e-38, PT ;  /* 0x008000000600780b */ /* 0x040fe20003f0e200 */
[----:B-1----:R-:W-:-:S03]  /*12f0*/  FADD R3, R6, R6 ;  /* 0x0000000606037221 */ /* 0x002fc60000000000 */
[-C--:B------:R-:W-:Y:S02]  /*1300*/  FSEL R7, R7, |R6|.reuse, !P0 ;  /* 0x4000000607077208 */ /* 0x080fe40004000000 */
[----:B------:R-:W-:Y:S02]  /*1310*/  FSETP.NEU.AND P1, PT, R3, R6, PT ;  /* 0x000000060300720b */ /* 0x000fe40003f2d000 */
[----:B------:R-:W1:Y:S01]  /*1320*/  MUFU.LG2 R10, R7 ;  /* 0x00000007000a7308 */ /* 0x000e620000000c00 */
[----:B--2---:R-:W-:-:S04]  /*1330*/  IMAD.WIDE.U32 R4, R0, 0x8, R4 ;  /* 0x0000000800047825 */ /* 0x004fc800078e0004 */
[----:B-1----:R-:W-:Y:S01]  /*1340*/  @!P0 FADD R10, R10, -24 ;  /* 0xc1c000000a0a8421 */ /* 0x002fe20000000000 */
[----:B------:R-:W-:-:S03]  /*1350*/  FSETP.GEU.AND P0, PT, R6, RZ, PT ;  /* 0x000000ff0600720b */ /* 0x000fc60003f0e000 */
[----:B------:R-:W-:-:S04]  /*1360*/  FMUL R10, R10, -0.6666666865348815918 ;  /* 0xbf2aaaab0a0a7820 */ /* 0x000fc80000400000 */
[----:B------:R-:W1:Y:S02]  /*1370*/  MUFU.EX2 R11, R10 ;  /* 0x0000000a000b7308 */ /* 0x000e640000000800 */
[----:B-1----:R-:W-:-:S04]  /*1380*/  FMUL R12, |R6|, R11 ;  /* 0x0000000b060c7220 */ /* 0x002fc80000400200 */
[----:B------:R-:W-:-:S04]  /*1390*/  FMUL R11, R11, -R12 ;  /* 0x8000000c0b0b7220 */ /* 0x000fc80000400000 */
[----:B------:R-:W-:-:S04]  /*13a0*/  FFMA R11, R12, R11, 1 ;  /* 0x3f8000000c0b7423 */ /* 0x000fc8000000000b */
[----:B------:R-:W-:-:S04]  /*13b0*/  FMUL R11, R11, 0.3333333432674407959 ;  /* 0x3eaaaaab0b0b7820 */ /* 0x000fc80000400000 */
[----:B------:R-:W-:-:S05]  /*13c0*/  FFMA R11, R12, R11, R12 ;  /* 0x0000000b0c0b7223 */ /* 0x000fca000000000c */
[----:B------:R-:W-:-:S05]  /*13d0*/  @P1 FSEL R3, -R11, R11, !P0 ;  /* 0x0000000b0b031208 */ /* 0x000fca0004000100 */
[----:B------:R-:W-:-:S06]  /*13e0*/  FMUL R3, R18, R3 ;  /* 0x0000000312037220 */ /* 0x000fcc0000400000 */
[----:B------:R-:W1:Y:S02]  /*13f0*/  F2F.F64.F32 R2, R3 ;  /* 0x0000000300027310 */ /* 0x000e640000201800 */
[----:B-1----:R3:W-:Y:S02]  /*1400*/  STG.E.64 desc[UR16][R4.64], R2 ;  /* 0x0000000204007986 */ /* 0x0027e4000c101b10 */
.L_x_520:
[----:B---3--:R-:W3:Y:S01]  /*1410*/  LDC R2, c[0x0][0x3a4] ;  /* 0x0000e900ff027b82 */ /* 0x008ee20000000800 */
[----:B------:R-:W3:Y:S02]  /*1420*/  LDCU UR4, c[0x0][0x3ac] ;  /* 0x00007580ff0477ac */ /* 0x000ee40008000800 */
[----:B---3--:R-:W-:-:S13]  /*1430*/  ISETP.NE.AND P0, PT, R2, UR4, PT ;  /* 0x0000000402007c0c */ /* 0x008fda000bf05270 */
[----:B-12---:R-:W-:Y:S05]  /*1440*/  @P0 EXIT ;  /* 0x000000000000094d */ /* 0x006fea0003800000 */
[----:B------:R-:W1:Y:S01]  /*1450*/  LDCU UR7, c[0x0][0x3a0] ;  /* 0x00007400ff0777ac */ /* 0x000e620008000800 */
[----:B------:R-:W-:Y:S01]  /*1460*/  CS2R R4, SRZ ;  /* 0x0000000000047805 */ /* 0x000fe2000001ff00 */
[----:B------:R-:W1:Y:S02]  /*1470*/  LDCU UR4, c[0x0][0x3a8] ;  /* 0x00007500ff0477ac */ /* 0x000e640008000800 */
[----:B-1----:R-:W-:-:S09]  /*1480*/  UISETP.GT.AND UP0, UPT, UR7, UR4, UPT ;  /* 0x000000040700728c */ /* 0x002fd2000bf04270 */
[----:B------:R-:W-:Y:S05]  /*1490*/  BRA.U UP0, `(.L_x_530) ;  /* 0x0000000d00287547 */ /* 0x000fea000b800000 */
[----:B------:R-:W-:Y:S01]  /*14a0*/  UIADD3 UR4, UPT, UPT, UR4, -UR7, URZ ;  /* 0x8000000704047290 */ /* 0x000fe2000fffe0ff */
[----:B------:R-:W-:-:S03]  /*14b0*/  MOV R4, RZ ;  /* 0x000000ff00047202 */ /* 0x000fc60000000f00 */
[----:B------:R-:W-:Y:S02]  /*14c0*/  UISETP.GE.U32.AND UP0, UPT, UR4, 0x3, UPT ;  /* 0x000000030400788c */ /* 0x000fe4000bf06070 */
[----:B------:R-:W-:-:S04]  /*14d0*/  UIADD3 UR5, UPT, UPT, UR4, 0x1, URZ ;  /* 0x0000000104057890 */ /* 0x000fc8000fffe0ff */
[----:B------:R-:W-:-:S03]  /*14e0*/  ULOP3.LUT UR6, UR5, 0x3, URZ, 0xc0, !UPT ;  /* 0x0000000305067892 */ /* 0x000fc6000f8ec0ff */
[----:B------:R-:W-:Y:S09]  /*14f0*/  BRA.U !UP0, `(.L_x_531) ;  /* 0x0000000508b47547 */ /* 0x000ff2000b800000 */
[----:B------:R-:W1:Y:S01]  /*1500*/  LDC R6, c[0x0][0x384] ;  /* 0x0000e100ff067b82 */ /* 0x000e620000000800 */
[----:B------:R-:W-:Y:S01]  /*1510*/  HFMA2 R4, -RZ, RZ, 0, 0 ;  /* 0x00000000ff047431 */ /* 0x000fe200000001ff */
[----:B------:R-:W-:Y:S01]  /*1520*/  ULOP3.LUT UR4, UR5, 0xfffffffc, URZ, 0xc0, !UPT ;  /* 0xfffffffc05047892 */ /* 0x000fe2000f8ec0ff */
[----:B------:R-:W2:Y:S05]  /*1530*/  LDCU.64 UR12, c[0x0][0x388] ;  /* 0x00007100ff0c77ac */ /* 0x000eaa0008000a00 */
[----:B------:R-:W3:Y:S01]  /*1540*/  LDC.64 R2, c[0x0][0x3b8] ;  /* 0x0000ee00ff027b82 */ /* 0x000ee20000000a00 */
[----:B------:R-:W-:Y:S02]  /*1550*/  UIADD3 UR8, UPT, UPT, UR7, 0x1, URZ ;  /* 0x0000000107087890 */ /* 0x000fe4000fffe0ff */
[----:B------:R-:W-:Y:S01]  /*1560*/  UIADD3 UR4, UPT, UPT, -UR4, URZ, URZ ;  /* 0x000000ff04047290 */ /* 0x000fe2000fffe1ff */
[----:B-12---:R-:W-:-:S11]  /*1570*/  IMAD R5, R13, R6, UR7 ;  /* 0x000000070d057e24 */ /* 0x006fd6000f8e0206 */
.L_x_532:
[----:B---3--:R-:W-:-:S06]  /*1580*/  IMAD.WIDE.U32 R14, R5, 0x8, R2 ;  /* 0x00000008050e7825 */ /* 0x008fcc00078e0002 */
[----:B--2---:R-:W2:Y:S01]  /*1590*/  LDG.E.64 R14, desc[UR16][R14.64] ;  /* 0x000000100e0e7981 */ /* 0x004ea2000c1e1b00 */
[----:B------:R-:W-:-:S04]  /*15a0*/  VIADD R11, R5, 0x1 ;  /* 0x00000001050b7836 */ /* 0x000fc80000000000 */
[----:B------:R-:W-:-:S06]  /*15b0*/  IMAD.WIDE.U32 R10, R11, 0x8, R2 ;  /* 0x000000080b0a7825 */ /* 0x000fcc00078e0002 */
[----:B------:R-:W3:Y:S01]  /*15c0*/  LDG.E.64 R10, desc[UR16][R10.64] ;  /* 0x000000100a0a7981 */ /* 0x000ee2000c1e1b00 */
[----:B------:R-:W-:-:S05]  /*15d0*/  IADD3 R9, PT, PT, R5, 0x2, RZ ;  /* 0x0000000205097810 */ /* 0x000fca0007ffe0ff */
[----:B------:R-:W-:-:S06]  /*15e0*/  IMAD.WIDE.U32 R8, R9, 0x8, R2 ;  /* 0x0000000809087825 */ /* 0x000fcc00078e0002 */
[----:B------:R-:W4:Y:S01]  /*15f0*/  LDG.E.64 R8, desc[UR16][R8.64] ;  /* 0x0000001008087981 */ /* 0x000f22000c1e1b00 */
[----:B-1----:R-:W-:-:S05]  /*1600*/  IADD3 R7, PT, PT, R5, 0x3, RZ ;  /* 0x0000000305077810 */ /* 0x002fca0007ffe0ff */
[----:B------:R-:W-:-:S06]  /*1610*/  IMAD.WIDE.U32 R6, R7, 0x8, R2 ;  /* 0x0000000807067825 */ /* 0x000fcc00078e0002 */
[----:B------:R-:W5:Y:S01]  /*1620*/  LDG.E.64 R6, desc[UR16][R6.64] ;  /* 0x0000001006067981 */ /* 0x000f62000c1e1b00 */
[----:B------:R-:W-:Y:S01]  /*1630*/  UIADD3 UR4, UPT, UPT, UR4, 0x4, URZ ;  /* 0x0000000404047890 */ /* 0x000fe2000fffe0ff */
[----:B------:R-:W-:Y:S01]  /*1640*/  VIADD R5, R5, 0x4 ;  /* 0x0000000405057836 */ /* 0x000fe20000000000 */
[----:B------:R-:W-:Y:S02]  /*1650*/  UIADD3 UR8, UPT, UPT, UR8, 0x4, URZ ;  /* 0x0000000408087890 */ /* 0x000fe4000fffe0ff */
[----:B------:R-:W-:Y:S01]  /*1660*/  UISETP.NE.AND UP0, UPT, UR4, URZ, UPT ;  /* 0x000000ff0400728c */ /* 0x000fe2000bf05270 */
[----:B--2---:R-:W1:Y:S08]  /*1670*/  F2F.F32.F64 R12, R14 ;  /* 0x0000000e000c7310 */ /* 0x004e700000301000 */
[----:B---3--:R-:W2:Y:S01]  /*1680*/  F2F.F32.F64 R10, R10 ;  /* 0x0000000a000a7310 */ /* 0x008ea20000301000 */
[C---:B-1----:R-:W-:Y:S01]  /*1690*/  FMUL R17, |R12|.reuse, 16777216 ;  /* 0x4b8000000c117820 */ /* 0x042fe20000400200 */
[----:B------:R-:W-:-:S04]  /*16a0*/  FSETP.GEU.AND P0, PT, |R12|, 1.175494350822287508e-38, PT ;  /* 0x008000000c00780b */ /* 0x000fc80003f0e200 */
[----:B------:R-:W-:Y:S02]  /*16b0*/  FSEL R17, R17, |R12|, !P0 ;  /* 0x4000000c11117208 */ /* 0x000fe40004000000 */
[----:B----4-:R1:W3:Y:S01]  /*16c0*/  F2F.F32.F64 R8, R8 ;  /* 0x0000000800087310 */ /* 0x0102e20000301000 */
[C---:B--2---:R-:W-:Y:S01]  /*16d0*/  FMUL R21, |R10|.reuse, 16777216 ;  /* 0x4b8000000a157820 */ /* 0x044fe20000400200 */
[----:B------:R-:W-:-:S06]  /*16e0*/  FSETP.GEU.AND P2, PT, |R10|, 1.175494350822287508e-38, PT ;  /* 0x008000000a00780b */ /* 0x000fcc0003f4e200 */
[----:B------:R-:W2:Y:S01]  /*16f0*/  MUFU.LG2 R16, R17 ;  /* 0x0000001100107308 */ /* 0x000ea20000000c00 */
[----:B------:R-:W-:Y:S01]  /*1700*/  FSEL R18, R21, |R10|, !P2 ;  /* 0x4000000a15127208 */ /* 0x000fe20005000000 */
[----:B------:R-:W-:Y:S01]  /*1710*/  FADD R21, R12, R12 ;  /* 0x0000000c0c157221 */ /* 0x000fe20000000000 */
[----:B-1----:R-:W-:-:S04]  /*1720*/  FADD R9, R10, R10 ;  /* 0x0000000a0a097221 */ /* 0x002fc80000000000 */
[----:B------:R-:W-:Y:S01]  /*1730*/  FSETP.NEU.AND P1, PT, R21, R12, PT ;  /* 0x0000000c1500720b */ /* 0x000fe20003f2d000 */
[----:B------:R-:W1:Y:S08]  /*1740*/  MUFU.LG2 R20, R18 ;  /* 0x0000001200147308 */ /* 0x000e700000000c00 */
[----:B-----5:R3:W-:Y:S01]  /*1750*/  F2F.F32.F64 R6, R6 ;  /* 0x0000000600067310 */ /* 0x0207e20000301000 */
[----:B--2---:R-:W-:Y:S01]  /*1760*/  @!P0 FADD R16, R16, -24 ;  /* 0xc1c0000010108421 */ /* 0x004fe20000000000 */
[----:B------:R-:W-:-:S03]  /*1770*/  FSETP.GEU.AND P0, PT, R12, RZ, PT ;  /* 0x000000ff0c00720b */ /* 0x000fc60003f0e000 */
[----:B------:R-:W-:-:S04]  /*1780*/  FMUL R16, R16, -0.6666666865348815918 ;  /* 0xbf2aaaab10107820 */ /* 0x000fc80000400000 */
[----:B0-----:R-:W0:Y:S01]  /*1790*/  MUFU.EX2 R19, R16 ;  /* 0x0000001000137308 */ /* 0x001e220000000800 */
[----:B-1----:R-:W-:Y:S01]  /*17a0*/  @!P2 FADD R20, R20, -24 ;  /* 0xc1c000001414a421 */ /* 0x002fe20000000000 */
[----:B---3--:R-:W-:-:S03]  /*17b0*/  FADD R7, R8, R8 ;  /* 0x0000000808077221 */ /* 0x008fc60000000000 */
[----:B------:R-:W-:-:S04]  /*17c0*/  FMUL R20, R20, -0.6666666865348815918 ;  /* 0xbf2aaaab14147820 */ /* 0x000fc80000400000 */
[----:B------:R-:W1:Y:S01]  /*17d0*/  MUFU.EX2 R11, R20 ;  /* 0x00000014000b7308 */ /* 0x000e620000000800 */
[----:B0-----:R-:W-:-:S04]  /*17e0*/  FMUL R14, |R12|, R19 ;  /* 0x000000130c0e7220 */ /* 0x001fc80000400200 */
[----:B------:R-:W-:-:S04]  /*17f0*/  FMUL R19, R19, -R14 ;  /* 0x8000000e13137220 */ /* 0x000fc80000400000 */
[----:B------:R-:W-:-:S04]  /*1800*/  FFMA R19, R14, R19, 1 ;  /* 0x3f8000000e137423 */ /* 0x000fc80000000013 */
[----:B------:R-:W-:-:S04]  /*1810*/  FMUL R19, R19, 0.3333333432674407959 ;  /* 0x3eaaaaab13137820 */ /* 0x000fc80000400000 */
[----:B------:R-:W-:Y:S02]  /*1820*/  FFMA R19, R14, R19, R14 ;  /* 0x000000130e137223 */ /* 0x000fe4000000000e */
[----:B------:R1:W-:Y:S03]  /*1830*/  F2F.F64.F32 R14, R4 ;  /* 0x00000004000e7310 */ /* 0x0003e60000201800 */
[----:B------:R-:W-:Y:S01]  /*1840*/  @P1 FSEL R21, -R19, R19, !P0 ;  /* 0x0000001313151208 */ /* 0x000fe20004000100 */
[C---:B------:R-:W-:Y:S01]  /*1850*/  FMUL R19, |R8|.reuse, 16777216 ;  /* 0x4b80000008137820 */ /* 0x040fe20000400200 */
[----:B------:R-:W-:Y:S02]  /*1860*/  FSETP.GEU.AND P0, PT, |R8|, 1.175494350822287508e-38, PT ;  /* 0x008000000800780b */ /* 0x000fe40003f0e200 */
[----:B------:R-:W-:Y:S01]  /*1870*/  FSETP.NEU.AND P1, PT, R9, R10, PT ;  /* 0x0000000a0900720b */ /* 0x000fe20003f2d000 */
[----:B------:R-:W0:Y:S01]  /*1880*/  F2F.F64.F32 R16, R21 ;  /* 0x0000001500107310 */ /* 0x000e220000201800 */
[----:B------:R-:W-:Y:S01]  /*1890*/  FSEL R19, R19, |R8|, !P0 ;  /* 0x4000000813137208 */ /* 0x000fe20004000000 */
[----:B-1----:R-:W-:-:S04]  /*18a0*/  FMUL R4, |R10|, R11 ;  /* 0x0000000b0a047220 */ /* 0x002fc80000400200 */
[----:B------:R-:W-:Y:S02]  /*18b0*/  FMUL R11, R11, -R4 ;  /* 0x800000040b0b7220 */ /* 0x000fe40000400000 */
[----:B------:R1:W2:Y:S02]  /*18c0*/  MUFU.LG2 R12, R19 ;  /* 0x00000013000c7308 */ /* 0x0002a40000000c00 */
[----:B------:R-:W-:-:S04]  /*18d0*/  FFMA R11, R4, R11, 1 ;  /* 0x3f800000040b7423 */ /* 0x000fc8000000000b */
[----:B------:R-:W-:Y:S01]  /*18e0*/  FMUL R11, R11, 0.3333333432674407959 ;  /* 0x3eaaaaab0b0b7820 */ /* 0x000fe20000400000 */
[----:B0-----:R-:W-:Y:S01]  /*18f0*/  DFMA R14, R16, UR12, R14 ;  /* 0x0000000c100e7c2b */ /* 0x001fe2000800000e */
[----:B-1----:R-:W-:Y:S02]  /*1900*/  FMUL R19, |R6|, 16777216 ;  /* 0x4b80000006137820 */ /* 0x002fe40000400200 */
[----:B------:R-:W-:-:S07]  /*1910*/  FFMA R11, R4, R11, R4 ;  /* 0x0000000b040b7223 */ /* 0x000fce0000000004 */
[----:B------:R-:W0:Y:S01]  /*1920*/  F2F.F32.F64 R14, R14 ;  /* 0x0000000e000e7310 */ /* 0x000e220000301000 */
[----:B--2---:R-:W-:Y:S01]  /*1930*/  @!P0 FADD R12, R12, -24 ;  /* 0xc1c000000c0c8421 */ /* 0x004fe20000000000 */
[----:B------:R-:W-:-:S03]  /*1940*/  FSETP.GEU.AND P0, PT, R10, RZ, PT ;  /* 0x000000ff0a00720b */ /* 0x000fc60003f0e000 */
[----:B------:R-:W-:Y:S01]  /*1950*/  FMUL R12, R12, -0.6666666865348815918 ;  /* 0xbf2aaaab0c0c7820 */ /* 0x000fe20000400000 */
[----:B------:R-:W-:Y:S02]  /*1960*/  @P1 FSEL R9, -R11, R11, !P0 ;  /* 0x0000000b0b091208 */ /* 0x000fe40004000100 */
[----:B------:R-:W-:Y:S01]  /*1970*/  FSETP.GEU.AND P0, PT, |R6|, 1.175494350822287508e-38, PT ;  /* 0x008000000600780b */ /* 0x000fe20003f0e200 */
[----:B------:R-:W1:Y:S01]  /*1980*/  MUFU.EX2 R17, R12 ;  /* 0x0000000c00117308 */ /* 0x000e620000000800 */
[----:B------:R-:W-:Y:S02]  /*1990*/  FSETP.NEU.AND P1, PT, R7, R8, PT ;  /* 0x000000080700720b */ /* 0x000fe40003f2d000 */
[----:B------:R-:W-:-:S05]  /*19a0*/  FSEL R19, R19, |R6|, !P0 ;  /* 0x4000000613137208 */ /* 0x000fca0004000000 */
        /* <DEDUP_REMOVED lines=31> */
[----:B------:R1:W2:Y:S01]  /*1ba0*/  F2F.F32.F64 R4, R6 ;  /* 0x0000000600047310 */ /* 0x0002a20000301000 */
[----:B------:R-:W-:Y:S05]  /*1bb0*/  BRA.U UP0, `(.L_x_532) ;  /* 0xfffffff900707547 */ /* 0x000fea000b83ffff */
[----:B------:R-:W-:-:S12]  /*1bc0*/  UIADD3 UR8, UPT, UPT, UR8, -0x1, URZ ;  /* 0xffffffff08087890 */ /* 0x000fd8000fffe0ff */
.L_x_531:
[----:B------:R-:W-:-:S09]  /*1bd0*/  UISETP.NE.AND UP0, UPT, UR6, URZ, UPT ;  /* 0x000000ff0600728c */ /* 0x000fd2000bf05270 */
[----:B------:R-:W-:Y:S05]  /*1be0*/  BRA.U !UP0, `(.L_x_533) ;  /* 0x0000000508507547 */ /* 0x000fea000b800000 */
[----:B------:R-:W-:Y:S02]  /*1bf0*/  UISETP.NE.AND UP0, UPT, UR6, 0x1, UPT ;  /* 0x000000010600788c */ /* 0x000fe4000bf05270 */
[----:B------:R-:W-:-:S04]  /*1c00*/  ULOP3.LUT UR5, UR5, 0x1, URZ, 0xc0, !UPT ;  /* 0x0000000105057892 */ /* 0x000fc8000f8ec0ff */
[----:B------:R-:W-:-:S03]  /*1c10*/  UISETP.NE.U32.AND UP1, UPT, UR5, 0x1, UPT ;  /* 0x000000010500788c */ /* 0x000fc6000bf25070 */
[----:B------:R-:W-:Y:S08]  /*1c20*/  BRA.U !UP0, `(.L_x_534) ;  /* 0x0000000108d07547 */ /* 0x000ff0000b800000 */
[----:B------:R-:W3:Y:S01]  /*1c30*/  LDC R2, c[0x0][0x384] ;  /* 0x0000e100ff027b82 */ /* 0x000ee20000000800 */
[----:B------:R-:W4:Y:S07]  /*1c40*/  LDCU.64 UR4, c[0x0][0x388] ;  /* 0x00007100ff0477ac */ /* 0x000f2e0008000a00 */
[----:B------:R-:W1:Y:S01]  /*1c50*/  LDC.64 R8, c[0x0][0x3b8] ;  /* 0x0000ee00ff087b82 */ /* 0x000e620000000a00 */
[----:B---3--:R-:W-:-:S04]  /*1c60*/  IMAD R3, R13, R2, UR8 ;  /* 0x000000080d037e24 */ /* 0x008fc8000f8e0202 */
[----:B-1----:R-:W-:-:S06]  /*1c70*/  IMAD.WIDE.U32 R6, R3, 0x8, R8 ;  /* 0x0000000803067825 */ /* 0x002fcc00078e0008 */
[----:B------:R-:W3:Y:S01]  /*1c80*/  LDG.E.64 R6, desc[UR16][R6.64] ;  /* 0x0000001006067981 */ /* 0x000ee2000c1e1b00 */
[----:B------:R-:W-:-:S05]  /*1c90*/  IADD3 R3, PT, PT, R3, 0x1, RZ ;  /* 0x0000000103037810 */ /* 0x000fca0007ffe0ff */
[----:B------:R-:W-:-:S05]  /*1ca0*/  IMAD.WIDE.U32 R8, R3, 0x8, R8 ;  /* 0x0000000803087825 */ /* 0x000fca00078e0008 */
[----:B------:R-:W5:Y:S01]  /*1cb0*/  LDG.E.64 R2, desc[UR16][R8.64] ;  /* 0x0000001008027981 */ /* 0x000f62000c1e1b00 */
[----:B------:R-:W-:Y:S01]  /*1cc0*/  UIADD3 UR8, UPT, UPT, UR8, 0x2, URZ ;  /* 0x0000000208087890 */ /* 0x000fe2000fffe0ff */
[----:B---3--:R-:W1:Y:S08]  /*1cd0*/  F2F.F32.F64 R10, R6 ;  /* 0x00000006000a7310 */ /* 0x008e700000301000 */
[----:B-----5:R-:W3:Y:S01]  /*1ce0*/  F2F.F32.F64 R2, R2 ;  /* 0x0000000200027310 */ /* 0x020ee20000301000 */
[C---:B-1----:R-:W-:Y:S01]  /*1cf0*/  FMUL R5, |R10|.reuse, 16777216 ;  /* 0x4b8000000a057820 */ /* 0x042fe20000400200 */
[C---:B------:R-:W-:Y:S01]  /*1d00*/  FSETP.GEU.AND P0, PT, |R10|.reuse, 1.175494350822287508e-38, PT ;  /* 0x008000000a00780b */ /* 0x040fe20003f0e200 */
[----:B------:R-:W-:-:S03]  /*1d10*/  FADD R9, R10, R10 ;  /* 0x0000000a0a097221 */ /* 0x000fc60000000000 */
[-C--:B------:R-:W-:Y:S02]  /*1d20*/  FSEL R5, R5, |R10|.reuse, !P0 ;  /* 0x4000000a05057208 */ /* 0x080fe40004000000 */
[----:B------:R-:W-:Y:S02]  /*1d30*/  FSETP.NEU.AND P1, PT, R9, R10, PT ;  /* 0x0000000a0900720b */ /* 0x000fe40003f2d000 */
[----:B------:R-:W1:Y:S01]  /*1d40*/  MUFU.LG2 R11, R5 ;  /* 0x00000005000b7308 */ /* 0x000e620000000c00 */
[----:B---3--:R-:W-:-:S04]  /*1d50*/  FMUL R15, |R2|, 16777216 ;  /* 0x4b800000020f7820 */ /* 0x008fc80000400200 */
[----:B-1----:R-:W-:Y:S01]  /*1d60*/  @!P0 FADD R11, R11, -24 ;  /* 0xc1c000000b0b8421 */ /* 0x002fe20000000000 */
[----:B------:R-:W-:-:S03]  /*1d70*/  FSETP.GEU.AND P0, PT, |R2|, 1.175494350822287508e-38, PT ;  /* 0x008000000200780b */ /* 0x000fc60003f0e200 */
[----:B------:R-:W-:Y:S01]  /*1d80*/  FMUL R11, R11, -0.6666666865348815918 ;  /* 0xbf2aaaab0b0b7820 */ /* 0x000fe20000400000 */
[----:B------:R-:W-:-:S04]  /*1d90*/  FSEL R15, R15, |R2|, !P0 ;  /* 0x400000020f0f7208 */ /* 0x000fc80004000000 */
[----:B------:R1:W3:Y:S08]  /*1da0*/  MUFU.LG2 R7, R15 ;  /* 0x0000000f00077308 */ /* 0x0002f00000000c00 */
[----:B------:R-:W5:Y:S01]  /*1db0*/  MUFU.EX2 R11, R11 ;  /* 0x0000000b000b7308 */ /* 0x000f620000000800 */
[----:B-1----:R-:W-:Y:S01]  /*1dc0*/  FADD R15, R2, R2 ;  /* 0x00000002020f7221 */ /* 0x002fe20000000000 */
[----:B---3--:R-:W-:Y:S01]  /*1dd0*/  @!P0 FADD R7, R7, -24 ;  /* 0xc1c0000007078421 */ /* 0x008fe20000000000 */
[----:B------:R-:W-:-:S03]  /*1de0*/  FSETP.GEU.AND P0, PT, R10, RZ, PT ;  /* 0x000000ff0a00720b */ /* 0x000fc60003f0e000 */
[----:B------:R-:W-:Y:S01]  /*1df0*/  FMUL R8, R7, -0.6666666865348815918 ;  /* 0xbf2aaaab07087820 */ /* 0x000fe20000400000 */
[----:B-----5:R-:W-:-:S04]  /*1e00*/  FMUL R6, |R10|, R11 ;  /* 0x0000000b0a067220 */ /* 0x020fc80000400200 */
[----:B------:R-:W-:Y:S02]  /*1e10*/  FMUL R5, R11, -R6 ;  /* 0x800000060b057220 */ /* 0x000fe40000400000 */
[----:B------:R-:W1:Y:S02]  /*1e20*/  MUFU.EX2 R11, R8 ;  /* 0x00000008000b7308 */ /* 0x000e640000000800 */
[----:B------:R-:W-:-:S04]  /*1e30*/  FFMA R3, R6, R5, 1 ;  /* 0x3f80000006037423 */ /* 0x000fc80000000005 */
[----:B------:R-:W-:Y:S02]  /*1e40*/  FMUL R3, R3, 0.3333333432674407959 ;  /* 0x3eaaaaab03037820 */ /* 0x000fe40000400000 */
[----:B--2---:R-:W-:Y:S02]  /*1e50*/  F2F.F64.F32 R4, R4 ;  /* 0x0000000400047310 */ /* 0x004fe40000201800 */
[----:B------:R-:W-:-:S05]  /*1e60*/  FFMA R3, R6, R3, R6 ;  /* 0x0000000306037223 */ /* 0x000fca0000000006 */
[----:B------:R-:W-:Y:S01]  /*1e70*/  @P1 FSEL R9, -R3, R3, !P0 ;  /* 0x0000000303091208 */ /* 0x000fe20004000100 */
[C---:B-1----:R-:W-:Y:S01]  /*1e80*/  FMUL R10, |R2|.reuse, R11 ;  /* 0x0000000b020a7220 */ /* 0x042fe20000400200 */
[----:B------:R-:W-:Y:S02]  /*1e90*/  FSETP.NEU.AND P1, PT, R15, R2, PT ;  /* 0x000000020f00720b */ /* 0x000fe40003f2d000 */
[----:B------:R-:W4:Y:S01]  /*1ea0*/  F2F.F64.F32 R6, R9 ;  /* 0x0000000900067310 */ /* 0x000f220000201800 */
[----:B------:R-:W-:Y:S01]  /*1eb0*/  FSETP.GEU.AND P0, PT, R2, RZ, PT ;  /* 0x000000ff0200720b */ /* 0x000fe20003f0e000 */
[----:B------:R-:W-:-:S04]  /*1ec0*/  FMUL R11, R11, -R10 ;  /* 0x8000000a0b0b7220 */ /* 0x000fc80000400000 */
[----:B------:R-:W-:-:S04]  /*1ed0*/  FFMA R11, R10, R11, 1 ;  /* 0x3f8000000a0b7423 */ /* 0x000fc8000000000b */
[----:B------:R-:W-:-:S04]  /*1ee0*/  FMUL R11, R11, 0.3333333432674407959 ;  /* 0x3eaaaaab0b0b7820 */ /* 0x000fc80000400000 */
[----:B------:R-:W-:Y:S01]  /*1ef0*/  FFMA R11, R10, R11, R10 ;  /* 0x0000000b0a0b7223 */ /* 0x000fe2000000000a */
[----:B----4-:R-:W-:-:S04]  /*1f00*/  DFMA R6, R6, UR4, R4 ;  /* 0x0000000406067c2b */ /* 0x010fc80008000004 */
[----:B------:R-:W-:Y:S02]  /*1f10*/  @P1 FSEL R15, -R11, R11, !P0 ;  /* 0x0000000b0b0f1208 */ /* 0x000fe40004000100 */
[----:B------:R-:W1:Y:S08]  /*1f20*/  F2F.F32.F64 R3, R6 ;  /* 0x0000000600037310 */ /* 0x000e700000301000 */
[----:B------:R-:W-:Y:S08]  /*1f30*/  F2F.F64.F32 R4, R15 ;  /* 0x0000000f00047310 */ /* 0x000ff00000201800 */
[----:B-1----:R-:W1:Y:S02]  /*1f40*/  F2F.F64.F32 R2, R3 ;  /* 0x0000000300027310 */ /* 0x002e640000201800 */
[----:B-1----:R-:W-:-:S10]  /*1f50*/  DFMA R4, R4, UR4, R2 ;  /* 0x0000000404047c2b */ /* 0x002fd40008000002 */
[----:B------:R3:W4:Y:S02]  /*1f60*/  F2F.F32.F64 R4, R4 ;  /* 0x0000000400047310 */ /* 0x0007240000301000 */
.L_x_534:
[----:B------:R-:W-:Y:S05]  /*1f70*/  BRA.U UP1, `(.L_x_533) ;  /* 0x00000001016c7547 */ /* 0x000fea000b800000 */
[----:B-1----:R-:W1:Y:S01]  /*1f80*/  LDC R6, c[0x0][0x384] ;  /* 0x0000e100ff067b82 */ /* 0x002e620000000800 */
[----:B------:R-:W5:Y:S07]  /*1f90*/  LDCU.64 UR4, c[0x0][0x388] ;  /* 0x00007100ff0477ac */ /* 0x000f6e0008000a00 */
[----:B------:R-:W0:Y:S01]  /*1fa0*/  LDC.64 R2, c[0x0][0x3b8] ;  /* 0x0000ee00ff027b82 */ /* 0x000e220000000a00 */
[----:B-1----:R-:W-:-:S04]  /*1fb0*/  IMAD R13, R13, R6, UR8 ;  /* 0x000000080d0d7e24 */ /* 0x002fc8000f8e0206 */
[----:B0-----:R-:W-:-:S06]  /*1fc0*/  IMAD.WIDE.U32 R2, R13, 0x8, R2 ;  /* 0x000000080d027825 */ /* 0x001fcc00078e0002 */
[----:B------:R-:W3:Y:S02]  /*1fd0*/  LDG.E.64 R2, desc[UR16][R2.64] ;  /* 0x0000001002027981 */ /* 0x000ee4000c1e1b00 */
[----:B---3--:R-:W0:Y:S02]  /*1fe0*/  F2F.F32.F64 R5, R2 ;  /* 0x0000000200057310 */ /* 0x008e240000301000 */
[C---:B0-----:R-:W-:Y:S01]  /*1ff0*/  FMUL R6, |R5|.reuse, 16777216 ;  /* 0x4b80000005067820 */ /* 0x041fe20000400200 */
[C---:B------:R-:W-:Y:S01]  /*2000*/  FSETP.GEU.AND P0, PT, |R5|.reuse, 1.175494350822287508e-38, PT ;  /* 0x008000000500780b */ /* 0x040fe20003f0e200 */
[----:B------:R-:W-:-:S03]  /*2010*/  FADD R10, R5, R5 ;  /* 0x00000005050a7221 */ /* 0x000fc60000000000 */
[-C--:B------:R-:W-:Y:S02]  /*2020*/  FSEL R6, R6, |R5|.reuse, !P0 ;  /* 0x4000000506067208 */ /* 0x080fe40004000000 */
[----:B------:R-:W-:Y:S02]  /*2030*/  FSETP.NEU.AND P1, PT, R10, R5, PT ;  /* 0x000000050a00720b */ /* 0x000fe40003f2d000 */
[----:B------:R-:W0:Y:S05]  /*2040*/  MUFU.LG2 R7, R6 ;  /* 0x0000000600077308 */ /* 0x000e2a0000000c00 */
[----:B0-----:R-:W-:Y:S01]  /*2050*/  @!P0 FADD R7, R7, -24 ;  /* 0xc1c0000007078421 */ /* 0x001fe20000000000 */
[----:B------:R-:W-:-:S03]  /*2060*/  FSETP.GEU.AND P0, PT, R5, RZ, PT ;  /* 0x000000ff0500720b */ /* 0x000fc60003f0e000 */
[----:B------:R-:W-:-:S04]  /*2070*/  FMUL R7, R7, -0.6666666865348815918 ;  /* 0xbf2aaaab07077820 */ /* 0x000fc80000400000 */
[----:B------:R-:W0:Y:S02]  /*2080*/  MUFU.EX2 R8, R7 ;  /* 0x0000000700087308 */ /* 0x000e240000000800 */
[----:B0-----:R-:W-:-:S06]  /*2090*/  FMUL R9, |R5|, R8 ;  /* 0x0000000805097220 */ /* 0x001fcc0000400200 */
[----:B--2-4-:R-:W-:Y:S01]  /*20a0*/  F2F.F64.F32 R4, R4 ;  /* 0x0000000400047310 */ /* 0x014fe20000201800 */
[----:B------:R-:W-:-:S04]  /*20b0*/  FMUL R8, R8, -R9 ;  /* 0x8000000908087220 */ /* 0x000fc80000400000 */
[----:B------:R-:W-:-:S04]  /*20c0*/  FFMA R8, R9, R8, 1 ;  /* 0x3f80000009087423 */ /* 0x000fc80000000008 */
[----:B------:R-:W-:-:S04]  /*20d0*/  FMUL R8, R8, 0.3333333432674407959 ;  /* 0x3eaaaaab08087820 */ /* 0x000fc80000400000 */
[----:B------:R-:W-:-:S05]  /*20e0*/  FFMA R8, R9, R8, R9 ;  /* 0x0000000809087223 */ /* 0x000fca0000000009 */
[----:B------:R-:W-:-:S04]  /*20f0*/  @P1 FSEL R10, -R8, R8, !P0 ;  /* 0x00000008080a1208 */ /* 0x000fc80004000100 */
[----:B------:R-:W5:Y:S02]  /*2100*/  F2F.F64.F32 R2, R10 ;  /* 0x0000000a00027310 */ /* 0x000f640000201800 */
[----:B-----5:R-:W-:-:S06]  /*2110*/  DFMA R2, R2, UR4, R4 ;  /* 0x0000000402027c2b */ /* 0x020fcc0008000004 */
[----:B------:R0:W1:Y:S05]  /*2120*/  F2F.F32.F64 R4, R2 ;  /* 0x0000000200047310 */ /* 0x00006a0000301000 */
.L_x_533:
[----:B-1234-:R-:W1:Y:S02]  /*2130*/  F2F.F64.F32 R4, R4 ;  /* 0x0000000400047310 */ /* 0x01ee640000201800 */
.L_x_530:
[----:B------:R-:W2:Y:S01]  /*2140*/  LDCU.128 UR4, c[0x0][0x390] ;  /* 0x00007200ff0477ac */ /* 0x000ea20008000c00 */
[----:B01----:R-:W-:Y:S01]  /*2150*/  MOV R2, R5 ;  /* 0x0000000500027202 */ /* 0x003fe20000000f00 */
[----:B------:R-:W0:Y:S01]  /*2160*/  LDC R10, c[0x0][0x39c] ;  /* 0x0000e700ff0a7b82 */ /* 0x000e220000000800 */
[----:B------:R-:W-:Y:S01]  /*2170*/  BSSY.RECONVERGENT B0, `(.L_x_535) ;  /* 0x0000018000007945 */ /* 0x000fe20003800200 */
[----:B--2---:R-:W-:Y:S01]  /*2180*/  DSETP.MAX.AND P0, P1, R4, UR4, PT ;  /* 0x0000000404007e2a */ /* 0x004fe2000b90f000 */
[----:B------:R-:W-:-:S05]  /*2190*/  UMOV UR8, UR5 ;  /* 0x0000000500087c82 */ /* 0x000fca0008000000 */
[----:B------:R-:W-:Y:S01]  /*21a0*/  FSEL R3, R2, UR8, P0 ;  /* 0x0000000802037c08 */ /* 0x000fe20008000000 */
[----:B------:R-:W-:Y:S01]  /*21b0*/  IMAD.U32 R2, RZ, RZ, UR8 ;  /* 0x00000008ff027e24 */ /* 0x000fe2000f8e00ff */
[----:B------:R-:W-:-:S06]  /*21c0*/  SEL R4, R4, UR4, P0 ;  /* 0x0000000404047c07 */ /* 0x000fcc0008000000 */
[----:B------:R-:W-:Y:S01]  /*21d0*/  @P1 LOP3.LUT R3, R2, 0x80000, RZ, 0xfc, !PT ;  /* 0x0008000002031812 */ /* 0x000fe200078efcff */
[----:B------:R-:W-:Y:S01]  /*21e0*/  HFMA2 R2, -RZ, RZ, 0, 5.9604644775390625e-08 ;  /* 0x00000001ff027431 */ /* 0x000fe200000001ff */
[----:B0-----:R-:W-:Y:S02]  /*21f0*/  FSETP.GEU.AND P1, PT, |R10|, 6.5827683646048100446e-37, PT ;  /* 0x036000000a00780b */ /* 0x001fe40003f2e200 */
[----:B------:R-:W-:-:S04]  /*2200*/  MOV R5, R3 ;  /* 0x0000000300057202 */ /* 0x000fc80000000f00 */
[----:B------:R-:W0:Y:S02]  /*2210*/  MUFU.RCP64H R3, R5 ;  /* 0x0000000500037308 */ /* 0x000e240000001800 */
[----:B0-----:R-:W-:-:S08]  /*2220*/  DFMA R6, -R4, R2, 1 ;  /* 0x3ff000000406742b */ /* 0x001fd00000000102 */
        /* <DEDUP_REMOVED lines=11> */
[----:B------:R-:W-:Y:S05]  /*22e0*/  CALL.REL.NOINC `($__internal_33_$__cuda_sm20_div_rn_f64_full) ;  /* 0x0000000000f07944 */ /* 0x000fea0003c00000 */
.L_x_536:
[----:B------:R-:W-:Y:S05]  /*22f0*/  BSYNC.RECONVERGENT B0 ;  /* 0x0000000000007941 */ /* 0x000fea0003800200 */
.L_x_535:
[----:B------:R-:W0:Y:S02]  /*2300*/  LDC.64 R4, c[0x0][0x3b8] ;  /* 0x0000ee00ff047b82 */ /* 0x000e240000000a00 */
[----:B0-----:R-:W-:-:S05]  /*2310*/  IMAD.WIDE.U32 R4, R0, 0x8, R4 ;  /* 0x0000000800047825 */ /* 0x001fca00078e0004 */
[----:B------:R-:W2:Y:S01]  /*2320*/  LDG.E.64 R14, desc[UR16][R4.64] ;  /* 0x00000010040e7981 */ /* 0x000ea2000c1e1b00 */
[----:B------:R-:W-:Y:S01]  /*2330*/  HFMA2 R11, -RZ, RZ, 1.9609375, 0 ;  /* 0x3fd80000ff0b7431 */ /* 0x000fe200000001ff */
[----:B------:R-:W-:Y:S01]  /*2340*/  MOV R10, 0x0 ;  /* 0x00000000000a7802 */ /* 0x000fe20000000f00 */
[----:B------:R-:W0:Y:S01]  /*2350*/  F2F.F32.F64 R13, R2 ;  /* 0x00000002000d7310 */ /* 0x000e220000301000 */
[----:B------:R-:W-:Y:S07]  /*2360*/  BSSY.RECONVERGENT B0, `(.L_x_537) ;  /* 0x0000018000007945 */ /* 0x000fee0003800200 */
[----:B--2---:R-:W1:Y:S01]  /*2370*/  MUFU.RSQ64H R7, R15 ;  /* 0x0000000f00077308 */ /* 0x004e620000001c00 */
[----:B------:R-:W-:-:S05]  /*2380*/  VIADD R6, R15, 0xfcb00000 ;  /* 0xfcb000000f067836 */ /* 0x000fca0000000000 */
[----:B------:R-:W-:Y:S01]  /*2390*/  ISETP.GE.U32.AND P0, PT, R6, 0x7ca00000, PT ;  /* 0x7ca000000600780c */ /* 0x000fe20003f06070 */
[----:B-1----:R-:W-:-:S08]  /*23a0*/  DMUL R8, R6, R6 ;  /* 0x0000000606087228 */ /* 0x002fd00000000000 */
[----:B------:R-:W-:-:S08]  /*23b0*/  DFMA R8, R14, -R8, 1 ;  /* 0x3ff000000e08742b */ /* 0x000fd00000000808 */
[----:B------:R-:W-:Y:S02]  /*23c0*/  DFMA R10, R8, R10, 0.5 ;  /* 0x3fe00000080a742b */ /* 0x000fe4000000000a */
[----:B------:R-:W-:-:S08]  /*23d0*/  DMUL R8, R6, R8 ;  /* 0x0000000806087228 */ /* 0x000fd00000000000 */
[----:B------:R-:W-:Y:S02]  /*23e0*/  DFMA R18, R10, R8, R6 ;  /* 0x000000080a12722b */ /* 0x000fe40000000006 */
[----:B0-----:R0:W1:Y:S06]  /*23f0*/  F2F.F64.F32 R8, R13 ;  /* 0x0000000d00087310 */ /* 0x00106c0000201800 */
[----:B------:R-:W-:Y:S02]  /*2400*/  DMUL R16, R14, R18 ;  /* 0x000000120e107228 */ /* 0x000fe40000000000 */
[----:B------:R-:W-:Y:S01]  /*2410*/  VIADD R11, R19, 0xfff00000 ;  /* 0xfff00000130b7836 */ /* 0x000fe20000000000 */
[----:B------:R-:W-:-:S05]  /*2420*/  MOV R10, R18 ;  /* 0x00000012000a7202 */ /* 0x000fca0000000f00 */
[----:B------:R-:W-:-:S08]  /*2430*/  DFMA R2, R16, -R16, R14 ;  /* 0x800000101002722b */ /* 0x000fd0000000000e */
[----:B------:R-:W-:Y:S01]  /*2440*/  DFMA R20, R2, R10, R16 ;  /* 0x0000000a0214722b */ /* 0x000fe20000000010 */
[----:B01----:R-:W-:Y:S10]  /*2450*/  @!P0 BRA `(.L_x_538) ;  /* 0x0000000000208947 */ /* 0x003ff40003800000 */
[----:B------:R-:W-:Y:S01]  /*2460*/  IMAD.MOV.U32 R10, RZ, RZ, R2 ;  /* 0x000000ffff0a7224 */ /* 0x000fe200078e0002 */
[----:B------:R-:W-:Y:S01]  /*2470*/  MOV R2, R16 ;  /* 0x0000001000027202 */ /* 0x000fe20000000f00 */
[----:B------:R-:W-:Y:S01]  /*2480*/  IMAD.MOV.U32 R16, RZ, RZ, R6 ;  /* 0x000000ffff107224 */ /* 0x000fe200078e0006 */
[----:B------:R-:W-:Y:S02]  /*2490*/  MOV R7, R17 ;  /* 0x0000001100077202 */ /* 0x000fe40000000f00 */
[----:B------:R-:W-:Y:S02]  /*24a0*/  MOV R12, R18 ;  /* 0x00000012000c7202 */ /* 0x000fe40000000f00 */
[----:B------:R-:W-:Y:S02]  /*24b0*/  MOV R17, R11 ;  /* 0x0000000b00117202 */ /* 0x000fe40000000f00 */
[----:B------:R-:W-:-:S07]  /*24c0*/  MOV R6, 0x24e0 ;  /* 0x000024e000067802 */ /* 0x000fce0000000f00 */
[----:B------:R-:W-:Y:S05]  /*24d0*/  CALL.REL.NOINC `($__internal_34_$__cuda_sm20_dsqrt_rn_f64_mediumpath_v1) ;  /* 0x0000000400f07944 */ /* 0x000fea0003c00000 */
.L_x_538:
[----:B------:R-:W-:Y:S05]  /*24e0*/  BSYNC.RECONVERGENT B0 ;  /* 0x0000000000007941 */ /* 0x000fea0003800200 */
.L_x_537:
[----:B------:R-:W0:Y:S01]  /*24f0*/  LDC.64 R2, c[0x0][0x3d8] ;  /* 0x0000f600ff027b82 */ /* 0x000e220000000a00 */
[----:B------:R-:W-:Y:S01]  /*2500*/  DMUL R8, R8, R20 ;  /* 0x0000001408087228 */ /* 0x000fe20000000000 */
[----:B0-----:R-:W-:-:S06]  /*2510*/  IMAD.WIDE.U32 R2, R0, 0x8, R2 ;  /* 0x0000000800027825 */ /* 0x001fcc00078e0002 */
[----:B------:R0:W-:Y:S04]  /*2520*/  STG.E.64 desc[UR16][R2.64], R8 ;  /* 0x0000000802007986 */ /* 0x0001e8000c101b10 */
[----:B------:R-:W2:Y:S02]  /*2530*/  LDG.E.64 R4, desc[UR16][R4.64] ;  /* 0x0000001004047981 */ /* 0x000ea4000c1e1b00 */
[----:B--2---:R1:W2:Y:S02]  /*2540*/  F2F.F32.F64 R6, R4 ;  /* 0x0000000400067310 */ /* 0x0042a40000301000 */
[----:B-1----:R-:W1:Y:S01]  /*2550*/  LDC.64 R4, c[0x0][0x3c8] ;  /* 0x0000f200ff047b82 */ /* 0x002e620000000a00 */
[C---:B--2---:R-:W-:Y:S01]  /*2560*/  FMUL R7, |R6|.reuse, 16777216 ;  /* 0x4b80000006077820 */ /* 0x044fe20000400200 */
[C---:B------:R-:W-:Y:S01]  /*2570*/  FSETP.GEU.AND P0, PT, |R6|.reuse, 1.175494350822287508e-38, PT ;  /* 0x008000000600780b */ /* 0x040fe20003f0e200 */
[----:B0-----:R-:W-:-:S03]  /*2580*/  FADD R2, R6, R6 ;  /* 0x0000000606027221 */ /* 0x001fc60000000000 */
[-C--:B------:R-:W-:Y:S02]  /*2590*/  FSEL R7, R7, |R6|.reuse, !P0 ;  /* 0x4000000607077208 */ /* 0x080fe40004000000 */
[----:B------:R-:W-:Y:S02]  /*25a0*/  FSETP.NEU.AND P1, PT, R2, R6, PT ;  /* 0x000000060200720b */ /* 0x000fe40003f2d000 */
[----:B------:R-:W0:Y:S01]  /*25b0*/  MUFU.LG2 R10, R7 ;  /* 0x00000007000a7308 */ /* 0x000e220000000c00 */
[----:B-1----:R-:W-:-:S04]  /*25c0*/  IMAD.WIDE.U32 R4, R0, 0x8, R4 ;  /* 0x0000000800047825 */ /* 0x002fc800078e0004 */
[----:B0-----:R-:W-:Y:S01]  /*25d0*/  @!P0 FADD R10, R10, -24 ;  /* 0xc1c000000a0a8421 */ /* 0x001fe20000000000 */
[----:B------:R-:W-:-:S03]  /*25e0*/  FSETP.GEU.AND P0, PT, R6, RZ, PT ;  /* 0x000000ff0600720b */ /* 0x000fc60003f0e000 */
[----:B------:R-:W-:-:S04]  /*25f0*/  FMUL R10, R10, -0.6666666865348815918 ;  /* 0xbf2aaaab0a0a7820 */ /* 0x000fc80000400000 */
[----:B------:R-:W0:Y:S02]  /*2600*/  MUFU.EX2 R11, R10 ;  /* 0x0000000a000b7308 */ /* 0x000e240000000800 */
[----:B0-----:R-:W-:-:S04]  /*2610*/  FMUL R12, |R6|, R11 ;  /* 0x0000000b060c7220 */ /* 0x001fc80000400200 */
[----:B------:R-:W-:-:S04]  /*2620*/  FMUL R11, R11, -R12 ;  /* 0x8000000c0b0b7220 */ /* 0x000fc80000400000 */
[----:B------:R-:W-:-:S04]  /*2630*/  FFMA R11, R12, R11, 1 ;  /* 0x3f8000000c0b7423 */ /* 0x000fc8000000000b */
[----:B------:R-:W-:-:S04]  /*2640*/  FMUL R11, R11, 0.3333333432674407959 ;  /* 0x3eaaaaab0b0b7820 */ /* 0x000fc80000400000 */
[----:B------:R-:W-:-:S05]  /*2650*/  FFMA R11, R12, R11, R12 ;  /* 0x0000000b0c0b7223 */ /* 0x000fca000000000c */
[----:B------:R-:W-:-:S05]  /*2660*/  @P1 FSEL R2, -R11, R11, !P0 ;  /* 0x0000000b0b021208 */ /* 0x000fca0004000100 */
[----:B------:R-:W-:-:S06]  /*2670*/  FMUL R2, R13, R2 ;  /* 0x000000020d027220 */ /* 0x000fcc0000400000 */
[----:B------:R-:W0:Y:S02]  /*2680*/  F2F.F64.F32 R2, R2 ;  /* 0x0000000200027310 */ /* 0x000e240000201800 */
[----:B0-----:R-:W-:Y:S01]  /*2690*/  STG.E.64 desc[UR16][R4.64], R2 ;  /* 0x0000000204007986 */ /* 0x001fe2000c101b10 */
[----:B------:R-:W-:Y:S05]  /*26a0*/  EXIT ;  /* 0x000000000000794d */ /* 0x000fea0003800000 */
        .weak           $__internal_33_$__cuda_sm20_div_rn_f64_full
        .type           $__internal_33_$__cuda_sm20_div_rn_f64_full,@function
        .size           $__internal_33_$__cuda_sm20_div_rn_f64_full,($__internal_34_$__cuda_sm20_dsqrt_rn_f64_mediumpath_v1 - $__internal_33_$__cuda_sm20_div_rn_f64_full)
$__internal_33_$__cuda_sm20_div_rn_f64_full:
[C---:B------:R-:W-:Y:S01]  /*26b0*/  FSETP.GEU.AND P0, PT, |R5|.reuse, 1.469367938527859385e-39, PT ;  /* 0x001000000500780b */ /* 0x040fe20003f0e200 */
[----:B------:R-:W-:Y:S01]  /*26c0*/  IMAD.MOV.U32 R8, RZ, RZ, 0x1 ;  /* 0x00000001ff087424 */ /* 0x000fe200078e00ff */
[C---:B------:R-:W-:Y:S01]  /*26d0*/  LOP3.LUT R2, R5.reuse, 0x800fffff, RZ, 0xc0, !PT ;  /* 0x800fffff05027812 */ /* 0x040fe200078ec0ff */
[----:B------:R-:W-:Y:S01]  /*26e0*/  IMAD.MOV.U32 R11, RZ, RZ, 0x1ca00000 ;  /* 0x1ca00000ff0b7424 */ /* 0x000fe200078e00ff */
[----:B------:R-:W-:Y:S02]  /*26f0*/  LOP3.LUT R20, R5, 0x7ff00000, RZ, 0xc0, !PT ;  /* 0x7ff0000005147812 */ /* 0x000fe400078ec0ff */
[----:B------:R-:W-:Y:S02]  /*2700*/  LOP3.LUT R3, R2, 0x3ff00000, RZ, 0xfc, !PT ;  /* 0x3ff0000002037812 */ /* 0x000fe400078efcff */
[----:B------:R-:W-:-:S05]  /*2710*/  MOV R2, R4 ;  /* 0x0000000400027202 */ /* 0x000fca0000000f00 */
[----:B------:R-:W-:-:S06]  /*2720*/  @!P0 DMUL R2, R4, 8.98846567431157953865e+307 ;  /* 0x7fe0000004028828 */ /* 0x000fcc0000000000 */
[----:B------:R-:W0:Y:S02]  /*2730*/  MUFU.RCP64H R9, R3 ;  /* 0x0000000300097308 */ /* 0x000e240000001800 */
[----:B0-----:R-:W-:-:S08]  /*2740*/  DFMA R6, R8, -R2, 1 ;  /* 0x3ff000000806742b */ /* 0x001fd00000000802 */
[----:B------:R-:W-:Y:S01]  /*2750*/  DFMA R14, R6, R6, R6 ;  /* 0x00000006060e722b */ /* 0x000fe20000000006 */
[----:B------:R-:W-:Y:S02]  /*2760*/  MOV R7, UR11 ;  /* 0x0000000b00077c02 */ /* 0x000fe40008000f00 */
[----:B------:R-:W-:Y:S02]  /*2770*/  MOV R6, UR10 ;  /* 0x0000000a00067c02 */ /* 0x000fe40008000f00 */
[----:B------:R-:W-:-:S03]  /*2780*/  LOP3.LUT R12, R7, 0x7ff00000, RZ, 0xc0, !PT ;  /* 0x7ff00000070c7812 */ /* 0x000fc600078ec0ff */
[----:B------:R-:W-:Y:S01]  /*2790*/  DFMA R14, R8, R14, R8 ;  /* 0x0000000e080e722b */ /* 0x000fe20000000008 */
[----:B------:R-:W-:Y:S02]  /*27a0*/  ISETP.GE.U32.AND P1, PT, R12, R20, PT ;  /* 0x000000140c00720c */ /* 0x000fe40003f26070 */
[----:B------:R-:W-:Y:S02]  /*27b0*/  MOV R21, R12 ;  /* 0x0000000c00157202 */ /* 0x000fe40000000f00 */
[----:B------:R-:W-:Y:S02]  /*27c0*/  SEL R9, R11, 0x63400000, !P1 ;  /* 0x634000000b097807 */ /* 0x000fe40004800000 */
[----:B------:R-:W-:Y:S01]  /*27d0*/  FSETP.GEU.AND P1, PT, |R7|, 1.469367938527859385e-39, PT ;  /* 0x001000000700780b */ /* 0x000fe20003f2e200 */
[----:B------:R-:W-:Y:S01]  /*27e0*/  DFMA R16, R14, -R2, 1 ;  /* 0x3ff000000e10742b */ /* 0x000fe20000000802 */
[----:B------:R-:W-:Y:S02]  /*27f0*/  LOP3.LUT R9, R9, 0x800fffff, R7, 0xf8, !PT ;  /* 0x800fffff09097812 */ /* 0x000fe400078ef807 */
[----:B------:R-:W-:-:S05]  /*2800*/  MOV R8, R6 ;  /* 0x0000000600087202 */ /* 0x000fca0000000f00 */
[----:B------:R-:W-:-:S04]  /*2810*/  DFMA R14, R14, R16, R14 ;  /* 0x000000100e0e722b */ /* 0x000fc8000000000e */
[----:B------:R-:W-:Y:S07]  /*2820*/  @P1 BRA `(.L_x_539) ;  /* 0x0000000000201947 */ /* 0x000fee0003800000 */
        /* <DEDUP_REMOVED lines=8> */
.L_x_539:
[----:B------:R-:W-:Y:S01]  /*28b0*/  @!P0 LOP3.LUT R20, R3, 0x7ff00000, RZ, 0xc0, !PT ;  /* 0x7ff0000003148812 */ /* 0x000fe200078ec0ff */
[----:B------:R-:W-:Y:S01]  /*28c0*/  DMUL R16, R14, R8 ;  /* 0x000000080e107228 */ /* 0x000fe20000000000 */
[----:B------:R-:W-:Y:S01]  /*28d0*/  IADD3 R22, PT, PT, R21, -0x1, RZ ;  /* 0xffffffff15167810 */ /* 0x000fe20007ffe0ff */
[----:B------:R-:W-:Y:S01]  /*28e0*/  BSSY.RECONVERGENT B1, `(.L_x_540) ;  /* 0x0000037000017945 */ /* 0x000fe20003800200 */
[----:B------:R-:W-:Y:S02]  /*28f0*/  IADD3 R23, PT, PT, R20, -0x1, RZ ;  /* 0xffffffff14177810 */ /* 0x000fe40007ffe0ff */
        /* <DEDUP_REMOVED lines=9> */
[----:B------:R-:W-:-:S05]  /*2990*/  SEL R11, R11, 0x63400000, !P0 ;  /* 0x634000000b0b7807 */ /* 0x000fca0004000000 */
[----:B------:R-:W-:Y:S01]  /*29a0*/  IMAD.IADD R11, R6, 0x1, -R11 ;  /* 0x00000001060b7824 */ /* 0x000fe200078e0a0b */
[----:B------:R-:W-:-:S04]  /*29b0*/  MOV R6, RZ ;  /* 0x000000ff00067202 */ /* 0x000fc80000000f00 */
        /* <DEDUP_REMOVED lines=11> */
[----:B------:R-:W-:Y:S01]  /*2a70*/  DMUL.RP R6, R14, R6 ;  /* 0x000000060e067228 */ /* 0x000fe20000008000 */
[----:B------:R-:W-:-:S06]  /*2a80*/  MOV R2, RZ ;  /* 0x000000ff00027202 */ /* 0x000fcc0000000f00 */
[----:B------:R-:W-:-:S03]  /*2a90*/  DFMA R2, R16, -R2, R14 ;  /* 0x800000021002722b */ /* 0x000fc6000000000e */
[----:B------:R-:W-:-:S03]  /*2aa0*/  LOP3.LUT R5, R7, R5, RZ, 0x3c, !PT ;  /* 0x0000000507057212 */ /* 0x000fc600078e3cff */
[----:B------:R-:W-:-:S04]  /*2ab0*/  IADD3 R2, PT, PT, -R11, -0x43300000, RZ ;  /* 0xbcd000000b027810 */ /* 0x000fc80007ffe1ff */
[----:B------:R-:W-:-:S04]  /*2ac0*/  FSETP.NEU.AND P0, PT, |R3|, R2, PT ;  /* 0x000000020300720b */ /* 0x000fc80003f0d200 */
[----:B------:R-:W-:Y:S02]  /*2ad0*/  FSEL R16, R6, R16, !P0 ;  /* 0x0000001006107208 */ /* 0x000fe40004000000 */
[----:B------:R-:W-:Y:S01]  /*2ae0*/  FSEL R17, R5, R17, !P0 ;  /* 0x0000001105117208 */ /* 0x000fe20004000000 */
[----:B------:R-:W-:Y:S06]  /*2af0*/  BRA `(.L_x_542) ;  /* 0x0000000000547947 */ /* 0x000fec0003800000 */
.L_x_541:
        /* <DEDUP_REMOVED lines=16> */
.L_x_544:
[----:B------:R-:W-:Y:S02]  /*2c00*/  LOP3.LUT R17, R5, 0x80000, RZ, 0xfc, !PT ;  /* 0x0008000005117812 */ /* 0x000fe400078efcff */
[----:B------:R-:W-:Y:S01]  /*2c10*/  MOV R16, R4 ;  /* 0x0000000400107202 */ /* 0x000fe20000000f00 */
[----:B------:R-:W-:Y:S06]  /*2c20*/  BRA `(.L_x_542) ;  /* 0x0000000000087947 */ /* 0x000fec0003800000 */
.L_x_543:
[----:B------:R-:W-:Y:S01]  /*2c30*/  LOP3.LUT R17, R7, 0x80000, RZ, 0xfc, !PT ;  /* 0x0008000007117812 */ /* 0x000fe200078efcff */
[----:B------:R-:W-:-:S07]  /*2c40*/  IMAD.MOV.U32 R16, RZ, RZ, R6 ;  /* 0x000000ffff107224 */ /* 0x000fce00078e0006 */
.L_x_542:
[----:B------:R-:W-:Y:S05]  /*2c50*/  BSYNC.RECONVERGENT B1 ;  /* 0x0000000000017941 */ /* 0x000fea0003800200 */
.L_x_540:
[----:B------:R-:W-:Y:S01]  /*2c60*/  IMAD.MOV.U32 R11, RZ, RZ, 0x0 ;  /* 0x00000000ff0b7424 */ /* 0x000fe200078e00ff */
[----:B------:R-:W-:Y:S02]  /*2c70*/  MOV R2, R16 ;  /* 0x0000001000027202 */ /* 0x000fe40000000f00 */
[----:B------:R-:W-:Y:S01]  /*2c80*/  MOV R3, R17 ;  /* 0x0000001100037202 */ /* 0x000fe20000000f00 */
[----:B------:R-:W-:Y:S06]  /*2c90*/  RET.REL.NODEC R10 `(_Z15discharge_bnd_hiidddiiiiPdS_S_S_S_S_) ;  /* 0xffffffd00ad87950 */ /* 0x000fec0003c3ffff */
        .weak           $__internal_34_$__cuda_sm20_dsqrt_rn_f64_mediumpath_v1
        .type           $__internal_34_$__cuda_sm20_dsqrt_rn_f64_mediumpath_v1,@function
        .size           $__internal_34_$__cuda_sm20_dsqrt_rn_f64_mediumpath_v1,(.L_x_736 - $__internal_34_$__cuda_sm20_dsqrt_rn_f64_mediumpath_v1)
$__internal_34_$__cuda_sm20_dsqrt_rn_f64_mediumpath_v1:
[----:B------:R-:W-:Y:S01]  /*2ca0*/  ISETP.GE.U32.AND P0, PT, R16, -0x3400000, PT ;  /* 0xfcc000001000780c */ /* 0x000fe20003f06070 */
[----:B------:R-:W-:Y:S01]  /*2cb0*/  BSSY.RECONVERGENT B1, `(.L_x_545) ;  /* 0x0000026000017945 */ /* 0x000fe20003800200 */
[----:B------:R-:W-:Y:S01]  /*2cc0*/  MOV R11, R3 ;  /* 0x00000003000b7202 */ /* 0x000fe20000000f00 */
[----:B------:R-:W-:Y:S01]  /*2cd0*/  IMAD.MOV.U32 R3, RZ, RZ, R7 ;  /* 0x000000ffff037224 */ /* 0x000fe200078e0007 */
[----:B------:R-:W-:-:S09]  /*2ce0*/  MOV R16, R12 ;  /* 0x0000000c00107202 */ /* 0x000fd20000000f00 */
[----:B------:R-:W-:Y:S05]  /*2cf0*/  @!P0 BRA `(.L_x_546) ;  /* 0x0000000000208947 */ /* 0x000fea0003800000 */
[----:B------:R-:W-:-:S10]  /*2d00*/  DFMA.RM R10, R10, R16, R2 ;  /* 0x000000100a0a722b */ /* 0x000fd40000004002 */
[----:B------:R-:W-:-:S04]  /*2d10*/  IADD3 R2, P0, PT, R10, 0x1, RZ ;  /* 0x000000010a027810 */ /* 0x000fc80007f1e0ff */
[----:B------:R-:W-:-:S06]  /*2d20*/  IADD3.X R3, PT, PT, RZ, R11, RZ, P0, !PT ;  /* 0x0000000bff037210 */ /* 0x000fcc00007fe4ff */
[----:B------:R-:W-:-:S08]  /*2d30*/  DFMA.RP R14, -R10, R2, R14 ;  /* 0x000000020a0e722b */ /* 0x000fd0000000810e */
[----:B------:R-:W-:-:S06]  /*2d40*/  DSETP.GT.AND P0, PT, R14, RZ, PT ;  /* 0x000000ff0e00722a */ /* 0x000fcc0003f04000 */
[----:B------:R-:W-:Y:S02]  /*2d50*/  FSEL R2, R2, R10, P0 ;  /* 0x0000000a02027208 */ /* 0x000fe40000000000 */
[----:B------:R-:W-:Y:S01]  /*2d60*/  FSEL R3, R3, R11, P0 ;  /* 0x0000000b03037208 */ /* 0x000fe20000000000 */
[----:B------:R-:W-:Y:S06]  /*2d70*/  BRA `(.L_x_547) ;  /* 0x0000000000647947 */ /* 0x000fec0003800000 */
.L_x_546:
        /* <DEDUP_REMOVED lines=9> */
[----:B------:R-:W-:Y:S02]  /*2e10*/  IMAD.MOV.U32 R2, RZ, RZ, RZ ;  /* 0x000000ffff027224 */ /* 0x000fe400078e00ff */
[----:B------:R-:W-:Y:S01]  /*2e20*/  HFMA2 R17, -RZ, RZ, 1.9609375, 0 ;  /* 0x3fd80000ff117431 */ /* 0x000fe200000001ff */
[----:B------:R-:W-:Y:S02]  /*2e30*/  MOV R16, 0x0 ;  /* 0x0000000000107802 */ /* 0x000fe40000000f00 */
[----:B------:R-:W0:Y:S02]  /*2e40*/  MUFU.RSQ64H R3, R15 ;  /* 0x0000000f00037308 */ /* 0x000e240000001c00 */
[----:B0-----:R-:W-:-:S08]  /*2e50*/  DMUL R10, R2, R2 ;  /* 0x00000002020a7228 */ /* 0x001fd00000000000 */
[----:B------:R-:W-:-:S08]  /*2e60*/  DFMA R10, R14, -R10, 1 ;  /* 0x3ff000000e0a742b */ /* 0x000fd0000000080a */
[----:B------:R-:W-:Y:S02]  /*2e70*/  DFMA R16, R10, R16, 0.5 ;  /* 0x3fe000000a10742b */ /* 0x000fe40000000010 */
[----:B------:R-:W-:-:S08]  /*2e80*/  DMUL R10, R2, R10 ;  /* 0x0000000a020a7228 */ /* 0x000fd00000000000 */
[----:B------:R-:W-:-:S08]  /*2e90*/  DFMA R10, R16, R10, R2 ;  /* 0x0000000a100a722b */ /* 0x000fd00000000002 */
[----:B------:R-:W-:Y:S02]  /*2ea0*/  DMUL R2, R14, R10 ;  /* 0x0000000a0e027228 */ /* 0x000fe40000000000 */
[----:B------:R-:W-:-:S06]  /*2eb0*/  IADD3 R11, PT, PT, R11, -0x100000, RZ ;  /* 0xfff000000b0b7810 */ /* 0x000fcc0007ffe0ff */
[----:B------:R-:W-:-:S08]  /*2ec0*/  DFMA R16, R2, -R2, R14 ;  /* 0x800000020210722b */ /* 0x000fd0000000000e */
[----:B------:R-:W-:-:S10]  /*2ed0*/  DFMA R2, R10, R16, R2 ;  /* 0x000000100a02722b */ /* 0x000fd40000000002 */
[----:B------:R-:W-:Y:S01]  /*2ee0*/  VIADD R3, R3, 0xfcb00000 ;  /* 0xfcb0000003037836 */ /* 0x000fe20000000000 */
[----:B------:R-:W-:Y:S06]  /*2ef0*/  BRA `(.L_x_547) ;  /* 0x0000000000047947 */ /* 0x000fec0003800000 */
.L_x_548:
[----:B------:R-:W-:-:S11]  /*2f00*/  DADD R2, R14, R14 ;  /* 0x000000000e027229 */ /* 0x000fd6000000000e */
.L_x_547:
[----:B------:R-:W-:Y:S05]  /*2f10*/  BSYNC.RECONVERGENT B1 ;  /* 0x0000000000017941 */ /* 0x000fea0003800200 */
.L_x_545:
[----:B------:R-:W-:Y:S01]  /*2f20*/  HFMA2 R7, -RZ, RZ, 0, 0 ;  /* 0x00000000ff077431 */ /* 0x000fe200000001ff */
[----:B------:R-:W-:Y:S02]  /*2f30*/  MOV R20, R2 ;  /* 0x0000000200147202 */ /* 0x000fe40000000f00 */
[----:B------:R-:W-:Y:S01]  /*2f40*/  MOV R21, R3 ;  /* 0x0000000300157202 */ /* 0x000fe20000000f00 */
[----:B------:R-:W-:Y:S06]  /*2f50*/  RET.REL.NODEC R6 `(_Z15discharge_bnd_hiidddiiiiPdS_S_S_S_S_) ;  /* 0xffffffd006287950 */ /* 0x000fec0003c3ffff */
.L_x_549:
        /* <DEDUP_REMOVED lines=10> */
.L_x_736:


//--------------------- .text._Z6ubnd1DiidddddddddPdS_S_S_S_S_S_S_S_S_S_S_S_S_ --------------------------
	.section	.text._Z6ubnd1DiidddddddddPdS_S_S_S_S_S_S_S_S_S_S_S_S_,"ax",@progbits
	.align	128
        .global         _Z6ubnd1DiidddddddddPdS_S_S_S_S_S_S_S_S_S_S_S_S_
        .type           _Z6ubnd1DiidddddddddPdS_S_S_S_S_S_S_S_S_S_S_S_S_,@function
        .size           _Z6ubnd1DiidddddddddPdS_S_S_S_S_S_S_S_S_S_S_S_S_,(.L_x_739 - _Z6ubnd1DiidddddddddPdS_S_S_S_S_S_S_S_S_S_S_S_S_)
        .other          _Z6ubnd1DiidddddddddPdS_S_S_S_S_S_S_S_S_S_S_S_S_,@"STO_CUDA_ENTRY STV_DEFAULT"
_Z6ubnd1DiidddddddddPdS_S_S_S_S_S_S_S_S_S_S_S_S_:
.text._Z6ubnd1DiidddddddddPdS_S_S_S_S_S_S_S_S_S_S_S_S_:
        /* <DEDUP_REMOVED lines=11> */
[----:B------:R-:W0:Y:S01]  /*00b0*/  LDCU UR5, c[0x0][0x3cc] ;  /* 0x00007980ff0577ac */ /* 0x000e220008000800 */
[----:B------:R-:W1:Y:S01]  /*00c0*/  LDC.64 R8, c[0x0][0x3c8] ;  /* 0x0000f200ff087b82 */ /* 0x000e620000000a00 */
[----:B------:R-:W-:Y:S01]  /*00d0*/  IMAD.MOV.U32 R4, RZ, RZ, 0x1 ;  /* 0x00000001ff047424 */ /* 0x000fe200078e00ff */
[----:B------:R-:W2:Y:S01]  /*00e0*/  LDCU UR4, c[0x0][0x380] ;  /* 0x00007000ff0477ac */ /* 0x000ea20008000800 */
[----:B0-----:R-:W1:Y:S01]  /*00f0*/  MUFU.RCP64H R5, UR5 ;  /* 0x0000000500057d08 */ /* 0x001e620008001800 */
[----:B--2---:R-:W-:-:S04]  /*0100*/  IMAD R12, R3, UR4, RZ ;  /* 0x00000004030c7c24 */ /* 0x004fc8000f8e02ff */
[----:B------:R-:W-:Y:S01]  /*0110*/  IMAD.IADD R2, R11, 0x1, R12 ;  /* 0x000000010b027824 */ /* 0x000fe200078e020c */
[----:B-1----:R-:W-:-:S08]  /*0120*/  DFMA R6, R4, -R8, 1 ;  /* 0x3ff000000406742b */ /* 0x002fd00000000808 */
[----:B------:R-:W-:-:S08]  /*0130*/  DFMA R6, R6, R6, R6 ;  /* 0x000000060606722b */ /* 0x000fd00000000006 */
[----:B------:R-:W-:-:S08]  /*0140*/  DFMA R6, R4, R6, R4 ;  /* 0x000000060406722b */ /* 0x000fd00000000004 */
[----:B------:R-:W-:-:S08]  /*0150*/  DFMA R4, R6, -R8, 1 ;  /* 0x3ff000000604742b */ /* 0x000fd00000000808 */
[----:B------:R-:W-:-:S08]  /*0160*/  DFMA R4, R6, R4, R6 ;  /* 0x000000040604722b */ /* 0x000fd00000000006 */
[----:B------:R-:W-:-:S08]  /*0170*/  DMUL R18, R4, 0.25 ;  /* 0x3fd0000004127828 */ /* 0x000fd00000000000 */
[----:B------:R-:W-:-:S08]  /*0180*/  DFMA R6, R18, -R8, 0.25 ;  /* 0x3fd000001206742b */ /* 0x000fd00000000808 */
[----:B------:R-:W-:-:S10]  /*0190*/  DFMA R18, R4, R6, R18 ;  /* 0x000000060412722b */ /* 0x000fd40000000012 */
[----:B------:R-:W-:-:S05]  /*01a0*/  FFMA R0, RZ, UR5, R19 ;  /* 0x00000005ff007c23 */ /* 0x000fca0008000013 */
[----:B------:R-:W-:-:S13]  /*01b0*/  FSETP.GT.AND P0, PT, |R0|, 1.469367938527859385e-39, PT ;  /* 0x001000000000780b */ /* 0x000fda0003f04200 */
[----:B------:R-:W-:Y:S05]  /*01c0*/  @P0 BRA `(.L_x_550) ;  /* 0x0000000000240947 */ /* 0x000fea0003800000 */
[----:B------:R-:W0:Y:S01]  /*01d0*/  LDCU.64 UR4, c[0x0][0x3c8] ;  /* 0x00007900ff0477ac */ /* 0x000e220008000a00 */
[----:B------:R-:W-:Y:S01]  /*01e0*/  IMAD.MOV.U32 R10, RZ, RZ, RZ ;  /* 0x000000ffff0a7224 */ /* 0x000fe200078e00ff */
[----:B------:R-:W-:Y:S01]  /*01f0*/  MOV R4, 0x240 ;  /* 0x0000024000047802 */ /* 0x000fe20000000f00 */
[----:B------:R-:W-:Y:S01]  /*0200*/  IMAD.MOV.U32 R11, RZ, RZ, 0x3fd00000 ;  /* 0x3fd00000ff0b7424 */ /* 0x000fe200078e00ff */
[----:B0-----:R-:W-:Y:S01]  /*0210*/  MOV R6, UR4 ;  /* 0x0000000400067c02 */ /* 0x001fe20008000f00 */
[----:B------:R-:W-:-:S07]  /*0220*/  IMAD.U32 R7, RZ, RZ, UR5 ;  /* 0x00000005ff077e24 */ /* 0x000fce000f8e00ff */
[----:B------:R-:W-:Y:S05]  /*0230*/  CALL.REL.NOINC `($__internal_35_$__cuda_sm20_div_rn_f64_full) ;  /* 0x0000001c001c7944 */ /* 0x000fea0003c00000 */
[----:B------:R-:W-:Y:S01]  /*0240*/  IMAD.MOV.U32 R18, RZ, RZ, R6 ;  /* 0x000000ffff127224 */ /* 0x000fe200078e0006 */
[----:B------:R-:W-:-:S07]  /*0250*/  MOV R19, R7 ;  /* 0x0000000700137202 */ /* 0x000fce0000000f00 */
.L_x_550:
[----:B------:R-:W0:Y:S01]  /*0260*/  MUFU.RCP64H R5, 100 ;  /* 0x4059000000057908 */ /* 0x000e220000001800 */
[----:B------:R-:W-:Y:S01]  /*0270*/  IMAD.MOV.U32 R8, RZ, RZ, 0x0 ;  /* 0x00000000ff087424 */ /* 0x000fe200078e00ff */
[----:B------:R-:W-:Y:S01]  /*0280*/  MOV R4, 0x1 ;  /* 0x0000000100047802 */ /* 0x000fe20000000f00 */
[----:B------:R-:W-:Y:S01]  /*0290*/  IMAD.MOV.U32 R9, RZ, RZ, 0x40590000 ;  /* 0x40590000ff097424 */ /* 0x000fe200078e00ff */
[----:B------:R-:W1:Y:S01]  /*02a0*/  LDC.64 R10, c[0x0][0x3a8] ;  /* 0x0000ea00ff0a7b82 */ /* 0x000e620000000a00 */
[----:B------:R-:W2:Y:S01]  /*02b0*/  LDCU.64 UR4, c[0x0][0x390] ;  /* 0x00007200ff0477ac */ /* 0x000ea20008000a00 */
[----:B------:R-:W3:Y:S06]  /*02c0*/  LDCU.64 UR6, c[0x0][0x358] ;  /* 0x00006b00ff0677ac */ /* 0x000eec0008000a00 */
[----:B------:R-:W4:Y:S01]  /*02d0*/  LDC R13, c[0x0][0x3ac] ;  /* 0x0000eb00ff0d7b82 */ /* 0x000f220000000800 */
[----:B0-----:R-:W-:-:S02]  /*02e0*/  DFMA R6, R4, -R8, 1 ;  /* 0x3ff000000406742b */ /* 0x001fc40000000808 */
[----:B--2---:R-:W-:-:S06]  /*02f0*/  DMUL R18, R18, UR4 ;  /* 0x0000000412127c28 */ /* 0x004fcc0008000000 */
[----:B------:R-:W-:-:S08]  /*0300*/  DFMA R6, R6, R6, R6 ;  /* 0x000000060606722b */ /* 0x000fd00000000006 */
[----:B------:R-:W-:Y:S01]  /*0310*/  DFMA R6, R4, R6, R4 ;  /* 0x000000060406722b */ /* 0x000fe20000000004 */
[----:B----4-:R-:W-:-:S07]  /*0320*/  FSETP.GEU.AND P2, PT, |R13|, 6.5827683646048100446e-37, PT ;  /* 0x036000000d00780b */ /* 0x010fce0003f4e200 */
[----:B------:R-:W-:-:S08]  /*0330*/  DFMA R4, R6, -R8, 1 ;  /* 0x3ff000000604742b */ /* 0x000fd00000000808 */
[----:B------:R-:W-:-:S08]  /*0340*/  DFMA R4, R6, R4, R6 ;  /* 0x000000040604722b */ /* 0x000fd00000000006 */
[----:B-1----:R-:W-:-:S08]  /*0350*/  DMUL R6, R4, R10 ;  /* 0x0000000a04067228 */ /* 0x002fd00000000000 */
[----:B------:R-:W-:Y:S01]  /*0360*/  DFMA R8, R6, -100, R10 ;  /* 0xc05900000608782b */ /* 0x000fe2000000000a */
[----:B------:R-:W0:Y:S07]  /*0370*/  LDC R10, c[0x0][0x380] ;  /* 0x0000e000ff0a7b82 */ /* 0x000e2e0000000800 */
[----:B------:R-:W-:-:S10]  /*0380*/  DFMA R4, R4, R8, R6 ;  /* 0x000000080404722b */ /* 0x000fd40000000006 */
[----:B------:R-:W-:-:S05]  /*0390*/  FFMA R0, RZ, 3.390625, R5 ;  /* 0x40590000ff007823 */ /* 0x000fca0000000005 */
[----:B------:R-:W-:Y:S02]  /*03a0*/  FSETP.GT.AND P0, PT, |R0|, 1.469367938527859385e-39, PT ;  /* 0x001000000000780b */ /* 0x000fe40003f04200 */
[----:B0-----:R-:W-:-:S11]  /*03b0*/  ISETP.NE.AND P1, PT, R10, 0x1, PT ;  /* 0x000000010a00780c */ /* 0x001fd60003f25270 */
[----:B---3--:R-:W-:Y:S05]  /*03c0*/  @P0 BRA P2, `(.L_x_551) ;  /* 0x0000000000240947 */ /* 0x008fea0001000000 */
[----:B------:R-:W0:Y:S01]  /*03d0*/  LDCU.64 UR4, c[0x0][0x3a8] ;  /* 0x00007500ff0477ac */ /* 0x000e220008000a00 */
[----:B------:R-:W-:Y:S01]  /*03e0*/  IMAD.MOV.U32 R6, RZ, RZ, RZ ;  /* 0x000000ffff067224 */ /* 0x000fe200078e00ff */
[----:B------:R-:W-:Y:S01]  /*03f0*/  MOV R4, 0x440 ;  /* 0x0000044000047802 */ /* 0x000fe20000000f00 */
[----:B------:R-:W-:Y:S02]  /*0400*/  IMAD.MOV.U32 R7, RZ, RZ, 0x40590000 ;  /* 0x40590000ff077424 */ /* 0x000fe400078e00ff */
[----:B0-----:R-:W-:Y:S01]  /*0410*/  IMAD.U32 R10, RZ, RZ, UR4 ;  /* 0x00000004ff0a7e24 */ /* 0x001fe2000f8e00ff */
[----:B------:R-:W-:-:S07]  /*0420*/  MOV R11, UR5 ;  /* 0x00000005000b7c02 */ /* 0x000fce0008000f00 */
[----:B------:R-:W-:Y:S05]  /*0430*/  CALL.REL.NOINC `($__internal_35_$__cuda_sm20_div_rn_f64_full) ;  /* 0x00000018009c7944 */ /* 0x000fea0003c00000 */
[----:B------:R-:W-:Y:S01]  /*0440*/  IMAD.MOV.U32 R4, RZ, RZ, R6 ;  /* 0x000000ffff047224 */ /* 0x000fe200078e0006 */
[----:B------:R-:W-:-:S07]  /*0450*/  MOV R5, R7 ;  /* 0x0000000700057202 */ /* 0x000fce0000000f00 */
.L_x_551:
[----:B------:R-:W0:Y:S01]  /*0460*/  LDC.64 R16, c[0x0][0x3d0] ;  /* 0x0000f400ff107b82 */ /* 0x000e220000000a00 */
[----:B------:R-:W-:Y:S01]  /*0470*/  VIADD R0, R12, 0x1 ;  /* 0x000000010c007836 */ /* 0x000fe20000000000 */
[----:B------:R-:W1:Y:S01]  /*0480*/  LDCU UR4, c[0x0][0x3bc] ;  /* 0x00007780ff0477ac */ /* 0x000e620008000800 */
[----:B------:R-:W-:-:S05]  /*0490*/  @!P1 IMAD.MOV R0, RZ, RZ, R12 ;  /* 0x000000ffff009224 */ /* 0x000fca00078e020c */
[----:B------:R-:W2:Y:S08]  /*04a0*/  LDC.64 R14, c[0x0][0x3e0] ;  /* 0x0000f800ff0e7b82 */ /* 0x000eb00000000a00 */
[----:B------:R-:W3:Y:S01]  /*04b0*/  LDC.64 R6, c[0x0][0x3b8] ;  /* 0x0000ee00ff067b82 */ /* 0x000ee20000000a00 */
[----:B0-----:R-:W-:Y:S01]  /*04c0*/  IMAD.WIDE.U32 R16, R3, 0x8, R16 ;  /* 0x0000000803107825 */ /* 0x001fe200078e0010 */
[----:B-1----:R-:W3:Y:S01]  /*04d0*/  MUFU.RCP64H R9, UR4 ;  /* 0x0000000400097d08 */ /* 0x002ee20008001800 */
[----:B------:R-:W-:-:S05]  /*04e0*/  MOV R8, 0x1 ;  /* 0x0000000100087802 */ /* 0x000fca0000000f00 */
[----:B------:R-:W0:Y:S01]  /*04f0*/  LDC.64 R12, c[0x0][0x3b0] ;  /* 0x0000ec00ff0c7b82 */ /* 0x000e220000000a00 */
[----:B------:R-:W5:Y:S01]  /*0500*/  LDG.E.64 R16, desc[UR6][R16.64] ;  /* 0x0000000610107981 */ /* 0x000f62000c1e1b00 */
[----:B--2---:R-:W-:-:S06]  /*0510*/  IMAD.WIDE.U32 R14, R0, 0x8, R14 ;  /* 0x00000008000e7825 */ /* 0x004fcc00078e000e */
[----:B------:R-:W5:Y:S01]  /*0520*/  LDG.E.64 R14, desc[UR6][R14.64] ;  /* 0x000000060e0e7981 */ /* 0x000f62000c1e1b00 */
[----:B---3--:R-:W-:-:S08]  /*0530*/  DFMA R10, R8, -R6, 1 ;  /* 0x3ff00000080a742b */ /* 0x008fd00000000806 */
[----:B------:R-:W-:-:S08]  /*0540*/  DFMA R10, R10, R10, R10 ;  /* 0x0000000a0a0a722b */ /* 0x000fd0000000000a */
[----:B------:R-:W-:-:S08]  /*0550*/  DFMA R10, R8, R10, R8 ;  /* 0x0000000a080a722b */ /* 0x000fd00000000008 */
[----:B------:R-:W-:-:S08]  /*0560*/  DFMA R8, R10, -R6, 1 ;  /* 0x3ff000000a08742b */ /* 0x000fd00000000806 */
[----:B------:R-:W-:-:S08]  /*0570*/  DFMA R8, R10, R8, R10 ;  /* 0x000000080a08722b */ /* 0x000fd0000000000a */
[----:B0-----:R-:W-:-:S08]  /*0580*/  DMUL R10, R8, R12 ;  /* 0x0000000c080a7228 */ /* 0x001fd00000000000 */
[----:B------:R-:W-:Y:S01]  /*0590*/  DFMA R6, R10, -R6, R12 ;  /* 0x800000060a06722b */ /* 0x000fe2000000000c */
[----:B------:R-:W0:Y:S07]  /*05a0*/  LDC R12, c[0x0][0x3b4] ;  /* 0x0000ed00ff0c7b82 */ /* 0x000e2e0000000800 */
[----:B------:R-:W-:Y:S02]  /*05b0*/  DFMA R6, R8, R6, R10 ;  /* 0x000000060806722b */ /* 0x000fe4000000000a */
[----:B------:R-:W-:-:S08]  /*05c0*/  DSETP.MIN.AND P2, P3, R4, 1, PT ;  /* 0x3ff000000400742a */ /* 0x000fd00003b40000 */
[----:B------:R-:W-:-:S05]  /*05d0*/  FFMA R9, RZ, UR4, R7 ;  /* 0x00000004ff097c23 */ /* 0x000fca0008000007 */
[----:B------:R-:W-:Y:S02]  /*05e0*/  FSETP.GT.AND P0, PT, |R9|, 1.469367938527859385e-39, PT ;  /* 0x001000000900780b */ /* 0x000fe40003f04200 */
[----:B0-----:R-:W-:Y:S01]  /*05f0*/  FSETP.GEU.AND P1, PT, |R12|, 6.5827683646048100446e-37, PT ;  /* 0x036000000c00780b */ /* 0x001fe20003f2e200 */
[----:B------:R-:W-:Y:S02]  /*0600*/  IMAD.MOV.U32 R8, RZ, RZ, R5 ;  /* 0x000000ffff087224 */ /* 0x000fe400078e0005 */
[----:B------:R-:W-:Y:S01]  /*0610*/  IMAD.MOV.U32 R10, RZ, RZ, 0x80000 ;  /* 0x00080000ff0a7424 */ /* 0x000fe200078e00ff */
[----:B------:R-:W-:Y:S02]  /*0620*/  SEL R12, R4, RZ, P2 ;  /* 0x000000ff040c7207 */ /* 0x000fe40001000000 */
[----:B------:R-:W-:Y:S02]  /*0630*/  FSEL R13, R8, 1.875, P2 ;  /* 0x3ff00000080d7808 */ /* 0x000fe40001000000 */
[----:B------:R-:W-:-:S05]  /*0640*/  @P3 LOP3.LUT R13, R10, 0x3ff00000, RZ, 0xfc, !PT ;  /* 0x3ff000000a0d3812 */ /* 0x000fca00078efcff */
[----:B------:R-:W-:Y:S05]  /*0650*/  @P0 BRA P1, `(.L_x_552) ;  /* 0x0000000000200947 */ /* 0x000fea0000800000 */
[----:B------:R-:W0:Y:S01]  /*0660*/  LDCU.64 UR4, c[0x0][0x3b0] ;  /* 0x00007600ff0477ac */ /* 0x000e220008000a00 */
[----:B------:R-:W-:Y:S01]  /*0670*/  MOV R4, 0x6e0 ;  /* 0x000006e000047802 */ /* 0x000fe20000000f00 */
[----:B------:R-:W1:Y:S01]  /*0680*/  LDCU.64 UR8, c[0x0][0x3b8] ;  /* 0x00007700ff0877ac */ /* 0x000e620008000a00 */
[----:B0-----:R-:W-:Y:S01]  /*0690*/  MOV R10, UR4 ;  /* 0x00000004000a7c02 */ /* 0x001fe20008000f00 */
[----:B------:R-:W-:Y:S02]  /*06a0*/  IMAD.U32 R11, RZ, RZ, UR5 ;  /* 0x00000005ff0b7e24 */ /* 0x000fe4000f8e00ff */
[----:B-1----:R-:W-:Y:S01]  /*06b0*/  IMAD.U32 R6, RZ, RZ, UR8 ;  /* 0x00000008ff067e24 */ /* 0x002fe2000f8e00ff */
[----:B------:R-:W-:-:S07]  /*06c0*/  MOV R7, UR9 ;  /* 0x0000000900077c02 */ /* 0x000fce0008000f00 */
[----:B-----5:R-:W-:Y:S05]  /*06d0*/  CALL.REL.NOINC `($__internal_35_$__cuda_sm20_div_rn_f64_full) ;  /* 0x0000001400f47944 */ /* 0x020fea0003c00000 */
.L_x_552:
[----:B------:R-:W0:Y:S01]  /*06e0*/  LDC.64 R20, c[0x0][0x410] ;  /* 0x00010400ff147b82 */ /* 0x000e220000000a00 */
[----:B------:R-:W1:Y:S07]  /*06f0*/  LDCU.64 UR4, c[0x0][0x3c0] ;  /* 0x00007800ff0477ac */ /* 0x000e6e0008000a00 */
[----:B------:R-:W2:Y:S01]  /*0700*/  LDC.64 R8, c[0x0][0x3d8] ;  /* 0x0000f600ff087b82 */ /* 0x000ea20000000a00 */
[----:B0-----:R-:W-:-:S05]  /*0710*/  IMAD.WIDE.U32 R20, R2, 0x8, R20 ;  /* 0x0000000802147825 */ /* 0x001fca00078e0014 */
[----:B------:R-:W1:Y:S01]  /*0720*/  LDG.E.64 R4, desc[UR6][R20.64] ;  /* 0x0000000614047981 */ /* 0x000e62000c1e1b00 */
[----:B--2---:R-:W-:-:S06]  /*0730*/  IMAD.WIDE.U32 R8, R3, 0x8, R8 ;  /* 0x0000000803087825 */ /* 0x004fcc00078e0008 */
[----:B------:R-:W2:Y:S01]  /*0740*/  LDG.E.64 R8, desc[UR6][R8.64] ;  /* 0x0000000608087981 */ /* 0x000ea2000c1e1b00 */
[----:B------:R-:W-:Y:S01]  /*0750*/  IMAD.MOV.U32 R22, RZ, RZ, 0x1 ;  /* 0x00000001ff167424 */ /* 0x000fe200078e00ff */
[----:B------:R-:W-:Y:S01]  /*0760*/  BSSY.RECONVERGENT B0, `(.L_x_553) ;  /* 0x000001a000007945 */ /* 0x000fe20003800200 */
[----:B-1----:R-:W-:-:S06]  /*0770*/  DADD R4, R4, UR4 ;  /* 0x0000000404047e29 */ /* 0x002fcc0008000000 */
[----:B------:R-:W0:Y:S02]  /*0780*/  MUFU.RCP64H R23, R5 ;  /* 0x0000000500177308 */ /* 0x000e240000001800 */
[----:B0-----:R-:W-:-:S08]  /*0790*/  DFMA R10, -R4, R22, 1 ;  /* 0x3ff00000040a742b */ /* 0x001fd00000000116 */
[----:B------:R-:W-:Y:S02]  /*07a0*/  DFMA R24, R10, R10, R10 ;  /* 0x0000000a0a18722b */ /* 0x000fe4000000000a */
[----:B--2--5:R-:W-:-:S06]  /*07b0*/  DADD R10, -R16, R8 ;  /* 0x00000000100a7229 */ /* 0x024fcc0000000108 */
[----:B------:R-:W-:Y:S02]  /*07c0*/  DFMA R24, R22, R24, R22 ;  /* 0x000000181618722b */ /* 0x000fe40000000016 */
[----:B------:R-:W-:-:S06]  /*07d0*/  DFMA R6, R10, R6, R16 ;  /* 0x000000060a06722b */ /* 0x000fcc0000000010 */
[----:B------:R-:W-:Y:S02]  /*07e0*/  DFMA R10, -R4, R24, 1 ;  /* 0x3ff00000040a742b */ /* 0x000fe40000000118 */
[----:B------:R-:W-:-:S06]  /*07f0*/  DMUL R6, R12, R6 ;  /* 0x000000060c067228 */ /* 0x000fcc0000000000 */
[----:B------:R-:W-:-:S04]  /*0800*/  DFMA R10, R24, R10, R24 ;  /* 0x0000000a180a722b */ /* 0x000fc80000000018 */
[----:B------:R-:W-:-:S04]  /*0810*/  FSETP.GEU.AND P1, PT, |R7|, 6.5827683646048100446e-37, PT ;  /* 0x036000000700780b */ /* 0x000fc80003f2e200 */
        /* <DEDUP_REMOVED lines=11> */
[----:B------:R-:W-:Y:S05]  /*08d0*/  CALL.REL.NOINC `($__internal_35_$__cuda_sm20_div_rn_f64_full) ;  /* 0x0000001400747944 */ /* 0x000fea0003c00000 */
[----:B------:R-:W-:Y:S01]  /*08e0*/  MOV R12, R6 ;  /* 0x00000006000c7202 */ /* 0x000fe20000000f00 */
[----:B------:R-:W-:-:S07]  /*08f0*/  IMAD.MOV.U32 R13, RZ, RZ, R7 ;  /* 0x000000ffff0d7224 */ /* 0x000fce00078e0007 */
.L_x_554:
[----:B------:R-:W-:Y:S05]  /*0900*/  BSYNC.RECONVERGENT B0 ;  /* 0x0000000000007941 */ /* 0x000fea0003800200 */
.L_x_553:
[----:B------:R-:W0:Y:S01]  /*0910*/  LDC.64 R6, c[0x0][0x438] ;  /* 0x00010e00ff067b82 */ /* 0x000e220000000a00 */
[----:B------:R-:W-:Y:S01]  /*0920*/  IMAD.MOV.U32 R4, RZ, RZ, 0x1 ;  /* 0x00000001ff047424 */ /* 0x000fe200078e00ff */
[----:B------:R-:W1:Y:S06]  /*0930*/  LDCU.64 UR4, c[0x0][0x398] ;  /* 0x00007300ff0477ac */ /* 0x000e6c0008000a00 */
[----:B------:R-:W2:Y:S01]  /*0940*/  LDC R16, c[0x0][0x39c] ;  /* 0x0000e700ff107b82 */ /* 0x000ea20000000800 */
[----:B0-----:R-:W-:-:S06]  /*0950*/  IMAD.WIDE.U32 R6, R2, 0x8, R6 ;  /* 0x0000000802067825 */ /* 0x001fcc00078e0006 */
[----:B------:R-:W3:Y:S01]  /*0960*/  LDG.E.64 R6, desc[UR6][R6.64] ;  /* 0x0000000606067981 */ /* 0x000ee2000c1e1b00 */
[----:B------:R-:W-:Y:S01]  /*0970*/  BSSY.RECONVERGENT B0, `(.L_x_555) ;  /* 0x0000015000007945 */ /* 0x000fe20003800200 */
[----:B--2---:R-:W-:Y:S01]  /*0980*/  FSETP.GEU.AND P1, PT, |R16|, 6.5827683646048100446e-37, PT ;  /* 0x036000001000780b */ /* 0x004fe20003f2e200 */
[----:B---3--:R-:W0:Y:S02]  /*0990*/  MUFU.RCP64H R5, R7 ;  /* 0x0000000700057308 */ /* 0x008e240000001800 */
[----:B0-----:R-:W-:-:S08]  /*09a0*/  DFMA R8, -R6, R4, 1 ;  /* 0x3ff000000608742b */ /* 0x001fd00000000104 */
[----:B------:R-:W-:-:S08]  /*09b0*/  DFMA R8, R8, R8, R8 ;  /* 0x000000080808722b */ /* 0x000fd00000000008 */
[----:B------:R-:W-:-:S08]  /*09c0*/  DFMA R8, R4, R8, R4 ;  /* 0x000000080408722b */ /* 0x000fd00000000004 */
[----:B------:R-:W-:-:S08]  /*09d0*/  DFMA R4, -R6, R8, 1 ;  /* 0x3ff000000604742b */ /* 0x000fd00000000108 */
[----:B------:R-:W-:-:S08]  /*09e0*/  DFMA R4, R8, R4, R8 ;  /* 0x000000040804722b */ /* 0x000fd00000000008 */
[----:B-1----:R-:W-:-:S08]  /*09f0*/  DMUL R8, R4, UR4 ;  /* 0x0000000404087c28 */ /* 0x002fd00008000000 */
[----:B------:R-:W-:-:S08]  /*0a00*/  DFMA R10, -R6, R8, UR4 ;  /* 0x00000004060a7e2b */ /* 0x000fd00008000108 */
[----:B------:R-:W-:-:S10]  /*0a10*/  DFMA R4, R4, R10, R8 ;  /* 0x0000000a0404722b */ /* 0x000fd40000000008 */
[----:B------:R-:W-:-:S05]  /*0a20*/  FFMA R8, RZ, R7, R5 ;  /* 0x00000007ff087223 */ /* 0x000fca0000000005 */
[----:B------:R-:W-:-:S13]  /*0a30*/  FSETP.GT.AND P0, PT, |R8|, 1.469367938527859385e-39, PT ;  /* 0x001000000800780b */ /* 0x000fda0003f04200 */
[----:B------:R-:W-:Y:S05]  /*0a40*/  @P0 BRA P1, `(.L_x_556) ;  /* 0x00000000001c0947 */ /* 0x000fea0000800000 */
[----:B------:R-:W0:Y:S01]  /*0a50*/  LDCU.64 UR4, c[0x0][0x398] ;  /* 0x00007300ff0477ac */ /* 0x000e220008000a00 */
[----:B------:R-:W-:Y:S02]  /*0a60*/  MOV R4, 0xaa0 ;  /* 0x00000aa000047802 */ /* 0x000fe40000000f00 */
[----:B0-----:R-:W-:Y:S01]  /*0a70*/  MOV R10, UR4 ;  /* 0x00000004000a7c02 */ /* 0x001fe20008000f00 */
[----:B------:R-:W-:-:S07]  /*0a80*/  IMAD.U32 R11, RZ, RZ, UR5 ;  /* 0x00000005ff0b7e24 */ /* 0x000fce000f8e00ff */
[----:B------:R-:W-:Y:S05]  /*0a90*/  CALL.REL.NOINC `($__internal_35_$__cuda_sm20_div_rn_f64_full) ;  /* 0x0000001400047944 */ /* 0x000fea0003c00000 */
[----:B------:R-:W-:Y:S01]  /*0aa0*/  IMAD.MOV.U32 R4, RZ, RZ, R6 ;  /* 0x000000ffff047224 */ /* 0x000fe200078e0006 */
[----:B------:R-:W-:-:S07]  /*0ab0*/  MOV R5, R7 ;  /* 0x0000000700057202 */ /* 0x000fce0000000f00 */
.L_x_556:
[----:B------:R-:W-:Y:S05]  /*0ac0*/  BSYNC.RECONVERGENT B0 ;  /* 0x0000000000007941 */ /* 0x000fea0003800200 */
.L_x_555:
[----:B------:R-:W0:Y:S01]  /*0ad0*/  F2F.F32.F64 R5, R4 ;  /* 0x0000000400057310 */ /* 0x000e220000301000 */
[----:B------:R-:W-:Y:S01]  /*0ae0*/  BSSY.RECONVERGENT B0, `(.L_x_557) ;  /* 0x000000c000007945 */ /* 0x000fe20003800200 */
[----:B0-----:R-:W-:-:S06]  /*0af0*/  VIADD R6, R5, 0xf3000000 ;  /* 0xf300000005067836 */ /* 0x001fcc0000000000 */
[----:B------:R0:W1:Y:S01]  /*0b00*/  MUFU.RSQ R10, R5 ;  /* 0x00000005000a7308 */ /* 0x0000620000001400 */
[----:B------:R-:W-:-:S13]  /*0b10*/  ISETP.GT.U32.AND P0, PT, R6, 0x727fffff, PT ;  /* 0x727fffff0600780c */ /* 0x000fda0003f04070 */
[----:B0-----:R-:W-:Y:S05]  /*0b20*/  @!P0 BRA `(.L_x_558) ;  /* 0x00000000000c8947 */ /* 0x001fea0003800000 */
[----:B-1----:R-:W-:-:S07]  /*0b30*/  MOV R10, 0xb50 ;  /* 0x00000b50000a7802 */ /* 0x002fce0000000f00 */
[----:B------:R-:W-:Y:S05]  /*0b40*/  CALL.REL.NOINC `($__internal_36_$__cuda_sm20_sqrt_rn_f32_slowpath) ;  /* 0x0000001800487944 */ /* 0x000fea0003c00000 */
[----:B------:R-:W-:Y:S05]  /*0b50*/  BRA `(.L_x_559) ;  /* 0x0000000000107947 */ /* 0x000fea0003800000 */
.L_x_558:
[----:B-1----:R-:W-:Y:S01]  /*0b60*/  FMUL.FTZ R8, R5, R10 ;  /* 0x0000000a05087220 */ /* 0x002fe20000410000 */
[----:B------:R-:W-:-:S03]  /*0b70*/  FMUL.FTZ R4, R10, 0.5 ;  /* 0x3f0000000a047820 */ /* 0x000fc60000410000 */
[----:B------:R-:W-:-:S04]  /*0b80*/  FFMA R5, -R8, R8, R5 ;  /* 0x0000000808057223 */ /* 0x000fc80000000105 */
[----:B------:R-:W-:-:S07]  /*0b90*/  FFMA R8, R5, R4, R8 ;  /* 0x0000000405087223 */ /* 0x000fce0000000008 */
.L_x_559:
[----:B------:R-:W-:Y:S05]  /*0ba0*/  BSYNC.RECONVERGENT B0 ;  /* 0x0000000000007941 */ /* 0x000fea0003800200 */
.L_x_557:
[----:B------:R-:W0:Y:S01]  /*0bb0*/  LDCU UR28, c[0x0][0x384] ;  /* 0x00007080ff1c77ac */ /* 0x000e220008000800 */
[----:B------:R-:W1:Y:S01]  /*0bc0*/  F2F.F64.F32 R6, -R8 ;  /* 0x8000000800067310 */ /* 0x000e620000201800 */
[----:B------:R-:W-:Y:S01]  /*0bd0*/  IMAD.MOV.U32 R27, RZ, RZ, RZ ;  /* 0x000000ffff1b7224 */ /* 0x000fe200078e00ff */
[----:B------:R-:W2:Y:S01]  /*0be0*/  LDCU.64 UR4, c[0x0][0x3c0] ;  /* 0x00007800ff0477ac */ /* 0x000ea20008000a00 */
[----:B0-----:R-:W-:Y:S01]  /*0bf0*/  UISETP.GE.AND UP0, UPT, UR28, 0x1, UPT ;  /* 0x000000011c00788c */ /* 0x001fe2000bf06270 */
[----:B--2---:R-:W-:-:S08]  /*0c00*/  DADD R4, R14, -UR4 ;  /* 0x800000040e047e29 */ /* 0x004fd00008000000 */
[----:B-1----:R-:W-:Y:S01]  /*0c10*/  DMUL R6, R6, R4 ;  /* 0x0000000406067228 */ /* 0x002fe20000000000 */
[----:B------:R-:W-:Y:S10]  /*0c20*/  BRA.U !UP0, `(.L_x_560) ;  /* 0x0000001108147547 */ /* 0x000ff4000b800000 */
[----:B------:R-:W-:Y:S01]  /*0c30*/  UISETP.GE.U32.AND UP1, UPT, UR28, 0x10, UPT ;  /* 0x000000101c00788c */ /* 0x000fe2000bf26070 */
[----:B------:R-:W-:Y:S01]  /*0c40*/  MOV R27, RZ ;  /* 0x000000ff001b7202 */ /* 0x000fe20000000f00 */
[----:B------:R-:W-:Y:S01]  /*0c50*/  ULOP3.LUT UR30, UR28, 0xf, URZ, 0xc0, !UPT ;  /* 0x0000000f1c1e7892 */ /* 0x000fe2000f8ec0ff */
[----:B------:R-:W-:-:S03]  /*0c60*/  UMOV UR4, URZ ;  /* 0x000000ff00047c82 */ /* 0x000fc60008000000 */
[----:B------:R-:W-:-:S03]  /*0c70*/  UISETP.NE.AND UP0, UPT, UR30, URZ, UPT ;  /* 0x000000ff1e00728c */ /* 0x000fc6000bf05270 */
[----:B------:R-:W-:Y:S08]  /*0c80*/  BRA.U !UP1, `(.L_x_561) ;  /* 0x0000000909607547 */ /* 0x000ff0000b800000 */
[----:B------:R-:W0:Y:S01]  /*0c90*/  LDCU UR29, c[0x0][0x380] ;  /* 0x00007000ff1d77ac */ /* 0x000e220008000800 */
[----:B------:R-:W-:Y:S01]  /*0ca0*/  IMAD.MOV.U32 R27, RZ, RZ, RZ ;  /* 0x000000ffff1b7224 */ /* 0x000fe200078e00ff */
[----:B------:R-:W-:Y:S01]  /*0cb0*/  ULOP3.LUT UR4, UR28, 0x7ffffff0, URZ, 0xc0, !UPT ;  /* 0x7ffffff01c047892 */ /* 0x000fe2000f8ec0ff */
[----:B------:R-:W1:Y:S01]  /*0cc0*/  LDCU UR25, c[0x0][0x380] ;  /* 0x00007000ff1977ac */ /* 0x000e620008000800 */
[----:B------:R-:W2:Y:S02]  /*0cd0*/  LDCU.64 UR8, c[0x0][0x3e8] ;  /* 0x00007d00ff0877ac */ /* 0x000ea40008000a00 */
[----:B------:R-:W-:Y:S01]  /*0ce0*/  UIADD3 UR10, UPT, UPT, -UR4, URZ, URZ ;  /* 0x000000ff040a7290 */ /* 0x000fe2000fffe1ff */
[----:B------:R-:W-:Y:S01]  /*0cf0*/  UMOV UR5, URZ ;  /* 0x000000ff00057c82 */ /* 0x000fe20008000000 */
[----:B0-----:R-:W-:Y:S02]  /*0d00*/  USHF.L.U32 UR11, UR29, 0x1, URZ ;  /* 0x000000011d0b7899 */ /* 0x001fe400080006ff */
[----:B------:R-:W-:-:S02]  /*0d10*/  UIMAD UR12, UR29, 0x3, URZ ;  /* 0x000000031d0c78a4 */ /* 0x000fc4000f8e02ff */
[----:B------:R-:W-:Y:S02]  /*0d20*/  USHF.L.U32 UR13, UR29, 0x2, URZ ;  /* 0x000000021d0d7899 */ /* 0x000fe400080006ff */
[----:B------:R-:W-:Y:S02]  /*0d30*/  UIMAD UR14, UR29, 0x5, URZ ;  /* 0x000000051d0e78a4 */ /* 0x000fe4000f8e02ff */
[----:B------:R-:W-:Y:S02]  /*0d40*/  UIMAD UR15, UR29, 0x6, URZ ;  /* 0x000000061d0f78a4 */ /* 0x000fe4000f8e02ff */
[----:B------:R-:W-:Y:S02]  /*0d50*/  UIMAD UR16, UR29, 0x7, URZ ;  /* 0x000000071d1078a4 */ /* 0x000fe4000f8e02ff */
[----:B------:R-:W-:Y:S02]  /*0d60*/  USHF.L.U32 UR17, UR29, 0x3, URZ ;  /* 0x000000031d117899 */ /* 0x000fe400080006ff */
[----:B------:R-:W-:-:S02]  /*0d70*/  UIMAD UR18, UR29, 0x9, URZ ;  /* 0x000000091d1278a4 */ /* 0x000fc4000f8e02ff */
[----:B------:R-:W-:Y:S02]  /*0d80*/  UIMAD UR19, UR29, 0xa, URZ ;  /* 0x0000000a1d1378a4 */ /* 0x000fe4000f8e02ff */
[----:B------:R-:W-:Y:S02]  /*0d90*/  UIMAD UR20, UR29, 0xb, URZ ;  /* 0x0000000b1d1478a4 */ /* 0x000fe4000f8e02ff */
[----:B------:R-:W-:Y:S02]  /*0da0*/  UIMAD UR21, UR29, 0xc, URZ ;  /* 0x0000000c1d1578a4 */ /* 0x000fe4000f8e02ff */
[----:B------:R-:W-:Y:S02]  /*0db0*/  UIMAD UR22, UR29, 0xd, URZ ;  /* 0x0000000d1d1678a4 */ /* 0x000fe4000f8e02ff */
[----:B------:R-:W-:Y:S02]  /*0dc0*/  UIMAD UR23, UR29, 0xe, URZ ;  /* 0x0000000e1d1778a4 */ /* 0x000fe4000f8e02ff */
[----:B-12---:R-:W-:-:S12]  /*0dd0*/  UIMAD UR24, UR29, 0xf, URZ ;  /* 0x0000000f1d1878a4 */ /* 0x006fd8000f8e02ff */
.L_x_562:
[----:B------:R-:W-:-:S06]  /*0de0*/  UIMAD.WIDE.U32 UR26, UR5, 0x8, UR8 ;  /* 0x00000008051a78a5 */ /* 0x000fcc000f8e0008 */
[----:B------:R-:W-:Y:S01]  /*0df0*/  IMAD.U32 R20, RZ, RZ, UR26 ;  /* 0x0000001aff147e24 */ /* 0x000fe2000f8e00ff */
[----:B------:R-:W-:-:S06]  /*0e00*/  MOV R21, UR27 ;  /* 0x0000001b00157c02 */ /* 0x000fcc0008000f00 */
[----:B------:R-:W2:Y:S01]  /*0e10*/  LDG.E.64 R20, desc[UR6][R20.64] ;  /* 0x0000000614147981 */ /* 0x000ea2000c1e1b00 */
[----:B------:R-:W-:-:S06]  /*0e20*/  UIMAD.WIDE.U32 UR26, UR25, 0x8, UR8 ;  /* 0x00000008191a78a5 */ /* 0x000fcc000f8e0008 */
[----:B------:R-:W-:Y:S02]  /*0e30*/  IMAD.U32 R16, RZ, RZ, UR26 ;  /* 0x0000001aff107e24 */ /* 0x000fe4000f8e00ff */
[----:B------:R-:W-:-:S06]  /*0e40*/  IMAD.U32 R17, RZ, RZ, UR27 ;  /* 0x0000001bff117e24 */ /* 0x000fcc000f8e00ff */
[----:B------:R-:W3:Y:S01]  /*0e50*/  LDG.E.64 R16, desc[UR6][R16.64] ;  /* 0x0000000610107981 */ /* 0x000ee2000c1e1b00 */
[----:B------:R-:W-:-:S06]  /*0e60*/  UIMAD.WIDE.U32 UR26, UR11, 0x8, UR8 ;  /* 0x000000080b1a78a5 */ /* 0x000fcc000f8e0008 */
[----:B------:R-:W-:Y:S01]  /*0e70*/  MOV R10, UR26 ;  /* 0x0000001a000a7c02 */ /* 0x000fe20008000f00 */
[----:B------:R-:W-:-:S06]  /*0e80*/  IMAD.U32 R11, RZ, RZ, UR27 ;  /* 0x0000001bff0b7e24 */ /* 0x000fcc000f8e00ff */
[----:B------:R-:W4:Y:S01]  /*0e90*/  LDG.E.64 R10, desc[UR6][R10.64] ;  /* 0x000000060a0a7981 */ /* 0x000f22000c1e1b00 */
[----:B------:R-:W-:-:S06]  /*0ea0*/  UIMAD.WIDE.U32 UR26, UR12, 0x8, UR8 ;  /* 0x000000080c1a78a5 */ /* 0x000fcc000f8e0008 */
[----:B------:R-:W-:Y:S01]  /*0eb0*/  IMAD.U32 R22, RZ, RZ, UR26 ;  /* 0x0000001aff167e24 */ /* 0x000fe2000f8e00ff */
[----:B------:R-:W-:-:S06]  /*0ec0*/  MOV R23, UR27 ;  /* 0x0000001b00177c02 */ /* 0x000fcc0008000f00 */
[----:B------:R-:W5:Y:S01]  /*0ed0*/  LDG.E.64 R22, desc[UR6][R22.64] ;  /* 0x0000000616167981 */ /* 0x000f62000c1e1b00 */
[----:B------:R-:W-:-:S06]  /*0ee0*/  UIMAD.WIDE.U32 UR26, UR13, 0x8, UR8 ;  /* 0x000000080d1a78a5 */ /* 0x000fcc000f8e0008 */
[----:B------:R-:W-:Y:S02]  /*0ef0*/  IMAD.U32 R8, RZ, RZ, UR26 ;  /* 0x0000001aff087e24 */ /* 0x000fe4000f8e00ff */
[----:B------:R-:W-:-:S06]  /*0f00*/  IMAD.U32 R9, RZ, RZ, UR27 ;  /* 0x0000001bff097e24 */ /* 0x000fcc000f8e00ff */
[----:B------:R-:W5:Y:S01]  /*0f10*/  LDG.E.64 R8, desc[UR6][R8.64] ;  /* 0x0000000608087981 */ /* 0x000f62000c1e1b00 */
[----:B------:R-:W-:-:S06]  /*0f20*/  UIMAD.WIDE.U32 UR26, UR14, 0x8, UR8 ;  /* 0x000000080e1a78a5 */ /* 0x000fcc000f8e0008 */
[----:B------:R-:W-:Y:S01]  /*0f30*/  MOV R4, UR26 ;  /* 0x0000001a00047c02 */ /* 0x000fe20008000f00 */
[----:B------:R-:W-:-:S06]  /*0f40*/  IMAD.U32 R5, RZ, RZ, UR27 ;  /* 0x0000001bff057e24 */ /* 0x000fcc000f8e00ff */
[----:B------:R-:W5:Y:S01]  /*0f50*/  LDG.E.64 R4, desc[UR6][R4.64] ;  /* 0x0000000604047981 */ /* 0x000f62000c1e1b00 */
[----:B------:R-:W2:Y:S01]  /*0f60*/  F2F.F64.F32 R24, R27 ;  /* 0x0000001b00187310 */ /* 0x000ea20000201800 */
[----:B------:R-:W-:Y:S01]  /*0f70*/  UIMAD.WIDE.U32 UR26, UR15, 0x8, UR8 ;  /* 0x000000080f1a78a5 */ /* 0x000fe2000f8e0008 */
[----:B--2---:R-:W-:-:S05]  /*0f80*/  DADD R24, R24, R20 ;  /* 0x0000000018187229 */ /* 0x004fca0000000014 */
[----:B------:R-:W-:Y:S01]  /*0f90*/  IMAD.U32 R20, RZ, RZ, UR26 ;  /* 0x0000001aff147e24 */ /* 0x000fe2000f8e00ff */
[----:B------:R-:W-:-:S06]  /*0fa0*/  MOV R21, UR27 ;  /* 0x0000001b00157c02 */ /* 0x000fcc0008000f00 */
[----:B------:R-:W2:Y:S01]  /*0fb0*/  LDG.E.64 R20, desc[UR6][R20.64] ;  /* 0x0000000614147981 */ /* 0x000ea2000c1e1b00 */
[----:B------:R-:W0:Y:S01]  /*0fc0*/  F2F.F32.F64 R24, R24 ;  /* 0x0000001800187310 */ /* 0x000e220000301000 */
[----:B------:R-:W-:-:S07]  /*0fd0*/  UIMAD.WIDE.U32 UR26, UR16, 0x8, UR8 ;  /* 0x00000008101a78a5 */ /* 0x000fce000f8e0008 */
[----:B0-----:R-:W3:Y:S02]  /*0fe0*/  F2F.F64.F32 R28, R24 ;  /* 0x00000018001c7310 */ /* 0x001ee40000201800 */
[----:B---3--:R-:W-:Y:S01]  /*0ff0*/  DADD R28, R28, R16 ;  /* 0x000000001c1c7229 */ /* 0x008fe20000000010 */
[----:B------:R-:W-:Y:S02]  /*1000*/  IMAD.U32 R16, RZ, RZ, UR26 ;  /* 0x0000001aff107e24 */ /* 0x000fe4000f8e00ff */
[----:B------:R-:W-:-:S06]  /*1010*/  IMAD.U32 R17, RZ, RZ, UR27 ;  /* 0x0000001bff117e24 */ /* 0x000fcc000f8e00ff */
[----:B------:R-:W3:Y:S01]  /*1020*/  LDG.E.64 R16, desc[UR6][R16.64] ;  /* 0x0000000610107981 */ /* 0x000ee2000c1e1b00 */
[----:B------:R-:W0:Y:S01]  /*1030*/  F2F.F32.F64 R28, R28 ;  /* 0x0000001c001c7310 */ /* 0x000e220000301000 */
[----:B------:R-:W-:-:S07]  /*1040*/  UIMAD.WIDE.U32 UR26, UR17, 0x8, UR8 ;  /* 0x00000008111a78a5 */ /* 0x000fce000f8e0008 */
[----:B0-----:R-:W4:Y:S02]  /*1050*/  F2F.F64.F32 R26, R28 ;  /* 0x0000001c001a7310 */ /* 0x001f240000201800 */
[----:B----4-:R-:W-:Y:S01]  /*1060*/  DADD R26, R26, R10 ;  /* 0x000000001a1a7229 */ /* 0x010fe2000000000a */
[----:B------:R-:W-:Y:S01]  /*1070*/  MOV R10, UR26 ;  /* 0x0000001a000a7c02 */ /* 0x000fe20008000f00 */
[----:B------:R-:W-:-:S06]  /*1080*/  IMAD.U32 R11, RZ, RZ, UR27 ;  /* 0x0000001bff0b7e24 */ /* 0x000fcc000f8e00ff */
[----:B------:R-:W4:Y:S02]  /*1090*/  LDG.E.64 R10, desc[UR6][R10.64] ;  /* 0x000000060a0a7981 */ /* 0x000f24000c1e1b00 */
[----:B------:R-:W0:Y:S01]  /*10a0*/  F2F.F32.F64 R26, R26 ;  /* 0x0000001a001a7310 */ /* 0x000e220000301000 */
[----:B------:R-:W-:-:S07]  /*10b0*/  UIMAD.WIDE.U32 UR26, UR18, 0x8, UR8 ;  /* 0x00000008121a78a5 */ /* 0x000fce000f8e0008 */
[----:B0-----:R-:W5:Y:S02]  /*10c0*/  F2F.F64.F32 R24, R26 ;  /* 0x0000001a00187310 */ /* 0x001f640000201800 */
[----:B-----5:R-:W-:Y:S01]  /*10d0*/  DADD R24, R24, R22 ;  /* 0x0000000018187229 */ /* 0x020fe20000000016 */
[----:B------:R-:W-:Y:S01]  /*10e0*/  IMAD.U32 R22, RZ, RZ, UR26 ;  /* 0x0000001aff167e24 */ /* 0x000fe2000f8e00ff */
[----:B------:R-:W-:-:S06]  /*10f0*/  MOV R23, UR27 ;  /* 0x0000001b00177c02 */ /* 0x000fcc0008000f00 */
[----:B------:R-:W5:Y:S02]  /*1100*/  LDG.E.64 R22, desc[UR6][R22.64] ;  /* 0x0000000616167981 */ /* 0x000f64000c1e1b00 */
[----:B------:R-:W0:Y:S01]  /*1110*/  F2F.F32.F64 R24, R24 ;  /* 0x0000001800187310 */ /* 0x000e220000301000 */
[----:B------:R-:W-:-:S07]  /*1120*/  UIMAD.WIDE.U32 UR26, UR19, 0x8, UR8 ;  /* 0x00000008131a78a5 */ /* 0x000fce000f8e0008 */
[----:B0-----:R-:W0:Y:S02]  /*1130*/  F2F.F64.F32 R28, R24 ;  /* 0x00000018001c7310 */ /* 0x001e240000201800 */
[----:B0-----:R-:W-:Y:S01]  /*1140*/  DADD R28, R28, R8 ;  /* 0x000000001c1c7229 */ /* 0x001fe20000000008 */
[----:B------:R-:W-:Y:S02]  /*1150*/  IMAD.U32 R8, RZ, RZ, UR26 ;  /* 0x0000001aff087e24 */ /* 0x000fe4000f8e00ff */
[----:B------:R-:W-:-:S06]  /*1160*/  IMAD.U32 R9, RZ, RZ, UR27 ;  /* 0x0000001bff097e24 */ /* 0x000fcc000f8e00ff */
[----:B------:R-:W5:Y:S01]  /*1170*/  LDG.E.64 R8, desc[UR6][R8.64] ;  /* 0x0000000608087981 */ /* 0x000f62000c1e1b00 */
[----:B------:R-:W0:Y:S01]  /*1180*/  F2F.F32.F64 R28, R28 ;  /* 0x0000001c001c7310 */ /* 0x000e220000301000 */
[----:B------:R-:W-:-:S07]  /*1190*/  UIMAD.WIDE.U32 UR26, UR20, 0x8, UR8 ;  /* 0x00000008141a78a5 */ /* 0x000fce000f8e0008 */
[----:B0-----:R-:W0:Y:S02]  /*11a0*/  F2F.F64.F32 R26, R28 ;  /* 0x0000001c001a7310 */ /* 0x001e240000201800 */
[----:B0-----:R-:W-:Y:S01]  /*11b0*/  DADD R26, R26, R4 ;  /* 0x000000001a1a7229 */ /* 0x001fe20000000004 */
[----:B------:R-:W-:Y:S01]  /*11c0*/  MOV R4, UR26 ;  /* 0x0000001a00047c02 */ /* 0x000fe20008000f00 */
[----:B------:R-:W-:-:S06]  /*11d0*/  IMAD.U32 R5, RZ, RZ, UR27 ;  /* 0x0000001bff057e24 */ /* 0x000fcc000f8e00ff */
[----:B------:R-:W5:Y:S02]  /*11e0*/  LDG.E.64 R4, desc[UR6][R4.64] ;  /* 0x0000000604047981 */ /* 0x000f64000c1e1b00 */
[----:B------:R-:W0:Y:S01]  /*11f0*/  F2F.F32.F64 R26, R26 ;  /* 0x0000001a001a7310 */ /* 0x000e220000301000 */
[----:B------:R-:W-:-:S07]  /*1200*/  UIMAD.WIDE.U32 UR26, UR21, 0x8, UR8 ;  /* 0x00000008151a78a5 */ /* 0x000fce000f8e0008 */
[----:B0-----:R-:W2:Y:S02]  /*1210*/  F2F.F64.F32 R24, R26 ;  /* 0x0000001a00187310 */ /* 0x001ea40000201800 */
[----:B--2---:R-:W-:Y:S01]  /*1220*/  DADD R24, R24, R20 ;  /* 0x0000000018187229 */ /* 0x004fe20000000014 */
[----:B------:R-:W-:Y:S01]  /*1230*/  IMAD.U32 R20, RZ, RZ, UR26 ;  /* 0x0000001aff147e24 */ /* 0x000fe2000f8e00ff */
[----:B------:R-:W-:-:S06]  /*1240*/  MOV R21, UR27 ;  /* 0x0000001b00157c02 */ /* 0x000fcc0008000f00 */
[----:B------:R-:W2:Y:S02]  /*1250*/  LDG.E.64 R20, desc[UR6][R20.64] ;  /* 0x0000000614147981 */ /* 0x000ea4000c1e1b00 */
        /* <DEDUP_REMOVED lines=12> */
[----:B------:R-:W-:-:S04]  /*1320*/  IMAD.U32 R11, RZ, RZ, UR27 ;  /* 0x0000001bff0b7e24 */ /* 0x000fc8000f8e00ff */
[----:B------:R-:W0:Y:S02]  /*1330*/  F2F.F32.F64 R25, R26 ;  /* 0x0000001a00197310 */ /* 0x000e240000301000 */
[----:B------:R-:W4:Y:S01]  /*1340*/  LDG.E.64 R10, desc[UR6][R10.64] ;  /* 0x000000060a0a7981 */ /* 0x000f22000c1e1b00 */
[----:B------:R-:W-:-:S05]  /*1350*/  UIMAD.WIDE.U32 UR26, UR24, 0x8, UR8 ;  /* 0x00000008181a78a5 */ /* 0x000fca000f8e0008 */
[----:B0-----:R-:W5:Y:S02]  /*1360*/  F2F.F64.F32 R24, R25 ;  /* 0x0000001900187310 */ /* 0x001f640000201800 */
[----:B-----5:R-:W-:Y:S01]  /*1370*/  DADD R24, R24, R22 ;  /* 0x0000000018187229 */ /* 0x020fe20000000016 */
[----:B------:R-:W-:Y:S01]  /*1380*/  IMAD.U32 R22, RZ, RZ, UR26 ;  /* 0x0000001aff167e24 */ /* 0x000fe2000f8e00ff */
[----:B------:R-:W-:-:S06]  /*1390*/  MOV R23, UR27 ;  /* 0x0000001b00177c02 */ /* 0x000fcc0008000f00 */
[----:B------:R-:W5:Y:S02]  /*13a0*/  LDG.E.64 R22, desc[UR6][R22.64] ;  /* 0x0000000616167981 */ /* 0x000f64000c1e1b00 */
[----:B------:R-:W0:Y:S08]  /*13b0*/  F2F.F32.F64 R24, R24 ;  /* 0x0000001800187310 */ /* 0x000e300000301000 */
[----:B0-----:R-:W0:Y:S02]  /*13c0*/  F2F.F64.F32 R28, R24 ;  /* 0x00000018001c7310 */ /* 0x001e240000201800 */
[----:B0-----:R-:W-:-:S10]  /*13d0*/  DADD R8, R28, R8 ;  /* 0x000000001c087229 */ /* 0x001fd40000000008 */
[----:B------:R-:W0:Y:S08]  /*13e0*/  F2F.F32.F64 R8, R8 ;  /* 0x0000000800087310 */ /* 0x000e300000301000 */
[----:B0-----:R-:W0:Y:S02]  /*13f0*/  F2F.F64.F32 R26, R8 ;  /* 0x00000008001a7310 */ /* 0x001e240000201800 */
[----:B0-----:R-:W-:-:S10]  /*1400*/  DADD R4, R26, R4 ;  /* 0x000000001a047229 */ /* 0x001fd40000000004 */
[----:B------:R-:W0:Y:S08]  /*1410*/  F2F.F32.F64 R4, R4 ;  /* 0x0000000400047310 */ /* 0x000e300000301000 */
[----:B0-----:R-:W2:Y:S02]  /*1420*/  F2F.F64.F32 R26, R4 ;  /* 0x00000004001a7310 */ /* 0x001ea40000201800 */
        /* <DEDUP_REMOVED lines=8> */
[----:B0-----:R-:W5:Y:S01]  /*14b0*/  F2F.F64.F32 R8, R10 ;  /* 0x0000000a00087310 */ /* 0x001f620000201800 */
[----:B------:R-:W-:-:S04]  /*14c0*/  UIADD3 UR10, UPT, UPT, UR10, 0x10, URZ ;  /* 0x000000100a0a7890 */ /* 0x000fc8000fffe0ff */
[----:B------:R-:W-:Y:S01]  /*14d0*/  UISETP.NE.AND UP1, UPT, UR10, URZ, UPT ;  /* 0x000000ff0a00728c */ /* 0x000fe2000bf25270 */
[----:B-----5:R-:W-:-:S06]  /*14e0*/  DADD R8, R8, R22 ;  /* 0x0000000008087229 */ /* 0x020fcc0000000016 */
[----:B------:R0:W1:Y:S01]  /*14f0*/  F2F.F32.F64 R27, R8 ;  /* 0x00000008001b7310 */ /* 0x0000620000301000 */
[----:B------:R-:W-:Y:S02]  /*1500*/  ULEA UR25, UR29, UR25, 0x4 ;  /* 0x000000191d197291 */ /* 0x000fe4000f8e20ff */
[----:B------:R-:W-:Y:S02]  /*1510*/  ULEA UR11, UR29, UR11, 0x4 ;  /* 0x0000000b1d0b7291 */ /* 0x000fe4000f8e20ff */
[----:B------:R-:W-:Y:S02]  /*1520*/  ULEA UR12, UR29, UR12, 0x4 ;  /* 0x0000000c1d0c7291 */ /* 0x000fe4000f8e20ff */
[----:B------:R-:W-:Y:S02]  /*1530*/  ULEA UR13, UR29, UR13, 0x4 ;  /* 0x0000000d1d0d7291 */ /* 0x000fe4000f8e20ff */
[----:B------:R-:W-:Y:S02]  /*1540*/  ULEA UR14, UR29, UR14, 0x4 ;  /* 0x0000000e1d0e7291 */ /* 0x000fe4000f8e20ff */
[----:B------:R-:W-:-:S02]  /*1550*/  ULEA UR15, UR29, UR15, 0x4 ;  /* 0x0000000f1d0f7291 */ /* 0x000fc4000f8e20ff */
        /* <DEDUP_REMOVED lines=9> */
[----:B------:R-:W-:Y:S01]  /*15f0*/  ULEA UR5, UR29, UR5, 0x4 ;  /* 0x000000051d057291 */ /* 0x000fe2000f8e20ff */
[----:B01----:R-:W-:Y:S11]  /*1600*/  BRA.U UP1, `(.L_x_562) ;  /* 0xfffffff501f47547 */ /* 0x003ff6000b83ffff */
.L_x_561:
[----:B------:R-:W-:Y:S05]  /*1610*/  BRA.U !UP0, `(.L_x_560) ;  /* 0x0000000508987547 */ /* 0x000fea000b800000 */
[----:B------:R-:W-:Y:S02]  /*1620*/  UISETP.GE.U32.AND UP0, UPT, UR30, 0x8, UPT ;  /* 0x000000081e00788c */ /* 0x000fe4000bf06070 */
[----:B------:R-:W-:-:S04]  /*1630*/  ULOP3.LUT UR8, UR28, 0x7, URZ, 0xc0, !UPT ;  /* 0x000000071c087892 */ /* 0x000fc8000f8ec0ff */
[----:B------:R-:W-:-:S03]  /*1640*/  UISETP.NE.AND UP1, UPT, UR8, URZ, UPT ;  /* 0x000000ff0800728c */ /* 0x000fc6000bf25270 */
[----:B------:R-:W-:Y:S08]  /*1650*/  BRA.U !UP0, `(.L_x_563) ;  /* 0x0000000108cc7547 */ /* 0x000ff0000b800000 */
[----:B------:R-:W0:Y:S08]  /*1660*/  LDC R4, c[0x0][0x380] ;  /* 0x0000e000ff047b82 */ /* 0x000e300000000800 */
[----:B------:R-:W1:Y:S01]  /*1670*/  LDC.64 R22, c[0x0][0x3e8] ;  /* 0x0000fa00ff167b82 */ /* 0x000e620000000a00 */
[----:B0-----:R-:W-:-:S04]  /*1680*/  IMAD R5, R4, UR4, RZ ;  /* 0x0000000404057c24 */ /* 0x001fc8000f8e02ff */
[----:B-1----:R-:W-:-:S06]  /*1690*/  IMAD.WIDE.U32 R16, R5, 0x8, R22 ;  /* 0x0000000805107825 */ /* 0x002fcc00078e0016 */
[----:B------:R-:W2:Y:S01]  /*16a0*/  LDG.E.64 R16, desc[UR6][R16.64] ;  /* 0x0000000610107981 */ /* 0x000ea2000c1e1b00 */
[----:B------:R-:W-:-:S04]  /*16b0*/  IMAD.IADD R5, R5, 0x1, R4 ;  /* 0x0000000105057824 */ /* 0x000fc800078e0204 */
[----:B------:R-:W-:-:S06]  /*16c0*/  IMAD.WIDE.U32 R10, R5, 0x8, R22 ;  /* 0x00000008050a7825 */ /* 0x000fcc00078e0016 */
[----:B------:R-:W3:Y:S01]  /*16d0*/  LDG.E.64 R10, desc[UR6][R10.64] ;  /* 0x000000060a0a7981 */ /* 0x000ee2000c1e1b00 */
[----:B------:R-:W-:-:S04]  /*16e0*/  IMAD.IADD R5, R5, 0x1, R4 ;  /* 0x0000000105057824 */ /* 0x000fc800078e0204 */
[----:B------:R-:W-:-:S06]  /*16f0*/  IMAD.WIDE.U32 R8, R5, 0x8, R22 ;  /* 0x0000000805087825 */ /* 0x000fcc00078e0016 */
[----:B------:R-:W4:Y:S01]  /*1700*/  LDG.E.64 R8, desc[UR6][R8.64] ;  /* 0x0000000608087981 */ /* 0x000f22000c1e1b00 */
[----:B------:R-:W-:-:S05]  /*1710*/  IADD3 R5, PT, PT, R5, R4, RZ ;  /* 0x0000000405057210 */ /* 0x000fca0007ffe0ff */
[----:B------:R-:W-:-:S06]  /*1720*/  IMAD.WIDE.U32 R20, R5, 0x8, R22 ;  /* 0x0000000805147825 */ /* 0x000fcc00078e0016 */
[----:B------:R-:W5:Y:S01]  /*1730*/  LDG.E.64 R20, desc[UR6][R20.64] ;  /* 0x0000000614147981 */ /* 0x000f62000c1e1b00 */
[----:B------:R-:W2:Y:S01]  /*1740*/  F2F.F64.F32 R24, R27 ;  /* 0x0000001b00187310 */ /* 0x000ea20000201800 */
[----:B------:R-:W-:Y:S01]  /*1750*/  IMAD.IADD R5, R5, 0x1, R4 ;  /* 0x0000000105057824 */ /* 0x000fe200078e0204 */
[----:B--2---:R-:W-:-:S03]  /*1760*/  DADD R16, R24, R16 ;  /* 0x0000000018107229 */ /* 0x004fc60000000010 */
[----:B------:R-:W-:-:S03]  /*1770*/  IMAD.WIDE.U32 R24, R5, 0x8, R22 ;  /* 0x0000000805187825 */ /* 0x000fc600078e0016 */
[----:B------:R0:W1:Y:S04]  /*1780*/  F2F.F32.F64 R26, R16 ;  /* 0x00000010001a7310 */ /* 0x0000680000301000 */
[----:B0-----:R1:W2:Y:S01]  /*1790*/  LDG.E.64 R16, desc[UR6][R24.64] ;  /* 0x0000000618107981 */ /* 0x0012a2000c1e1b00 */
[----:B------:R-:W-:-:S03]  /*17a0*/  IMAD.IADD R5, R5, 0x1, R4 ;  /* 0x0000000105057824 */ /* 0x000fc600078e0204 */
[----:B-1----:R-:W3:Y:S02]  /*17b0*/  F2F.F64.F32 R24, R26 ;  /* 0x0000001a00187310 */ /* 0x002ee40000201800 */
[----:B---3--:R-:W-:Y:S01]  /*17c0*/  DADD R10, R24, R10 ;  /* 0x00000000180a7229 */ /* 0x008fe2000000000a */
[----:B------:R-:W-:-:S05]  /*17d0*/  IMAD.WIDE.U32 R24, R5, 0x8, R22 ;  /* 0x0000000805187825 */ /* 0x000fca00078e0016 */
[----:B------:R0:W1:Y:S04]  /*17e0*/  F2F.F32.F64 R28, R10 ;  /* 0x0000000a001c7310 */ /* 0x0000680000301000 */
[----:B0-----:R1:W3:Y:S01]  /*17f0*/  LDG.E.64 R10, desc[UR6][R24.64] ;  /* 0x00000006180a7981 */ /* 0x0012e2000c1e1b00 */
[----:B------:R-:W-:-:S03]  /*1800*/  IADD3 R5, PT, PT, R5, R4, RZ ;  /* 0x0000000405057210 */ /* 0x000fc60007ffe0ff */
[----:B-1----:R-:W4:Y:S02]  /*1810*/  F2F.F64.F32 R24, R28 ;  /* 0x0000001c00187310 */ /* 0x002f240000201800 */
[----:B----4-:R-:W-:Y:S01]  /*1820*/  DADD R8, R24, R8 ;  /* 0x0000000018087229 */ /* 0x010fe20000000008 */
[----:B------:R-:W-:-:S06]  /*1830*/  IMAD.WIDE.U32 R24, R5, 0x8, R22 ;  /* 0x0000000805187825 */ /* 0x000fcc00078e0016 */
[----:B------:R-:W4:Y:S01]  /*1840*/  LDG.E.64 R24, desc[UR6][R24.64] ;  /* 0x0000000618187981 */ /* 0x000f22000c1e1b00 */
[----:B------:R-:W-:-:S04]  /*1850*/  IMAD.IADD R5, R5, 0x1, R4 ;  /* 0x0000000105057824 */ /* 0x000fc800078e0204 */
[----:B------:R-:W-:-:S06]  /*1860*/  IMAD.WIDE.U32 R4, R5, 0x8, R22 ;  /* 0x0000000805047825 */ /* 0x000fcc00078e0016 */
[----:B------:R-:W4:Y:S01]  /*1870*/  LDG.E.64 R4, desc[UR6][R4.64] ;  /* 0x0000000604047981 */ /* 0x000f22000c1e1b00 */
[----:B------:R-:W0:Y:S01]  /*1880*/  F2F.F32.F64 R8, R8 ;  /* 0x0000000800087310 */ /* 0x000e220000301000 */
[----:B------:R-:W-:-:S07]  /*1890*/  UIADD3 UR4, UPT, UPT, UR4, 0x8, URZ ;  /* 0x0000000804047890 */ /* 0x000fce000fffe0ff */
[----:B0-----:R-:W5:Y:S02]  /*18a0*/  F2F.F64.F32 R22, R8 ;  /* 0x0000000800167310 */ /* 0x001f640000201800 */
[----:B-----5:R-:W-:-:S10]  /*18b0*/  DADD R20, R22, R20 ;  /* 0x0000000016147229 */ /* 0x020fd40000000014 */
        /* <DEDUP_REMOVED lines=8> */
[----:B----4-:R-:W-:-:S06]  /*1940*/  DADD R22, R22, R24 ;  /* 0x0000000016167229 */ /* 0x010fcc0000000018 */
[----:B------:R-:W0:Y:S08]  /*1950*/  F2F.F32.F64 R8, R22 ;  /* 0x0000001600087310 */ /* 0x000e300000301000 */
[----:B0-----:R-:W0:Y:S02]  /*1960*/  F2F.F64.F32 R8, R8 ;  /* 0x0000000800087310 */ /* 0x001e240000201800 */
[----:B0-----:R-:W-:-:S06]  /*1970*/  DADD R4, R8, R4 ;  /* 0x0000000008047229 */ /* 0x001fcc0000000004 */
[----:B------:R0:W1:Y:S05]  /*1980*/  F2F.F32.F64 R27, R4 ;  /* 0x00000004001b7310 */ /* 0x00006a0000301000 */
.L_x_563:
[----:B------:R-:W-:Y:S05]  /*1990*/  BRA.U !UP1, `(.L_x_560) ;  /* 0x0000000109b87547 */ /* 0x000fea000b800000 */
[----:B------:R-:W-:Y:S02]  /*19a0*/  UISETP.GE.U32.AND UP0, UPT, UR8, 0x4, UPT ;  /* 0x000000040800788c */ /* 0x000fe4000bf06070 */
[----:B------:R-:W-:-:S04]  /*19b0*/  ULOP3.LUT UR5, UR28, 0x3, URZ, 0xc0, !UPT ;  /* 0x000000031c057892 */ /* 0x000fc8000f8ec0ff */
[----:B------:R-:W-:-:S03]  /*19c0*/  UISETP.NE.AND UP1, UPT, UR5, URZ, UPT ;  /* 0x000000ff0500728c */ /* 0x000fc6000bf25270 */
[----:B------:R-:W-:Y:S08]  /*19d0*/  BRA.U !UP0, `(.L_x_564) ;  /* 0x00000001086c7547 */ /* 0x000ff0000b800000 */
[----:B------:R-:W0:Y:S08]  /*19e0*/  LDC R20, c[0x0][0x380] ;  /* 0x0000e000ff147b82 */ /* 0x000e300000000800 */
[----:B------:R-:W2:Y:S01]  /*19f0*/  LDC.64 R16, c[0x0][0x3e8] ;  /* 0x0000fa00ff107b82 */ /* 0x000ea20000000a00 */
[----:B0-----:R-:W-:-:S04]  /*1a00*/  IMAD R5, R20, UR4, RZ ;  /* 0x0000000414057c24 */ /* 0x001fc8000f8e02ff */
[----:B--2---:R-:W-:-:S06]  /*1a10*/  IMAD.WIDE.U32 R10, R5, 0x8, R16 ;  /* 0x00000008050a7825 */ /* 0x004fcc00078e0010 */
        /* <DEDUP_REMOVED lines=21> */
[----:B-----5:R-:W-:-:S06]  /*1b70*/  DADD R16, R20, R16 ;  /* 0x0000000014107229 */ /* 0x020fcc0000000010 */
[----:B------:R2:W3:Y:S05]  /*1b80*/  F2F.F32.F64 R27, R16 ;  /* 0x00000010001b7310 */ /* 0x0004ea0000301000 */
.L_x_564:
[----:B------:R-:W-:Y:S05]  /*1b90*/  BRA.U !UP1, `(.L_x_560) ;  /* 0x0000000109387547 */ /* 0x000fea000b800000 */
[----:B------:R-:W4:Y:S01]  /*1ba0*/  LDCU UR8, c[0x0][0x380] ;  /* 0x00007000ff0877ac */ /* 0x000f220008000800 */
[----:B------:R-:W0:Y:S01]  /*1bb0*/  LDC.64 R10, c[0x0][0x3e8] ;  /* 0x0000fa00ff0a7b82 */ /* 0x000e220000000a00 */
[----:B------:R-:W-:Y:S02]  /*1bc0*/  UIADD3 UR5, UPT, UPT, -UR5, URZ, URZ ;  /* 0x000000ff05057290 */ /* 0x000fe4000fffe1ff */
[----:B----4-:R-:W-:-:S06]  /*1bd0*/  UIMAD UR4, UR4, UR8, URZ ;  /* 0x00000008040472a4 */ /* 0x010fcc000f8e02ff */
[----:B--2---:R-:W-:-:S07]  /*1be0*/  IMAD.U32 R17, RZ, RZ, UR4 ;  /* 0x00000004ff117e24 */ /* 0x004fce000f8e00ff */
.L_x_565:
[----:B0-----:R-:W-:-:S06]  /*1bf0*/  IMAD.WIDE.U32 R4, R17, 0x8, R10 ;  /* 0x0000000811047825 */ /* 0x001fcc00078e000a */
[----:B------:R-:W2:Y:S01]  /*1c00*/  LDG.E.64 R4, desc[UR6][R4.64] ;  /* 0x0000000604047981 */ /* 0x000ea2000c1e1b00 */
[----:B-1-34-:R-:W2:Y:S01]  /*1c10*/  F2F.F64.F32 R8, R27 ;  /* 0x0000001b00087310 */ /* 0x01aea20000201800 */
[----:B------:R-:W-:Y:S01]  /*1c20*/  UIADD3 UR5, UPT, UPT, UR5, 0x1, URZ ;  /* 0x0000000105057890 */ /* 0x000fe2000fffe0ff */
[----:B------:R-:W-:-:S03]  /*1c30*/  IADD3 R17, PT, PT, R17, UR8, RZ ;  /* 0x0000000811117c10 */ /* 0x000fc6000fffe0ff */
[----:B------:R-:W-:Y:S01]  /*1c40*/  UISETP.NE.AND UP0, UPT, UR5, URZ, UPT ;  /* 0x000000ff0500728c */ /* 0x000fe2000bf05270 */
[----:B--2---:R-:W-:-:S06]  /*1c50*/  DADD R8, R8, R4 ;  /* 0x0000000008087229 */ /* 0x004fcc0000000004 */
[----:B------:R4:W0:Y:S02]  /*1c60*/  F2F.F32.F64 R27, R8 ;  /* 0x00000008001b7310 */ /* 0x0008240000301000 */
[----:B------:R-:W-:Y:S05]  /*1c70*/  BRA.U UP0, `(.L_x_565) ;  /* 0xfffffffd00dc7547 */ /* 0x000fea000b83ffff */
.L_x_560:
[----:B--2---:R-:W-:-:S04]  /*1c80*/  I2FP.F32.S32 R16, UR28 ;  /* 0x0000001c00107c45 */ /* 0x004fc80008201400 */
[----:B0-----:R-:W0:Y:S08]  /*1c90*/  MUFU.RCP R5, R16 ;  /* 0x0000001000057308 */ /* 0x001e300000001000 */
[----:B-1-3--:R-:W1:Y:S01]  /*1ca0*/  FCHK P0, R27, R16 ;  /* 0x000000101b007302 */ /* 0x00ae620000000000 */
[----:B0-----:R-:W-:-:S04]  /*1cb0*/  FFMA R4, -R16, R5, 1 ;  /* 0x3f80000010047423 */ /* 0x001fc80000000105 */
[----:B------:R-:W-:-:S04]  /*1cc0*/  FFMA R4, R5, R4, R5 ;  /* 0x0000000405047223 */ /* 0x000fc80000000005 */
[----:B------:R-:W-:-:S04]  /*1cd0*/  FFMA R5, R4, R27, RZ ;  /* 0x0000001b04057223 */ /* 0x000fc800000000ff */
[----:B----4-:R-:W-:-:S04]  /*1ce0*/  FFMA R8, -R16, R5, R27 ;  /* 0x0000000510087223 */ /* 0x010fc8000000011b */
[----:B------:R-:W-:Y:S01]  /*1cf0*/  FFMA R26, R4, R8, R5 ;  /* 0x00000008041a7223 */ /* 0x000fe20000000005 */
[----:B-1----:R-:W-:Y:S06]  /*1d00*/  @!P0 BRA `(.L_x_566) ;  /* 0x0000000000108947 */ /* 0x002fec0003800000 */
[----:B------:R-:W-:Y:S01]  /*1d10*/  IMAD.MOV.U32 R5, RZ, RZ, R27 ;  /* 0x000000ffff057224 */ /* 0x000fe200078e001b */
[----:B------:R-:W-:-:S07]  /*1d20*/  MOV R8, 0x1d40 ;  /* 0x00001d4000087802 */ /* 0x000fce0000000f00 */
[----:B------:R-:W-:Y:S05]  /*1d30*/  CALL.REL.NOINC `($__internal_37_$__cuda_sm3x_div_rn_noftz_f32_slowpath) ;  /* 0x0000000800287944 */ /* 0x000fea0003c00000 */
[----:B------:R-:W-:-:S07]  /*1d40*/  IMAD.MOV.U32 R26, RZ, RZ, R4 ;  /* 0x000000ffff1a7224 */ /* 0x000fce00078e0004 */
.L_x_566:
[----:B------:R-:W0:Y:S01]  /*1d50*/  LDC.64 R8, c[0x0][0x400] ;  /* 0x00010000ff087b82 */ /* 0x000e220000000a00 */
[----:B------:R-:W-:Y:S01]  /*1d60*/  DADD R24, -R18, 1 ;  /* 0x3ff0000012187429 */ /* 0x000fe20000000100 */
[----:B------:R-:W1:Y:S06]  /*1d70*/  F2F.F64.F32 R20, R26 ;  /* 0x0000001a00147310 */ /* 0x000e6c0000201800 */
[----:B------:R-:W2:Y:S08]  /*1d80*/  LDC.64 R10, c[0x0][0x3e8] ;  /* 0x0000fa00ff0a7b82 */ /* 0x000eb00000000a00 */
[----:B------:R-:W3:Y:S01]  /*1d90*/  LDC.64 R16, c[0x0][0x3e0] ;  /* 0x0000f800ff107b82 */ /* 0x000ee20000000a00 */
[----:B0-----:R-:W-:-:S07]  /*1da0*/  IMAD.WIDE.U32 R8, R3, 0x8, R8 ;  /* 0x0000000803087825 */ /* 0x001fce00078e0008 */
[----:B------:R-:W0:Y:S01]  /*1db0*/  LDC.64 R4, c[0x0][0x3f0] ;  /* 0x0000fc00ff047b82 */ /* 0x000e220000000a00 */
[----:B------:R-:W4:Y:S01]  /*1dc0*/  LDG.E.64 R22, desc[UR6][R8.64] ;  /* 0x0000000608167981 */ /* 0x000f22000c1e1b00 */
[----:B------:R-:W-:Y:S01]  /*1dd0*/  DFMA R6, R12, 2, R6 ;  /* 0x400000000c06782b */ /* 0x000fe20000000006 */
[----:B--2---:R-:W-:-:S04]  /*1de0*/  IMAD.WIDE.U32 R10, R2, 0x8, R10 ;  /* 0x00000008020a7825 */ /* 0x004fc800078e000a */
[----:B---3--:R-:W-:-:S04]  /*1df0*/  IMAD.WIDE.U32 R16, R2, 0x8, R16 ;  /* 0x0000000802107825 */ /* 0x008fc800078e0010 */
[----:B0-----:R-:W-:Y:S01]  /*1e00*/  IMAD.WIDE.U32 R12, R0, 0x8, R4 ;  /* 0x00000008000c7825 */ /* 0x001fe200078e0004 */
[----:B----4-:R-:W-:-:S08]  /*1e10*/  DMUL R22, R22, R24 ;  /* 0x0000001816167228 */ /* 0x010fd00000000000 */
[----:B-1----:R-:W-:-:S07]  /*1e20*/  DFMA R20, R18, R20, R22 ;  /* 0x000000141214722b */ /* 0x002fce0000000016 */
        /* <DEDUP_REMOVED lines=8> */
        .weak           $__internal_35_$__cuda_sm20_div_rn_f64_full
        .type           $__internal_35_$__cuda_sm20_div_rn_f64_full,@function
        .size           $__internal_35_$__cuda_sm20_div_rn_f64_full,($__internal_36_$__cuda_sm20_sqrt_rn_f32_slowpath - $__internal_35_$__cuda_sm20_div_rn_f64_full)
$__internal_35_$__cuda_sm20_div_rn_f64_full:
[----:B------:R-:W-:Y:S01]  /*1eb0*/  FSETP.GEU.AND P3, PT, |R11|, 1.469367938527859385e-39, PT ;  /* 0x001000000b00780b */ /* 0x000fe20003f6e200 */
[----:B------:R-:W-:Y:S01]  /*1ec0*/  IMAD.MOV.U32 R26, RZ, RZ, 0x1ca00000 ;  /* 0x1ca00000ff1a7424 */ /* 0x000fe200078e00ff */
[C---:B------:R-:W-:Y:S01]  /*1ed0*/  FSETP.GEU.AND P0, PT, |R7|.reuse, 1.469367938527859385e-39, PT ;  /* 0x001000000700780b */ /* 0x040fe20003f0e200 */
[----:B------:R-:W-:Y:S01]  /*1ee0*/  IMAD.MOV.U32 R24, RZ, RZ, 0x1 ;  /* 0x00000001ff187424 */ /* 0x000fe200078e00ff */
[----:B------:R-:W-:Y:S01]  /*1ef0*/  LOP3.LUT R8, R7, 0x800fffff, RZ, 0xc0, !PT ;  /* 0x800fffff07087812 */ /* 0x000fe200078ec0ff */
[----:B------:R-:W-:Y:S01]  /*1f00*/  BSSY.RECONVERGENT B1, `(.L_x_567) ;  /* 0x0000052000017945 */ /* 0x000fe20003800200 */
[----:B------:R-:W-:Y:S02]  /*1f10*/  LOP3.LUT R5, R11, 0x7ff00000, RZ, 0xc0, !PT ;  /* 0x7ff000000b057812 */ /* 0x000fe400078ec0ff */
[----:B------:R-:W-:Y:S02]  /*1f20*/  LOP3.LUT R9, R8, 0x3ff00000, RZ, 0xfc, !PT ;  /* 0x3ff0000008097812 */ /* 0x000fe400078efcff */
[----:B------:R-:W-:-:S02]  /*1f30*/  MOV R8, R6 ;  /* 0x0000000600087202 */ /* 0x000fc40000000f00 */
[C---:B------:R-:W-:Y:S02]  /*1f40*/  LOP3.LUT R27, R7.reuse, 0x7ff00000, RZ, 0xc0, !PT ;  /* 0x7ff00000071b7812 */ /* 0x040fe400078ec0ff */
        /* <DEDUP_REMOVED lines=11> */
[----:B------:R-:W-:Y:S02]  /*2000*/  @!P3 LOP3.LUT R23, R22, 0x100000, RZ, 0xfc, !PT ;  /* 0x001000001617b812 */ /* 0x000fe400078efcff */
[----:B------:R-:W-:-:S06]  /*2010*/  @!P3 MOV R22, RZ ;  /* 0x000000ff0016b202 */ /* 0x000fcc0000000f00 */
        /* <DEDUP_REMOVED lines=43> */
.L_x_568:
        /* <DEDUP_REMOVED lines=16> */
.L_x_571:
[----:B------:R-:W-:Y:S01]  /*23d0*/  LOP3.LUT R29, R7, 0x80000, RZ, 0xfc, !PT ;  /* 0x00080000071d7812 */ /* 0x000fe200078efcff */
[----:B------:R-:W-:Y:S01]  /*23e0*/  IMAD.MOV.U32 R28, RZ, RZ, R6 ;  /* 0x000000ffff1c7224 */ /* 0x000fe200078e0006 */
[----:B------:R-:W-:Y:S06]  /*23f0*/  BRA `(.L_x_569) ;  /* 0x0000000000087947 */ /* 0x000fec0003800000 */
.L_x_570:
[----:B------:R-:W-:Y:S01]  /*2400*/  LOP3.LUT R29, R11, 0x80000, RZ, 0xfc, !PT ;  /* 0x000800000b1d7812 */ /* 0x000fe200078efcff */
[----:B------:R-:W-:-:S07]  /*2410*/  IMAD.MOV.U32 R28, RZ, RZ, R10 ;  /* 0x000000ffff1c7224 */ /* 0x000fce00078e000a */
.L_x_569:
[----:B------:R-:W-:Y:S05]  /*2420*/  BSYNC.RECONVERGENT B1 ;  /* 0x0000000000017941 */ /* 0x000fea0003800200 */
.L_x_567:
[----:B------:R-:W-:Y:S01]  /*2430*/  IMAD.MOV.U32 R5, RZ, RZ, 0x0 ;  /* 0x00000000ff057424 */ /* 0x000fe200078e00ff */
[----:B------:R-:W-:Y:S01]  /*2440*/  MOV R6, R28 ;  /* 0x0000001c00067202 */ /* 0x000fe20000000f00 */
[----:B------:R-:W-:Y:S02]  /*2450*/  IMAD.MOV.U32 R7, RZ, RZ, R29 ;  /* 0x000000ffff077224 */ /* 0x000fe400078e001d */
[----:B------:R-:W-:Y:S05]  /*2460*/  RET.REL.NODEC R4 `(_Z6ubnd1DiidddddddddPdS_S_S_S_S_S_S_S_S_S_S_S_S_) ;  /* 0xffffffd804e47950 */ /* 0x000fea0003c3ffff */
        .weak           $__internal_36_$__cuda_sm20_sqrt_rn_f32_slowpath
        .type           $__internal_36_$__cuda_sm20_sqrt_rn_f32_slowpath,@function
        .size           $__internal_36_$__cuda_sm20_sqrt_rn_f32_slowpath,($__internal_37_$__cuda_sm3x_div_rn_noftz_f32_slowpath - $__internal_36_$__cuda_sm20_sqrt_rn_f32_slowpath)
$__internal_36_$__cuda_sm20_sqrt_rn_f32_slowpath:
        /* <DEDUP_REMOVED lines=19> */
.L_x_572:
[----:B------:R-:W-:Y:S01]  /*25a0*/  MOV R8, R5 ;  /* 0x0000000500087202 */ /* 0x000fe20000000f00 */
[----:B------:R-:W-:Y:S02]  /*25b0*/  IMAD.MOV.U32 R4, RZ, RZ, R10 ;  /* 0x000000ffff047224 */ /* 0x000fe400078e000a */
[----:B------:R-:W-:-:S04]  /*25c0*/  IMAD.MOV.U32 R5, RZ, RZ, 0x0 ;  /* 0x00000000ff057424 */ /* 0x000fc800078e00ff */
[----:B------:R-:W-:Y:S05]  /*25d0*/  RET.REL.NODEC R4 `(_Z6ubnd1DiidddddddddPdS_S_S_S_S_S_S_S_S_S_S_S_S_) ;  /* 0xffffffd804887950 */ /* 0x000fea0003c3ffff */
        .weak           $__internal_37_$__cuda_sm3x_div_rn_noftz_f32_slowpath
        .type           $__internal_37_$__cuda_sm3x_div_rn_noftz_f32_slowpath,@function
        .size           $__internal_37_$__cuda_sm3x_div_rn_noftz_f32_slowpath,(.L_x_739 - $__internal_37_$__cuda_sm3x_div_rn_noftz_f32_slowpath)
$__internal_37_$__cuda_sm3x_div_rn_noftz_f32_slowpath:
        /* <DEDUP_REMOVED lines=8> */
[----:B------:R-:W-:Y:S01]  /*2660*/  @!P0 IMAD.MOV.U32 R10, RZ, RZ, RZ ;  /* 0x000000ffff0a8224 */ /* 0x000fe200078e00ff */
[----:B------:R-:W-:Y:S06]  /*2670*/  @!P0 BRA `(.L_x_573) ;  /* 0x0000000000608947 */ /* 0x000fec0003800000 */
[----:B------:R-:W-:Y:S02]  /*2680*/  FSETP.GTU.FTZ.AND P0, PT, |R5|, +INF , PT ;  /* 0x7f8000000500780b */ /* 0x000fe40003f1c200 */
[----:B------:R-:W-:Y:S02]  /*2690*/  FSETP.GTU.FTZ.AND P1, PT, |R16|, +INF , PT ;  /* 0x7f8000001000780b */ /* 0x000fe40003f3c200 */
[----:B------:R-:W-:Y:S02]  /*26a0*/  MOV R4, R16 ;  /* 0x0000001000047202 */ /* 0x000fe40000000f00 */
        /* <DEDUP_REMOVED lines=16> */
[----:B------:R-:W-:Y:S02]  /*27b0*/  @P0 IMAD.MOV.U32 R10, RZ, RZ, RZ ;  /* 0x000000ffff0a0224 */ /* 0x000fe400078e00ff */
[----:B------:R-:W-:Y:S01]  /*27c0*/  @!P0 FFMA R5, R5, 1.84467440737095516160e+19, RZ ;  /* 0x5f80000005058823 */ /* 0x000fe200000000ff */
[----:B------:R-:W-:Y:S02]  /*27d0*/  @!P0 IMAD.MOV.U32 R10, RZ, RZ, -0x40 ;  /* 0xffffffc0ff0a8424 */ /* 0x000fe400078e00ff */
[----:B------:R-:W-:-:S03]  /*27e0*/  @!P1 FFMA R16, R4, 1.84467440737095516160e+19, RZ ;  /* 0x5f80000004109823 */ /* 0x000fc600000000ff */
[----:B------:R-:W-:-:S07]  /*27f0*/  @!P1 IADD3 R10, PT, PT, R10, 0x40, RZ ;  /* 0x000000400a0a9810 */ /* 0x000fce0007ffe0ff */
.L_x_573:
[----:B------:R-:W-:Y:S01]  /*2800*/  LEA R11, R9, 0xc0800000, 0x17 ;  /* 0xc0800000090b7811 */ /* 0x000fe200078eb8ff */
[----:B------:R-:W-:-:S04]  /*2810*/  VIADD R20, R20, 0xffffff81 ;  /* 0xffffff8114147836 */ /* 0x000fc80000000000 */
[----:B------:R-:W-:Y:S02]  /*2820*/  IMAD.IADD R11, R16, 0x1, -R11 ;  /* 0x00000001100b7824 */ /* 0x000fe400078e0a0b */
[C---:B------:R-:W-:Y:S02]  /*2830*/  IMAD R4, R20.reuse, -0x800000, R5 ;  /* 0xff80000014047824 */ /* 0x040fe400078e0205 */
[----:B------:R0:W1:Y:S01]  /*2840*/  MUFU.RCP R16, R11 ;  /* 0x0000000b00107308 */ /* 0x0000620000001000 */
[----:B------:R-:W-:Y:S01]  /*2850*/  FADD.FTZ R17, -R11, -RZ ;  /* 0x800000ff0b117221 */ /* 0x000fe20000010100 */
[----:B0-----:R-:W-:-:S04]  /*2860*/  IADD3 R11, PT, PT, R20, 0x7f, -R9 ;  /* 0x0000007f140b7810 */ /* 0x001fc80007ffe809 */
[----:B------:R-:W-:Y:S01]  /*2870*/  IADD3 R11, PT, PT, R11, R10, RZ ;  /* 0x0000000a0b0b7210 */ /* 0x000fe20007ffe0ff */
[----:B-1----:R-:W-:-:S04]  /*2880*/  FFMA R21, R16, R17, 1 ;  /* 0x3f80000010157423 */ /* 0x002fc80000000011 */
[----:B------:R-:W-:-:S04]  /*2890*/  FFMA R5, R16, R21, R16 ;  /* 0x0000001510057223 */ /* 0x000fc80000000010 */
[----:B------:R-:W-:-:S04]  /*28a0*/  FFMA R16, R4, R5, RZ ;  /* 0x0000000504107223 */ /* 0x000fc800000000ff */
[----:B------:R-:W-:-:S04]  /*28b0*/  FFMA R21, R17, R16, R4 ;  /* 0x0000001011157223 */ /* 0x000fc80000000004 */
[----:B------:R-:W-:-:S04]  /*28c0*/  FFMA R16, R5, R21, R16 ;  /* 0x0000001505107223 */ /* 0x000fc80000000010 */
[----:B------:R-:W-:-:S04]  /*28d0*/  FFMA R17, R17, R16, R4 ;  /* 0x0000001011117223 */ /* 0x000fc80000000004 */
[----:B------:R-:W-:-:S05]  /*28e0*/  FFMA R4, R5, R17, R16 ;  /* 0x0000001105047223 */ /* 0x000fca0000000010 */
[----:B------:R-:W-:-:S04]  /*28f0*/  SHF.R.U32.HI R9, RZ, 0x17, R4 ;  /* 0x00000017ff097819 */ /* 0x000fc80000011604 */
[----:B------:R-:W-:-:S05]  /*2900*/  LOP3.LUT R9, R9, 0xff, RZ, 0xc0, !PT ;  /* 0x000000ff09097812 */ /* 0x000fca00078ec0ff */
[----:B------:R-:W-:-:S04]  /*2910*/  IMAD.IADD R20, R9, 0x1, R11 ;  /* 0x0000000109147824 */ /* 0x000fc800078e020b */
        /* <DEDUP_REMOVED lines=10> */
[-C--:B------:R-:W-:Y:S01]  /*29c0*/  FFMA.RZ R9, R5, R17.reuse, R16 ;  /* 0x0000001105097223 */ /* 0x080fe2000000c010 */
[----:B------:R-:W-:Y:S01]  /*29d0*/  IMAD.MOV R11, RZ, RZ, -R20 ;  /* 0x000000ffff0b7224 */ /* 0x000fe200078e0a14 */
[C---:B------:R-:W-:Y:S02]  /*29e0*/  ISETP.NE.AND P2, PT, R20.reuse, RZ, PT ;  /* 0x000000ff1400720c */ /* 0x040fe40003f45270 */
[C---:B------:R-:W-:Y:S02]  /*29f0*/  ISETP.NE.AND P1, PT, R20.reuse, RZ, PT ;  /* 0x000000ff1400720c */ /* 0x040fe40003f25270 */
[----:B------:R-:W-:Y:S01]  /*2a00*/  LOP3.LUT R10, R9, 0x7fffff, RZ, 0xc0, !PT ;  /* 0x007fffff090a7812 */ /* 0x000fe200078ec0ff */
[CCC-:B------:R-:W-:Y:S01]  /*2a10*/  FFMA.RP R9, R5.reuse, R17.reuse, R16.reuse ;  /* 0x0000001105097223 */ /* 0x1c0fe20000008010 */
[----:B------:R-:W-:Y:S01]  /*2a20*/  FFMA.RM R16, R5, R17, R16 ;  /* 0x0000001105107223 */ /* 0x000fe20000004010 */
[----:B------:R-:W-:Y:S02]  /*2a30*/  IADD3 R5, PT, PT, R20, 0x20, RZ ;  /* 0x0000002014057810 */ /* 0x000fe40007ffe0ff */
        /* <DEDUP_REMOVED lines=10> */
[----:B------:R-:W-:-:S05]  /*2ae0*/  LOP3.LUT R9, R16, R9, RZ, 0xc0, !PT ;  /* 0x0000000910097212 */ /* 0x000fca00078ec0ff */
[----:B------:R-:W-:-:S05]  /*2af0*/  IMAD.IADD R9, R10, 0x1, R9 ;  /* 0x000000010a097824 */ /* 0x000fca00078e0209 */
[----:B------:R-:W-:Y:S01]  /*2b00*/  LOP3.LUT R4, R9, R4, RZ, 0xfc, !PT ;  /* 0x0000000409047212 */ /* 0x000fe200078efcff */
[----:B------:R-:W-:Y:S06]  /*2b10*/  BRA `(.L_x_580) ;  /* 0x0000000000347947 */ /* 0x000fec0003800000 */
.L_x_579:
[----:B------:R-:W-:-:S04]  /*2b20*/  LOP3.LUT R4, R4, 0x80000000, RZ, 0xc0, !PT ;  /* 0x8000000004047812 */ /* 0x000fc800078ec0ff */
[----:B------:R-:W-:Y:S01]  /*2b30*/  LOP3.LUT R4, R4, 0x7f800000, RZ, 0xfc, !PT ;  /* 0x7f80000004047812 */ /* 0x000fe200078efcff */
[----:B------:R-:W-:Y:S06]  /*2b40*/  BRA `(.L_x_580) ;  /* 0x0000000000287947 */ /* 0x000fec0003800000 */
.L_x_578:
[----:B------:R-:W-:Y:S01]  /*2b50*/  LEA R4, R11, R4, 0x17 ;  /* 0x000000040b047211 */ /* 0x000fe200078eb8ff */
[----:B------:R-:W-:Y:S06]  /*2b60*/  BRA `(.L_x_580) ;  /* 0x0000000000207947 */ /* 0x000fec0003800000 */
.L_x_577:
[----:B------:R-:W-:-:S04]  /*2b70*/  LOP3.LUT R4, R16, 0x80000000, R5, 0x48, !PT ;  /* 0x8000000010047812 */ /* 0x000fc800078e4805 */
[----:B------:R-:W-:Y:S01]  /*2b80*/  LOP3.LUT R4, R4, 0x7f800000, RZ, 0xfc, !PT ;  /* 0x7f80000004047812 */ /* 0x000fe200078efcff */
[----:B------:R-:W-:Y:S06]  /*2b90*/  BRA `(.L_x_580) ;  /* 0x0000000000147947 */ /* 0x000fec0003800000 */
.L_x_576:
[----:B------:R-:W-:Y:S01]  /*2ba0*/  LOP3.LUT R4, R16, 0x80000000, R5, 0x48, !PT ;  /* 0x8000000010047812 */ /* 0x000fe200078e4805 */
[----:B------:R-:W-:Y:S06]  /*2bb0*/  BRA `(.L_x_580) ;  /* 0x00000000000c7947 */ /* 0x000fec0003800000 */
.L_x_575:
[----:B------:R-:W0:Y:S01]  /*2bc0*/  MUFU.RSQ R4, -QNAN ;  /* 0xffc0000000047908 */ /* 0x000e220000001400 */
[----:B------:R-:W-:Y:S05]  /*2bd0*/  BRA `(.L_x_580) ;  /* 0x0000000000047947 */ /* 0x000fea0003800000 */
.L_x_574:
[----:B------:R-:W-:-:S07]  /*2be0*/  FADD.FTZ R4, R5, R4 ;  /* 0x0000000405047221 */ /* 0x000fce0000010000 */
.L_x_580:
[----:B------:R-:W-:-:S04]  /*2bf0*/  IMAD.MOV.U32 R9, RZ, RZ, 0x0 ;  /* 0x00000000ff097424 */ /* 0x000fc800078e00ff */
[----:B0-----:R-:W-:Y:S05]  /*2c00*/  RET.REL.NODEC R8 `(_Z6ubnd1DiidddddddddPdS_S_S_S_S_S_S_S_S_S_S_S_S_) ;  /* 0xffffffd008fc7950 */ /* 0x001fea0003c3ffff */
.L_x_581:
        /* <DEDUP_REMOVED lines=15> */
.L_x_739:


//--------------------- .text._Z4ubndiiddddddddddddPdS_S_S_S_S_S_S_S_S_S_S_S_S_ --------------------------
	.section	.text._Z4ubndiiddddddddddddPdS_S_S_S_S_S_S_S_S_S_S_S_S_,"ax",@progbits
	.align	128
        .global         _Z4ubndiiddddddddddddPdS_S_S_S_S_S_S_S_S_S_S_S_S_
        .type           _Z4ubndiiddddddddddddPdS_S_S_S_S_S_S_S_S_S_S_S_S_,@function
        .size           _Z4ubndiiddddddddddddPdS_S_S_S_S_S_S_S_S_S_S_S_S_,(.L_x_744 - _Z4ubndiiddddddddddddPdS_S_S_S_S_S_S_S_S_S_S_S_S_)
        .other          _Z4ubndiiddddddddddddPdS_S_S_S_S_S_S_S_S_S_S_S_S_,@"STO_CUDA_ENTRY STV_DEFAULT"
_Z4ubndiiddddddddddddPdS_S_S_S_S_S_S_S_S_S_S_S_S_:
.text._Z4ubndiiddddddddddddPdS_S_S_S_S_S_S_S_S_S_S_S_S_:
[----:B------:R-:W0:Y:S01]  /*0000*/  LDC R1, c[0x0][0x37c] ;  /* 0x0000df00ff017b82 */ /* 0x000e220000000800 */
[----:B------:R-:W1:Y:S07]  /*0010*/  S2R R3, SR_TID.Y ;  /* 0x0000000000037919 */ /* 0x000e6e0000002200 */
[----:B------:R-:W2:Y:S01]  /*0020*/  LDC R15, c[0x0][0x360] ;  /* 0x0000d800ff0f7b82 */ /* 0x000ea20000000800 */
[----:B------:R-:W3:Y:S01]  /*0030*/  LDCU.64 UR8, c[0x0][0x380] ;  /* 0x00007000ff0877ac */ /* 0x000ee20008000a00 */
[----:B0-----:R-:W-:Y:S01]  /*0040*/  VIADD R1, R1, 0xffffffe0 ;  /* 0xffffffe001017836 */ /* 0x001fe20000000000 */
[----:B------:R-:W2:Y:S05]  /*0050*/  S2R R0, SR_TID.X ;  /* 0x0000000000007919 */ /* 0x000eaa0000002100 */
[----:B------:R-:W1:Y:S08]  /*0060*/  S2UR UR5, SR_CTAID.Y ;  /* 0x00000000000579c3 */ /* 0x000e700000002600 */
[----:B------:R-:W1:Y:S08]  /*0070*/  LDC R14, c[0x0][0x364] ;  /* 0x0000d900ff0e7b82 */ /* 0x000e700000000800 */
[----:B------:R-:W2:Y:S01]  /*0080*/  S2UR UR4, SR_CTAID.X ;  /* 0x00000000000479c3 */ /* 0x000ea20000002500 */
[----:B-1----:R-:W-:-:S05]  /*0090*/  IMAD R14, R14, UR5, R3 ;  /* 0x000000050e0e7c24 */ /* 0x002fca000f8e0203 */
[----:B---3--:R-:W-:Y:S01]  /*00a0*/  ISETP.GE.U32.AND P0, PT, R14, UR9, PT ;  /* 0x000000090e007c0c */ /* 0x008fe2000bf06070 */
[----:B--2---:R-:W-:-:S05]  /*00b0*/  IMAD R15, R15, UR4, R0 ;  /* 0x000000040f0f7c24 */ /* 0x004fca000f8e0200 */
[----:B------:R-:W-:-:S13]  /*00c0*/  ISETP.GE.U32.OR P0, PT, R15, UR8, P0 ;  /* 0x000000080f007c0c */ /* 0x000fda0008706470 */
[----:B------:R-:W-:Y:S05]  /*00d0*/  @P0 EXIT ;  /* 0x000000000000094d */ /* 0x000fea0003800000 */
[----:B------:R-:W-:-:S13]  /*00e0*/  ISETP.NE.AND P0, PT, R15, RZ, PT ;  /* 0x000000ff0f00720c */ /* 0x000fda0003f05270 */
[----:B------:R-:W-:Y:S05]  /*00f0*/  @P0 EXIT ;  /* 0x000000000000094d */ /* 0x000fea0003800000 */
[----:B------:R-:W0:Y:S01]  /*0100*/  MUFU.RCP64H R3, 100 ;  /* 0x4059000000037908 */ /* 0x000e220000001800 */
[----:B------:R-:W-:Y:S01]  /*0110*/  IMAD.MOV.U32 R6, RZ, RZ, 0x0 ;  /* 0x00000000ff067424 */ /* 0x000fe200078e00ff */
[----:B------:R-:W1:Y:S01]  /*0120*/  LDC.64 R8, c[0x0][0x3a8] ;  /* 0x0000ea00ff087b82 */ /* 0x000e620000000a00 */
[----:B------:R-:W-:Y:S01]  /*0130*/  IMAD.MOV.U32 R7, RZ, RZ, 0x40590000 ;  /* 0x40590000ff077424 */ /* 0x000fe200078e00ff */
[----:B------:R-:W2:Y:S01]  /*0140*/  LDCU.64 UR6, c[0x0][0x358] ;  /* 0x00006b00ff0677ac */ /* 0x000ea20008000a00 */
[----:B------:R-:W-:Y:S02]  /*0150*/  IMAD.MOV.U32 R2, RZ, RZ, 0x1 ;  /* 0x00000001ff027424 */ /* 0x000fe400078e00ff */
[----:B------:R-:W-:-:S04]  /*0160*/  IMAD R16, R14, UR8, RZ ;  /* 0x000000080e107c24 */ /* 0x000fc8000f8e02ff */
[----:B0-----:R-:W-:-:S08]  /*0170*/  DFMA R4, R2, -R6, 1 ;  /* 0x3ff000000204742b */ /* 0x001fd00000000806 */
[----:B------:R-:W-:-:S08]  /*0180*/  DFMA R4, R4, R4, R4 ;  /* 0x000000040404722b */ /* 0x000fd00000000004 */
[----:B------:R-:W-:-:S08]  /*0190*/  DFMA R4, R2, R4, R2 ;  /* 0x000000040204722b */ /* 0x000fd00000000002 */
[C---:B------:R-:W-:Y:S01]  /*01a0*/  DFMA R2, R4.reuse, -R6, 1 ;  /* 0x3ff000000402742b */ /* 0x040fe20000000806 */
[----:B------:R-:W0:Y:S07]  /*01b0*/  LDC R6, c[0x0][0x3ac] ;  /* 0x0000eb00ff067b82 */ /* 0x000e2e0000000800 */
[----:B------:R-:W-:-:S08]  /*01c0*/  DFMA R2, R4, R2, R4 ;  /* 0x000000020402722b */ /* 0x000fd00000000004 */
[----:B-1----:R-:W-:-:S08]  /*01d0*/  DMUL R20, R2, R8 ;  /* 0x0000000802147228 */ /* 0x002fd00000000000 */
[----:B------:R-:W-:Y:S01]  /*01e0*/  DFMA R4, R20, -100, R8 ;  /* 0xc05900001404782b */ /* 0x000fe20000000008 */
[----:B0-----:R-:W-:Y:S02]  /*01f0*/  FSETP.GEU.AND P1, PT, |R6|, 6.5827683646048100446e-37, PT ;  /* 0x036000000600780b */ /* 0x001fe40003f2e200 */
[----:B------:R-:W-:-:S05]  /*0200*/  VIMNMX.U32 R6, PT, PT, R14, 0x1, !PT ;  /* 0x000000010e067848 */ /* 0x000fca0007fe0000 */
[----:B------:R-:W-:Y:S01]  /*0210*/  DFMA R20, R2, R4, R20 ;  /* 0x000000040214722b */ /* 0x000fe20000000014 */
[----:B------:R-:W-:-:S09]  /*0220*/  IADD3 R6, PT, PT, R6, -0x1, RZ ;  /* 0xffffffff06067810 */ /* 0x000fd20007ffe0ff */
[----:B------:R-:W-:-:S05]  /*0230*/  FFMA R0, RZ, 3.390625, R21 ;  /* 0x40590000ff007823 */ /* 0x000fca0000000015 */
[----:B------:R-:W-:-:S13]  /*0240*/  FSETP.GT.AND P0, PT, |R0|, 1.469367938527859385e-39, PT ;  /* 0x001000000000780b */ /* 0x000fda0003f04200 */
[----:B--2---:R-:W-:Y:S05]  /*0250*/  @P0 BRA P1, `(.L_x_582) ;  /* 0x0000000000200947 */ /* 0x004fea0000800000 */
[----:B------:R-:W0:Y:S01]  /*0260*/  LDCU.64 UR4, c[0x0][0x3a8] ;  /* 0x00007500ff0477ac */ /* 0x000e220008000a00 */
[----:B------:R-:W-:Y:S01]  /*0270*/  IMAD.MOV.U32 R52, RZ, RZ, RZ ;  /* 0x000000ffff347224 */ /* 0x000fe200078e00ff */
[----:B------:R-:W-:Y:S01]  /*0280*/  MOV R0, 0x2d0 ;  /* 0x000002d000007802 */ /* 0x000fe20000000f00 */
[----:B------:R-:W-:Y:S02]  /*0290*/  IMAD.MOV.U32 R53, RZ, RZ, 0x40590000 ;  /* 0x40590000ff357424 */ /* 0x000fe400078e00ff */
[----:B0-----:R-:W-:Y:S02]  /*02a0*/  IMAD.U32 R20, RZ, RZ, UR4 ;  /* 0x00000004ff147e24 */ /* 0x001fe4000f8e00ff */
[----:B------:R-:W-:-:S07]  /*02b0*/  IMAD.U32 R19, RZ, RZ, UR5 ;  /* 0x00000005ff137e24 */ /* 0x000fce000f8e00ff */
[----:B------:R-:W-:Y:S05]  /*02c0*/  CALL.REL.NOINC `($__internal_39_$__cuda_sm20_div_rn_f64_full) ;  /* 0x00000048000c7944 */ /* 0x000fea0003c00000 */
[----:B------:R-:W-:-:S07]  /*02d0*/  MOV R21, R19 ;  /* 0x0000001300157202 */ /* 0x000fce0000000f00 */
.L_x_582:
[----:B------:R-:W0:Y:S01]  /*02e0*/  LDC.64 R10, c[0x0][0x3e8] ;  /* 0x0000fa00ff0a7b82 */ /* 0x000e220000000a00 */
[----:B------:R-:W1:Y:S01]  /*02f0*/  LDCU UR4, c[0x0][0x3bc] ;  /* 0x00007780ff0477ac */ /* 0x000e620008000800 */
[----:B------:R-:W2:Y:S06]  /*0300*/  LDCU.64 UR8, c[0x0][0x3a8] ;  /* 0x00007500ff0877ac */ /* 0x000eac0008000a00 */
[----:B------:R-:W3:Y:S08]  /*0310*/  LDC.64 R2, c[0x0][0x3f0] ;  /* 0x0000fc00ff027b82 */ /* 0x000ef00000000a00 */
[----:B------:R-:W4:Y:S01]  /*0320*/  LDC.64 R22, c[0x0][0x430] ;  /* 0x00010c00ff167b82 */ /* 0x000f220000000a00 */
[----:B0-----:R-:W-:-:S07]  /*0330*/  IMAD.WIDE.U32 R10, R14, 0x8, R10 ;  /* 0x000000080e0a7825 */ /* 0x001fce00078e000a */
[----:B------:R-:W0:Y:S01]  /*0340*/  LDC.64 R24, c[0x0][0x3b8] ;  /* 0x0000ee00ff187b82 */ /* 0x000e220000000a00 */
[----:B------:R-:W2:Y:S01]  /*0350*/  LDG.E.64 R10, desc[UR6][R10.64] ;  /* 0x000000060a0a7981 */ /* 0x000ea2000c1e1b00 */
[----:B---3--:R-:W-:-:S06]  /*0360*/  IMAD.WIDE.U32 R2, R14, 0x8, R2 ;  /* 0x000000080e027825 */ /* 0x008fcc00078e0002 */
[----:B------:R-:W2:Y:S01]  /*0370*/  LDC.64 R18, c[0x0][0x3b0] ;  /* 0x0000ec00ff127b82 */ /* 0x000ea20000000a00 */
[----:B------:R-:W3:Y:S01]  /*0380*/  LDG.E.64 R2, desc[UR6][R2.64] ;  /* 0x0000000602027981 */ /* 0x000ee2000c1e1b00 */
[----:B----4-:R-:W-:-:S06]  /*0390*/  IMAD.WIDE.U32 R22, R16, 0x8, R22 ;  /* 0x0000000810167825 */ /* 0x010fcc00078e0016 */
[----:B------:R-:W5:Y:S01]  /*03a0*/  LDG.E.64 R22, desc[UR6][R22.64] ;  /* 0x0000000616167981 */ /* 0x000f62000c1e1b00 */
[----:B-1----:R-:W0:Y:S01]  /*03b0*/  MUFU.RCP64H R9, UR4 ;  /* 0x0000000400097d08 */ /* 0x002e220008001800 */
[----:B------:R-:W-:-:S06]  /*03c0*/  IMAD.MOV.U32 R8, RZ, RZ, 0x1 ;  /* 0x00000001ff087424 */ /* 0x000fcc00078e00ff */
[----:B0-----:R-:W-:-:S08]  /*03d0*/  DFMA R4, R8, -R24, 1 ;  /* 0x3ff000000804742b */ /* 0x001fd00000000818 */
[----:B------:R-:W-:Y:S02]  /*03e0*/  DFMA R12, R4, R4, R4 ;  /* 0x00000004040c722b */ /* 0x000fe40000000004 */
[----:B--2---:R-:W-:-:S06]  /*03f0*/  DADD R4, -R18, UR8 ;  /* 0x0000000812047e29 */ /* 0x004fcc0008000100 */
[----:B------:R-:W-:Y:S02]  /*0400*/  DFMA R12, R8, R12, R8 ;  /* 0x0000000c080c722b */ /* 0x000fe40000000008 */
[----:B------:R-:W-:-:S06]  /*0410*/  DADD R4, R4, R24 ;  /* 0x0000000004047229 */ /* 0x000fcc0000000018 */
[----:B------:R-:W-:-:S08]  /*0420*/  DFMA R8, R12, -R24, 1 ;  /* 0x3ff000000c08742b */ /* 0x000fd00000000818 */
[----:B------:R-:W-:Y:S02]  /*0430*/  DFMA R8, R12, R8, R12 ;  /* 0x000000080c08722b */ /* 0x000fe4000000000c */
[----:B------:R-:W-:Y:S01]  /*0440*/  DSETP.MIN.AND P2, P3, R20, 1, PT ;  /* 0x3ff000001400742a */ /* 0x000fe20003b40000 */
[----:B------:R-:W-:Y:S01]  /*0450*/  IMAD.MOV.U32 R0, RZ, RZ, R21 ;  /* 0x000000ffff007224 */ /* 0x000fe200078e0015 */
[----:B------:R-:W-:Y:S01]  /*0460*/  BSSY.RECONVERGENT B1, `(.L_x_583) ;  /* 0x0000016000017945 */ /* 0x000fe20003800200 */
[----:B---3--:R-:W-:-:S08]  /*0470*/  DADD R2, -R10, R2 ;  /* 0x000000000a027229 */ /* 0x008fd00000000102 */
[----:B------:R-:W-:-:S08]  /*0480*/  DMUL R2, R4, R2 ;  /* 0x0000000204027228 */ /* 0x000fd00000000000 */
[----:B------:R-:W-:-:S08]  /*0490*/  DMUL R18, R2, R8 ;  /* 0x0000000802127228 */ /* 0x000fd00000000000 */
[----:B------:R-:W-:-:S08]  /*04a0*/  DFMA R12, R18, -R24, R2 ;  /* 0x80000018120c722b */ /* 0x000fd00000000002 */
[----:B------:R-:W-:Y:S01]  /*04b0*/  DFMA R18, R8, R12, R18 ;  /* 0x0000000c0812722b */ /* 0x000fe20000000012 */
[----:B------:R-:W-:-:S09]  /*04c0*/  FSETP.GEU.AND P1, PT, |R3|, 6.5827683646048100446e-37, PT ;  /* 0x036000000300780b */ /* 0x000fd20003f2e200 */
[----:B------:R-:W-:-:S05]  /*04d0*/  FFMA R7, RZ, UR4, R19 ;  /* 0x00000004ff077c23 */ /* 0x000fca0008000013 */
[----:B------:R-:W-:Y:S01]  /*04e0*/  FSETP.GT.AND P0, PT, |R7|, 1.469367938527859385e-39, PT ;  /* 0x001000000700780b */ /* 0x000fe20003f04200 */
[----:B------:R-:W-:Y:S01]  /*04f0*/  IMAD.MOV.U32 R8, RZ, RZ, 0x80000 ;  /* 0x00080000ff087424 */ /* 0x000fe200078e00ff */
[----:B------:R-:W-:-:S04]  /*0500*/  FSEL R9, R0, 1.875, P2 ;  /* 0x3ff0000000097808 */ /* 0x000fc80001000000 */
[----:B------:R-:W-:Y:S02]  /*0510*/  @P3 LOP3.LUT R9, R8, 0x3ff00000, RZ, 0xfc, !PT ;  /* 0x3ff0000008093812 */ /* 0x000fe400078efcff */
[----:B------:R-:W-:-:S05]  /*0520*/  SEL R8, R20, RZ, P2 ;  /* 0x000000ff14087207 */ /* 0x000fca0001000000 */
[----:B------:R-:W-:Y:S05]  /*0530*/  @P0 BRA P1, `(.L_x_584) ;  /* 0x0000000000200947 */ /* 0x000fea0000800000 */
[----:B------:R-:W0:Y:S01]  /*0540*/  LDCU.64 UR4, c[0x0][0x3b8] ;  /* 0x00007700ff0477ac */ /* 0x000e220008000a00 */
[----:B------:R-:W-:Y:S01]  /*0550*/  IMAD.MOV.U32 R20, RZ, RZ, R2 ;  /* 0x000000ffff147224 */ /* 0x000fe200078e0002 */
[----:B------:R-:W-:Y:S02]  /*0560*/  MOV R19, R3 ;  /* 0x0000000300137202 */ /* 0x000fe40000000f00 */
[----:B------:R-:W-:Y:S01]  /*0570*/  MOV R0, 0x5b0 ;  /* 0x000005b000007802 */ /* 0x000fe20000000f00 */
[----:B0-----:R-:W-:Y:S02]  /*0580*/  IMAD.U32 R52, RZ, RZ, UR4 ;  /* 0x00000004ff347e24 */ /* 0x001fe4000f8e00ff */
[----:B------:R-:W-:-:S07]  /*0590*/  IMAD.U32 R53, RZ, RZ, UR5 ;  /* 0x00000005ff357e24 */ /* 0x000fce000f8e00ff */
[----:B-----5:R-:W-:Y:S05]  /*05a0*/  CALL.REL.NOINC `($__internal_39_$__cuda_sm20_div_rn_f64_full) ;  /* 0x0000004400547944 */ /* 0x020fea0003c00000 */
[----:B------:R-:W-:-:S07]  /*05b0*/  IMAD.MOV.U32 R18, RZ, RZ, R20 ;  /* 0x000000ffff127224 */ /* 0x000fce00078e0014 */
.L_x_584:
[----:B------:R-:W-:Y:S05]  /*05c0*/  BSYNC.RECONVERGENT B1 ;  /* 0x0000000000017941 */ /* 0x000fea0003800200 */
.L_x_583:
[----:B------:R-:W0:Y:S01]  /*05d0*/  LDC.64 R2, c[0x0][0x3e8] ;  /* 0x0000fa00ff027b82 */ /* 0x000e220000000a00 */
[----:B------:R-:W1:Y:S07]  /*05e0*/  LDCU UR4, c[0x0][0x384] ;  /* 0x00007080ff0477ac */ /* 0x000e6e0008000800 */
[----:B------:R-:W2:Y:S08]  /*05f0*/  LDC.64 R12, c[0x0][0x3f0] ;  /* 0x0000fc00ff0c7b82 */ /* 0x000eb00000000a00 */
[----:B------:R-:W3:Y:S01]  /*0600*/  LDC.64 R26, c[0x0][0x3b8] ;  /* 0x0000ee00ff1a7b82 */ /* 0x000ee20000000a00 */
[----:B-1----:R-:W-:Y:S01]  /*0610*/  VIADD R7, R14, UR4 ;  /* 0x000000040e077c36 */ /* 0x002fe20008000000 */
[----:B------:R-:W1:Y:S03]  /*0620*/  LDCU UR4, c[0x0][0x3bc] ;  /* 0x00007780ff0477ac */ /* 0x000e660008000800 */
[----:B0-----:R-:W-:-:S06]  /*0630*/  IMAD.WIDE.U32 R2, R7, 0x8, R2 ;  /* 0x0000000807027825 */ /* 0x001fcc00078e0002 */
[----:B------:R-:W4:Y:S01]  /*0640*/  LDG.E.64 R2, desc[UR6][R2.64] ;  /* 0x0000000602027981 */ /* 0x000f22000c1e1b00 */
[----:B--2---:R-:W-:-:S06]  /*0650*/  IMAD.WIDE.U32 R12, R7, 0x8, R12 ;  /* 0x00000008070c7825 */ /* 0x004fcc00078e000c */
[----:B------:R-:W4:Y:S01]  /*0660*/  LDG.E.64 R12, desc[UR6][R12.64] ;  /* 0x000000060c0c7981 */ /* 0x000f22000c1e1b00 */
[----:B-1----:R-:W3:Y:S01]  /*0670*/  MUFU.RCP64H R21, UR4 ;  /* 0x0000000400157d08 */ /* 0x002ee20008001800 */
[----:B------:R-:W-:-:S06]  /*0680*/  MOV R20, 0x1 ;  /* 0x0000000100147802 */ /* 0x000fcc0000000f00 */
[----:B---3--:R-:W-:-:S08]  /*0690*/  DFMA R24, R20, -R26, 1 ;  /* 0x3ff000001418742b */ /* 0x008fd0000000081a */
[----:B------:R-:W-:-:S08]  /*06a0*/  DFMA R24, R24, R24, R24 ;  /* 0x000000181818722b */ /* 0x000fd00000000018 */
[----:B------:R-:W-:-:S08]  /*06b0*/  DFMA R28, R20, R24, R20 ;  /* 0x00000018141c722b */ /* 0x000fd00000000014 */
[----:B------:R-:W-:-:S08]  /*06c0*/  DFMA R30, R28, -R26, 1 ;  /* 0x3ff000001c1e742b */ /* 0x000fd0000000081a */
[----:B------:R-:W-:Y:S01]  /*06d0*/  DFMA R30, R28, R30, R28 ;  /* 0x0000001e1c1e722b */ /* 0x000fe2000000001c */
[----:B------:R-:W-:Y:S01]  /*06e0*/  BSSY.RECONVERGENT B1, `(.L_x_585) ;  /* 0x0000014000017945 */ /* 0x000fe20003800200 */
[----:B----4-:R-:W-:-:S08]  /*06f0*/  DADD R20, -R2, R12 ;  /* 0x0000000002147229 */ /* 0x010fd0000000010c */
[----:B------:R-:W-:-:S08]  /*0700*/  DMUL R24, R4, R20 ;  /* 0x0000001404187228 */ /* 0x000fd00000000000 */
[----:B------:R-:W-:-:S08]  /*0710*/  DMUL R20, R30, R24 ;  /* 0x000000181e147228 */ /* 0x000fd00000000000 */
[----:B------:R-:W-:-:S08]  /*0720*/  DFMA R4, R20, -R26, R24 ;  /* 0x8000001a1404722b */ /* 0x000fd00000000018 */
[----:B------:R-:W-:Y:S01]  /*0730*/  DFMA R20, R30, R4, R20 ;  /* 0x000000041e14722b */ /* 0x000fe20000000014 */
[----:B------:R-:W-:-:S09]  /*0740*/  FSETP.GEU.AND P1, PT, |R25|, 6.5827683646048100446e-37, PT ;  /* 0x036000001900780b */ /* 0x000fd20003f2e200 */
[----:B------:R-:W-:-:S05]  /*0750*/  FFMA R0, RZ, UR4, R21 ;  /* 0x00000004ff007c23 */ /* 0x000fca0008000015 */
[----:B------:R-:W-:Y:S01]  /*0760*/  FSETP.GT.AND P0, PT, |R0|, 1.469367938527859385e-39, PT ;  /* 0x001000000000780b */ /* 0x000fe20003f04200 */
[----:B------:R-:W-:-:S08]  /*0770*/  DADD R4, R10, R18 ;  /* 0x000000000a047229 */ /* 0x000fd00000000012 */
[----:B------:R-:W-:-:S04]  /*0780*/  DMUL R4, R8, R4 ;  /* 0x0000000408047228 */ /* 0x000fc80000000000 */
[----:B------:R-:W-:Y:S07]  /*0790*/  @P0 BRA P1, `(.L_x_586) ;  /* 0x0000000000200947 */ /* 0x000fee0000800000 */
[----:B------:R-:W0:Y:S01]  /*07a0*/  LDCU.64 UR4, c[0x0][0x3b8] ;  /* 0x00007700ff0477ac */ /* 0x000e220008000a00 */
[----:B------:R-:W-:Y:S01]  /*07b0*/  IMAD.MOV.U32 R20, RZ, RZ, R24 ;  /* 0x000000ffff147224 */ /* 0x000fe200078e0018 */
[----:B------:R-:W-:Y:S01]  /*07c0*/  MOV R0, 0x810 ;  /* 0x0000081000007802 */ /* 0x000fe20000000f00 */
[----:B------:R-:W-:Y:S02]  /*07d0*/  IMAD.MOV.U32 R19, RZ, RZ, R25 ;  /* 0x000000ffff137224 */ /* 0x000fe400078e0019 */
[----:B0-----:R-:W-:Y:S02]  /*07e0*/  IMAD.U32 R52, RZ, RZ, UR4 ;  /* 0x00000004ff347e24 */ /* 0x001fe4000f8e00ff */
[----:B------:R-:W-:-:S07]  /*07f0*/  IMAD.U32 R53, RZ, RZ, UR5 ;  /* 0x00000005ff357e24 */ /* 0x000fce000f8e00ff */
[----:B-----5:R-:W-:Y:S05]  /*0800*/  CALL.REL.NOINC `($__internal_39_$__cuda_sm20_div_rn_f64_full) ;  /* 0x0000004000bc7944 */ /* 0x020fea0003c00000 */
[----:B------:R-:W-:-:S07]  /*0810*/  MOV R21, R19 ;  /* 0x0000001300157202 */ /* 0x000fce0000000f00 */
.L_x_586:
[----:B------:R-:W-:Y:S05]  /*0820*/  BSYNC.RECONVERGENT B1 ;  /* 0x0000000000017941 */ /* 0x000fea0003800200 */
.L_x_585:
[----:B------:R-:W0:Y:S01]  /*0830*/  LDC.64 R18, c[0x0][0x3c8] ;  /* 0x0000f200ff127b82 */ /* 0x000e220000000a00 */
[----:B------:R-:W-:Y:S01]  /*0840*/  IMAD.MOV.U32 R10, RZ, RZ, 0x1 ;  /* 0x00000001ff0a7424 */ /* 0x000fe200078e00ff */
[----:B------:R-:W1:Y:S01]  /*0850*/  LDCU.64 UR4, c[0x0][0x3a8] ;  /* 0x00007500ff0477ac */ /* 0x000e620008000a00 */
[----:B------:R-:W-:-:S05]  /*0860*/  DADD R2, R2, R20 ;  /* 0x0000000002027229 */ /* 0x000fca0000000014 */
[----:B------:R-:W0:Y:S03]  /*0870*/  LDC.64 R52, c[0x0][0x3c0] ;  /* 0x0000f000ff347b82 */ /* 0x000e260000000a00 */
[----:B------:R-:W-:-:S05]  /*0880*/  DMUL R8, R8, R2 ;  /* 0x0000000208087228 */ /* 0x000fca0000000000 */
[----:B------:R-:W2:Y:S08]  /*0890*/  LDC.64 R28, c[0x0][0x3d0] ;  /* 0x0000f400ff1c7b82 */ /* 0x000eb00000000a00 */
[----:B------:R-:W2:Y:S01]  /*08a0*/  LDC.64 R26, c[0x0][0x3d8] ;  /* 0x0000f600ff1a7b82 */ /* 0x000ea20000000a00 */
[----:B0-----:R-:W-:-:S07]  /*08b0*/  DADD R52, -R18, R52 ;  /* 0x0000000012347229 */ /* 0x001fce0000000134 */
[----:B------:R-:W0:Y:S01]  /*08c0*/  LDC R17, c[0x0][0x380] ;  /* 0x0000e000ff117b82 */ /* 0x000e220000000800 */
[----:B------:R-:W3:Y:S02]  /*08d0*/  MUFU.RCP64H R11, R53 ;  /* 0x00000035000b7308 */ /* 0x000ee40000001800 */
[----:B---3--:R-:W-:Y:S01]  /*08e0*/  DFMA R12, -R52, R10, 1 ;  /* 0x3ff00000340c742b */ /* 0x008fe2000000010a */
[----:B0-----:R-:W-:-:S07]  /*08f0*/  VIADD R17, R17, 0xffffffff ;  /* 0xffffffff11117836 */ /* 0x001fce0000000000 */
[----:B------:R-:W-:-:S08]  /*0900*/  DFMA R12, R12, R12, R12 ;  /* 0x0000000c0c0c722b */ /* 0x000fd0000000000c */
[----:B------:R-:W-:Y:S02]  /*0910*/  DFMA R24, R10, R12, R10 ;  /* 0x0000000c0a18722b */ /* 0x000fe4000000000a */
[----:B--2---:R-:W-:Y:S02]  /*0920*/  DADD R12, R26, -R28 ;  /* 0x000000001a0c7229 */ /* 0x004fe4000000081c */
[----:B-1----:R-:W-:-:S04]  /*0930*/  DADD R10, -R18, UR4 ;  /* 0x00000004120a7e29 */ /* 0x002fc80008000100 */
[----:B------:R-:W-:-:S04]  /*0940*/  DFMA R26, -R52, R24, 1 ;  /* 0x3ff00000341a742b */ /* 0x000fc80000000118 */
[----:B------:R-:W-:-:S04]  /*0950*/  DMUL R18, R10, R12 ;  /* 0x0000000c0a127228 */ /* 0x000fc80000000000 */
[----:B------:R-:W-:-:S06]  /*0960*/  DFMA R26, R24, R26, R24 ;  /* 0x0000001a181a722b */ /* 0x000fcc0000000018 */
[----:B------:R-:W-:Y:S02]  /*0970*/  FSETP.GEU.AND P1, PT, |R19|, 6.5827683646048100446e-37, PT ;  /* 0x036000001300780b */ /* 0x000fe40003f2e200 */
[----:B------:R-:W-:-:S08]  /*0980*/  DMUL R10, R18, R26 ;  /* 0x0000001a120a7228 */ /* 0x000fd00000000000 */
[----:B------:R-:W-:-:S08]  /*0990*/  DFMA R12, -R52, R10, R18 ;  /* 0x0000000a340c722b */ /* 0x000fd00000000112 */
[----:B------:R-:W-:-:S10]  /*09a0*/  DFMA R10, R26, R12, R10 ;  /* 0x0000000c1a0a722b */ /* 0x000fd4000000000a */
[----:B------:R-:W-:-:S05]  /*09b0*/  FFMA R0, RZ, R53, R11 ;  /* 0x00000035ff007223 */ /* 0x000fca000000000b */
[----:B------:R-:W-:-:S13]  /*09c0*/  FSETP.GT.AND P0, PT, |R0|, 1.469367938527859385e-39, PT ;  /* 0x001000000000780b */ /* 0x000fda0003f04200 */
[----:B------:R-:W-:Y:S05]  /*09d0*/  @P0 BRA P1, `(.L_x_587) ;  /* 0x0000000000140947 */ /* 0x000fea0000800000 */
[----:B------:R-:W-:Y:S01]  /*09e0*/  IMAD.MOV.U32 R20, RZ, RZ, R18 ;  /* 0x000000ffff147224 */ /* 0x000fe200078e0012 */
[----:B------:R-:W-:-:S07]  /*09f0*/  MOV R0, 0xa10 ;  /* 0x00000a1000007802 */ /* 0x000fce0000000f00 */
[----:B-----5:R-:W-:Y:S05]  /*0a00*/  CALL.REL.NOINC `($__internal_39_$__cuda_sm20_div_rn_f64_full) ;  /* 0x00000040003c7944 */ /* 0x020fea0003c00000 */
[----:B------:R-:W-:Y:S01]  /*0a10*/  IMAD.MOV.U32 R10, RZ, RZ, R20 ;  /* 0x000000ffff0a7224 */ /* 0x000fe200078e0014 */
[----:B------:R-:W-:-:S07]  /*0a20*/  MOV R11, R19 ;  /* 0x00000013000b7202 */ /* 0x000fce0000000f00 */
.L_x_587:
[----:B------:R-:W0:Y:S01]  /*0a30*/  LDC.64 R26, c[0x0][0x428] ;  /* 0x00010a00ff1a7b82 */ /* 0x000e220000000a00 */
[----:B------:R-:W1:Y:S01]  /*0a40*/  LDCU UR4, c[0x0][0x380] ;  /* 0x00007000ff0477ac */ /* 0x000e620008000800 */
[----:B0-----:R-:W-:-:S05]  /*0a50*/  IMAD.WIDE.U32 R24, R16, 0x8, R26 ;  /* 0x0000000810187825 */ /* 0x001fca00078e001a */
[----:B------:R-:W2:Y:S01]  /*0a60*/  LDG.E.64 R28, desc[UR6][R24.64] ;  /* 0x00000006181c7981 */ /* 0x000ea2000c1e1b00 */
[----:B------:R-:W-:-:S04]  /*0a70*/  ISETP.NE.AND P0, PT, R17, RZ, PT ;  /* 0x000000ff1100720c */ /* 0x000fc80003f05270 */
[----:B------:R-:W-:-:S05]  /*0a80*/  SEL R3, R17, 0x1, !P0 ;  /* 0x0000000111037807 */ /* 0x000fca0004000000 */
[----:B-1----:R-:W-:Y:S01]  /*0a90*/  IMAD R18, R14, UR4, R3 ;  /* 0x000000040e127c24 */ /* 0x002fe2000f8e0203 */
[----:B------:R-:W0:Y:S03]  /*0aa0*/  LDCU.64 UR4, c[0x0][0x3d0] ;  /* 0x00007a00ff0477ac */ /* 0x000e260008000a00 */
[----:B------:R-:W-:-:S05]  /*0ab0*/  IMAD.WIDE.U32 R26, R18, 0x8, R26 ;  /* 0x00000008121a7825 */ /* 0x000fca00078e001a */
[----:B------:R-:W3:Y:S01]  /*0ac0*/  LDG.E.64 R30, desc[UR6][R26.64] ;  /* 0x000000061a1e7981 */ /* 0x000ee2000c1e1b00 */
[----:B------:R-:W-:Y:S01]  /*0ad0*/  IMAD.MOV.U32 R2, RZ, RZ, 0x1 ;  /* 0x00000001ff027424 */ /* 0x000fe200078e00ff */
[----:B------:R-:W-:Y:S01]  /*0ae0*/  FSETP.GEU.AND P1, PT, |R5|, 6.5827683646048100446e-37, PT ;  /* 0x036000000500780b */ /* 0x000fe20003f2e200 */
[----:B------:R-:W-:Y:S01]  /*0af0*/  BSSY.RECONVERGENT B1, `(.L_x_588) ;  /* 0x0000018000017945 */ /* 0x000fe20003800200 */
[----:B0-----:R-:W-:-:S08]  /*0b00*/  DADD R10, R10, UR4 ;  /* 0x000000040a0a7e29 */ /* 0x001fd00008000000 */
[----:B--2---:R-:W-:-:S06]  /*0b10*/  DADD R28, R10, R28 ;  /* 0x000000000a1c7229 */ /* 0x004fcc000000001c */
[----:B------:R-:W0:Y:S01]  /*0b20*/  MUFU.RCP64H R3, R29 ;  /* 0x0000001d00037308 */ /* 0x000e220000001800 */
[----:B---3--:R-:W-:Y:S02]  /*0b30*/  DADD R30, R10, R30 ;  /* 0x000000000a1e7229 */ /* 0x008fe4000000001e */
        /* <DEDUP_REMOVED lines=16> */
[----:B-----5:R-:W-:Y:S05]  /*0c40*/  CALL.REL.NOINC `($__internal_39_$__cuda_sm20_div_rn_f64_full) ;  /* 0x0000003c00ac7944 */ /* 0x020fea0003c00000 */
[----:B------:R-:W-:Y:S02]  /*0c50*/  IMAD.MOV.U32 R2, RZ, RZ, R20 ;  /* 0x000000ffff027224 */ /* 0x000fe400078e0014 */
[----:B------:R-:W-:-:S07]  /*0c60*/  IMAD.MOV.U32 R3, RZ, RZ, R19 ;  /* 0x000000ffff037224 */ /* 0x000fce00078e0013 */
.L_x_589:
[----:B------:R-:W-:Y:S05]  /*0c70*/  BSYNC.RECONVERGENT B1 ;  /* 0x0000000000017941 */ /* 0x000fea0003800200 */
.L_x_588:
        /* <DEDUP_REMOVED lines=23> */
.L_x_591:
[----:B------:R-:W-:Y:S05]  /*0df0*/  BSYNC.RECONVERGENT B1 ;  /* 0x0000000000017941 */ /* 0x000fea0003800200 */
.L_x_590:
[----:B------:R-:W0:Y:S01]  /*0e00*/  LDC.64 R32, c[0x0][0x438] ;  /* 0x00010e00ff207b82 */ /* 0x000e220000000a00 */
[----:B------:R-:W1:Y:S07]  /*0e10*/  LDCU.64 UR4, c[0x0][0x398] ;  /* 0x00007300ff0477ac */ /* 0x000e6e0008000a00 */
[----:B------:R-:W2:Y:S01]  /*0e20*/  LDC.64 R34, c[0x0][0x400] ;  /* 0x00010000ff227b82 */ /* 0x000ea20000000a00 */
[----:B0-----:R-:W-:-:S06]  /*0e30*/  IMAD.WIDE.U32 R32, R16, 0x8, R32 ;  /* 0x0000000810207825 */ /* 0x001fcc00078e0020 */
[----:B------:R-:W1:Y:S01]  /*0e40*/  LDG.E.64 R32, desc[UR6][R32.64] ;  /* 0x0000000620207981 */ /* 0x000e62000c1e1b00 */
[----:B--2---:R-:W-:-:S05]  /*0e50*/  IMAD.WIDE.U32 R34, R16, 0x8, R34 ;  /* 0x0000000810227825 */ /* 0x004fca00078e0022 */
[----:B------:R0:W5:Y:S01]  /*0e60*/  LDG.E.64 R36, desc[UR6][R34.64] ;  /* 0x0000000622247981 */ /* 0x000162000c1e1b00 */
[----:B------:R-:W-:Y:S01]  /*0e70*/  IMAD.MOV.U32 R12, RZ, RZ, 0x0 ;  /* 0x00000000ff0c7424 */ /* 0x000fe200078e00ff */
[----:B------:R-:W-:Y:S01]  /*0e80*/  BSSY.RECONVERGENT B0, `(.L_x_592) ;  /* 0x0000013000007945 */ /* 0x000fe20003800200 */
[----:B------:R-:W-:Y:S01]  /*0e90*/  IMAD.MOV.U32 R13, RZ, RZ, 0x3fd80000 ;  /* 0x3fd80000ff0d7424 */ /* 0x000fe200078e00ff */
[----:B-1----:R-:W-:-:S06]  /*0ea0*/  DMUL R38, R32, UR4 ;  /* 0x0000000420267c28 */ /* 0x002fcc0008000000 */
[----:B------:R-:W1:Y:S04]  /*0eb0*/  MUFU.RSQ64H R9, R39 ;  /* 0x0000002700097308 */ /* 0x000e680000001c00 */
[----:B------:R-:W-:-:S04]  /*0ec0*/  IADD3 R8, PT, PT, R39, -0x3500000, RZ ;  /* 0xfcb0000027087810 */ /* 0x000fc80007ffe0ff */
[----:B------:R-:W-:Y:S02]  /*0ed0*/  ISETP.GE.U32.AND P0, PT, R8, 0x7ca00000, PT ;  /* 0x7ca000000800780c */ /* 0x000fe40003f06070 */
[----:B-1----:R-:W-:-:S08]  /*0ee0*/  DMUL R10, R8, R8 ;  /* 0x00000008080a7228 */ /* 0x002fd00000000000 */
[----:B------:R-:W-:-:S08]  /*0ef0*/  DFMA R10, R38, -R10, 1 ;  /* 0x3ff00000260a742b */ /* 0x000fd0000000080a */
[----:B------:R-:W-:Y:S02]  /*0f00*/  DFMA R12, R10, R12, 0.5 ;  /* 0x3fe000000a0c742b */ /* 0x000fe4000000000c */
[----:B------:R-:W-:-:S08]  /*0f10*/  DMUL R10, R8, R10 ;  /* 0x0000000a080a7228 */ /* 0x000fd00000000000 */
[----:B------:R-:W-:-:S08]  /*0f20*/  DFMA R10, R12, R10, R8 ;  /* 0x0000000a0c0a722b */ /* 0x000fd00000000008 */
[----:B------:R-:W-:Y:S02]  /*0f30*/  DMUL R12, R38, R10 ;  /* 0x0000000a260c7228 */ /* 0x000fe40000000000 */
[----:B------:R-:W-:Y:S02]  /*0f40*/  VIADD R43, R11, 0xfff00000 ;  /* 0xfff000000b2b7836 */ /* 0x000fe40000000000 */
[----:B------:R-:W-:-:S04]  /*0f50*/  IMAD.MOV.U32 R42, RZ, RZ, R10 ;  /* 0x000000ffff2a7224 */ /* 0x000fc800078e000a */
[----:B------:R-:W-:-:S08]  /*0f60*/  DFMA R20, R12, -R12, R38 ;  /* 0x8000000c0c14722b */ /* 0x000fd00000000026 */
[----:B------:R-:W-:Y:S01]  /*0f70*/  DFMA R40, R20, R42, R12 ;  /* 0x0000002a1428722b */ /* 0x000fe2000000000c */
[----:B0-----:R-:W-:Y:S10]  /*0f80*/  @!P0 BRA `(.L_x_593) ;  /* 0x0000000000088947 */ /* 0x001ff40003800000 */
[----:B------:R-:W-:-:S07]  /*0f90*/  MOV R0, 0xfb0 ;  /* 0x00000fb000007802 */ /* 0x000fce0000000f00 */
[----:B-----5:R-:W-:Y:S05]  /*0fa0*/  CALL.REL.NOINC `($__internal_40_$__cuda_sm20_dsqrt_rn_f64_mediumpath_v1) ;  /* 0x0000004000647944 */ /* 0x020fea0003c00000 */
.L_x_593:
[----:B------:R-:W-:Y:S05]  /*0fb0*/  BSYNC.RECONVERGENT B0 ;  /* 0x0000000000007941 */ /* 0x000fea0003800200 */
.L_x_592:
[----:B------:R-:W0:Y:S01]  /*0fc0*/  LDC.64 R8, c[0x0][0x438] ;  /* 0x00010e00ff087b82 */ /* 0x000e220000000a00 */
[----:B------:R-:W1:Y:S07]  /*0fd0*/  LDCU.64 UR4, c[0x0][0x398] ;  /* 0x00007300ff0477ac */ /* 0x000e6e0008000a00 */
[----:B------:R-:W2:Y:S08]  /*0fe0*/  LDC.64 R42, c[0x0][0x400] ;  /* 0x00010000ff2a7b82 */ /* 0x000eb00000000a00 */
[----:B------:R-:W3:Y:S01]  /*0ff0*/  LDC R49, c[0x0][0x384] ;  /* 0x0000e100ff317b82 */ /* 0x000ee20000000800 */
[----:B0-----:R-:W-:-:S06]  /*1000*/  IMAD.WIDE.U32 R8, R18, 0x8, R8 ;  /* 0x0000000812087825 */ /* 0x001fcc00078e0008 */
[----:B------:R-:W1:Y:S01]  /*1010*/  LDG.E.64 R8, desc[UR6][R8.64] ;  /* 0x0000000608087981 */ /* 0x000e62000c1e1b00 */
[----:B--2---:R-:W-:-:S05]  /*1020*/  IMAD.WIDE.U32 R42, R18, 0x8, R42 ;  /* 0x00000008122a7825 */ /* 0x004fca00078e002a */
[----:B------:R0:W5:Y:S01]  /*1030*/  LDG.E.64 R46, desc[UR6][R42.64] ;  /* 0x000000062a2e7981 */ /* 0x000162000c1e1b00 */
[----:B------:R-:W-:Y:S01]  /*1040*/  DADD R44, R40, R40 ;  /* 0x00000000282c7229 */ /* 0x000fe20000000028 */
[----:B------:R-:W-:Y:S01]  /*1050*/  BSSY.RECONVERGENT B0, `(.L_x_594) ;  /* 0x0000010000007945 */ /* 0x000fe20003800200 */
[----:B---3--:R-:W-:-:S06]  /*1060*/  VIADD R49, R49, 0xffffffff ;  /* 0xffffffff31317836 */ /* 0x008fcc0000000000 */
[----:B-----5:R-:W-:Y:S02]  /*1070*/  DADD R44, R36, -R44 ;  /* 0x00000000242c7229 */ /* 0x020fe4000000082c */
[----:B-1----:R-:W-:-:S06]  /*1080*/  DMUL R10, R8, UR4 ;  /* 0x00000004080a7c28 */ /* 0x002fcc0008000000 */
[----:B------:R-:W1:Y:S02]  /*1090*/  F2F.F32.F64 R0, R10 ;  /* 0x0000000a00007310 */ /* 0x000e640000301000 */
[----:B-1----:R-:W-:-:S06]  /*10a0*/  IADD3 R12, PT, PT, R0, -0xd000000, RZ ;  /* 0xf3000000000c7810 */ /* 0x002fcc0007ffe0ff */
[----:B------:R0:W1:Y:S01]  /*10b0*/  MUFU.RSQ R7, R0 ;  /* 0x0000000000077308 */ /* 0x0000620000001400 */
[----:B------:R-:W-:-:S13]  /*10c0*/  ISETP.GT.U32.AND P0, PT, R12, 0x727fffff, PT ;  /* 0x727fffff0c00780c */ /* 0x000fda0003f04070 */
[----:B0-----:R-:W-:Y:S05]  /*10d0*/  @!P0 BRA `(.L_x_595) ;  /* 0x00000000000c8947 */ /* 0x001fea0003800000 */
[----:B------:R-:W-:-:S07]  /*10e0*/  MOV R8, 0x1100 ;  /* 0x0000110000087802 */ /* 0x000fce0000000f00 */
[----:B-1----:R-:W-:Y:S05]  /*10f0*/  CALL.REL.NOINC `($__internal_41_$__cuda_sm20_sqrt_rn_f32_slowpath) ;  /* 0x0000004000c47944 */ /* 0x002fea0003c00000 */
[----:B------:R-:W-:Y:S05]  /*1100*/  BRA `(.L_x_596) ;  /* 0x0000000000107947 */ /* 0x000fea0003800000 */
.L_x_595:
[----:B-1----:R-:W-:Y:S01]  /*1110*/  FMUL.FTZ R19, R0, R7 ;  /* 0x0000000700137220 */ /* 0x002fe20000410000 */
[----:B------:R-:W-:-:S03]  /*1120*/  FMUL.FTZ R7, R7, 0.5 ;  /* 0x3f00000007077820 */ /* 0x000fc60000410000 */
[----:B------:R-:W-:-:S04]  /*1130*/  FFMA R0, -R19, R19, R0 ;  /* 0x0000001313007223 */ /* 0x000fc80000000100 */
[----:B------:R-:W-:-:S07]  /*1140*/  FFMA R19, R0, R7, R19 ;  /* 0x0000000700137223 */ /* 0x000fce0000000013 */
.L_x_596:
[----:B------:R-:W-:Y:S05]  /*1150*/  BSYNC.RECONVERGENT B0 ;  /* 0x0000000000007941 */ /* 0x000fea0003800200 */
.L_x_594:
[----:B------:R-:W0:Y:S01]  /*1160*/  LDC.64 R12, c[0x0][0x438] ;  /* 0x00010e00ff0c7b82 */ /* 0x000e220000000a00 */
[----:B------:R-:W1:Y:S01]  /*1170*/  LDCU UR4, c[0x0][0x380] ;  /* 0x00007000ff0477ac */ /* 0x000e620008000800 */
[----:B------:R-:W-:-:S06]  /*1180*/  ISETP.NE.AND P0, PT, R14, R49, PT ;  /* 0x000000310e00720c */ /* 0x000fcc0003f05270 */
[----:B------:R-:W2:Y:S07]  /*1190*/  LDC.64 R10, c[0x0][0x400] ;  /* 0x00010000ff0a7b82 */ /* 0x000eae0000000a00 */
[----:B------:R-:W-:-:S04]  /*11a0*/  @P0 VIADD R49, R14, 0x1 ;  /* 0x000000010e310836 */ /* 0x000fc80000000000 */
[----:B-1----:R-:W-:Y:S01]  /*11b0*/  IMAD R7, R49, UR4, RZ ;  /* 0x0000000431077c24 */ /* 0x002fe2000f8e02ff */
[----:B------:R-:W1:Y:S03]  /*11c0*/  LDCU.64 UR4, c[0x0][0x398] ;  /* 0x00007300ff0477ac */ /* 0x000e660008000a00 */
[----:B0-----:R-:W-:-:S06]  /*11d0*/  IMAD.WIDE.U32 R12, R7, 0x8, R12 ;  /* 0x00000008070c7825 */ /* 0x001fcc00078e000c */
[----:B------:R-:W1:Y:S01]  /*11e0*/  LDG.E.64 R12, desc[UR6][R12.64] ;  /* 0x000000060c0c7981 */ /* 0x000e62000c1e1b00 */
[----:B--2---:R-:W-:-:S06]  /*11f0*/  IMAD.WIDE.U32 R10, R7, 0x8, R10 ;  /* 0x00000008070a7825 */ /* 0x004fcc00078e000a */
[----:B------:R-:W5:Y:S01]  /*1200*/  LDG.E.64 R10, desc[UR6][R10.64] ;  /* 0x000000060a0a7981 */ /* 0x000f62000c1e1b00 */
[----:B------:R-:W-:Y:S01]  /*1210*/  FADD R8, R19, R19 ;  /* 0x0000001313087221 */ /* 0x000fe20000000000 */
[----:B------:R-:W-:Y:S05]  /*1220*/  BSSY.RECONVERGENT B0, `(.L_x_597) ;  /* 0x0000010000007945 */ /* 0x000fea0003800200 */
[----:B------:R-:W0:Y:S02]  /*1230*/  F2F.F64.F32 R8, R8 ;  /* 0x0000000800087310 */ /* 0x000e240000201800 */
[----:B0-----:R-:W-:Y:S02]  /*1240*/  DADD R46, R46, -R8 ;  /* 0x000000002e2e7229 */ /* 0x001fe40000000808 */
[----:B-1----:R-:W-:-:S06]  /*1250*/  DMUL R20, R12, UR4 ;  /* 0x000000040c147c28 */ /* 0x002fcc0008000000 */
[----:B------:R-:W0:Y:S02]  /*1260*/  F2F.F32.F64 R0, R20 ;  /* 0x0000001400007310 */ /* 0x000e240000301000 */
[----:B0-----:R-:W-:-:S06]  /*1270*/  VIADD R48, R0, 0xf3000000 ;  /* 0xf300000000307836 */ /* 0x001fcc0000000000 */
[----:B------:R0:W1:Y:S01]  /*1280*/  MUFU.RSQ R19, R0 ;  /* 0x0000000000137308 */ /* 0x0000620000001400 */
[----:B------:R-:W-:-:S13]  /*1290*/  ISETP.GT.U32.AND P0, PT, R48, 0x727fffff, PT ;  /* 0x727fffff3000780c */ /* 0x000fda0003f04070 */
[----:B0-----:R-:W-:Y:S05]  /*12a0*/  @!P0 BRA `(.L_x_598) ;  /* 0x00000000000c8947 */ /* 0x001fea0003800000 */
[----:B------:R-:W-:-:S07]  /*12b0*/  MOV R8, 0x12d0 ;  /* 0x000012d000087802 */ /* 0x000fce0000000f00 */
[----:B-1---5:R-:W-:Y:S05]  /*12c0*/  CALL.REL.NOINC `($__internal_41_$__cuda_sm20_sqrt_rn_f32_slowpath) ;  /* 0x0000004000507944 */ /* 0x022fea0003c00000 */
[----:B------:R-:W-:Y:S05]  /*12d0*/  BRA `(.L_x_599) ;  /* 0x0000000000107947 */ /* 0x000fea0003800000 */
.L_x_598:
[----:B-1----:R-:W-:Y:S01]  /*12e0*/  FMUL.FTZ R9, R0, R19 ;  /* 0x0000001300097220 */ /* 0x002fe20000410000 */
[----:B------:R-:W-:-:S03]  /*12f0*/  FMUL.FTZ R19, R19, 0.5 ;  /* 0x3f00000013137820 */ /* 0x000fc60000410000 */
[----:B------:R-:W-:-:S04]  /*1300*/  FFMA R0, -R9, R9, R0 ;  /* 0x0000000909007223 */ /* 0x000fc80000000100 */
[----:B------:R-:W-:-:S07]  /*1310*/  FFMA R19, R0, R19, R9 ;  /* 0x0000001300137223 */ /* 0x000fce0000000009 */
.L_x_599:
[----:B------:R-:W-:Y:S05]  /*1320*/  BSYNC.RECONVERGENT B0 ;  /* 0x0000000000007941 */ /* 0x000fea0003800200 */
.L_x_597:
[----:B------:R-:W0:Y:S01]  /*1330*/  LDC.64 R12, c[0x0][0x438] ;  /* 0x00010e00ff0c7b82 */ /* 0x000e220000000a00 */
[----:B------:R-:W1:Y:S07]  /*1340*/  LDCU UR4, c[0x0][0x380] ;  /* 0x00007000ff0477ac */ /* 0x000e6e0008000800 */
[----:B------:R-:W2:Y:S01]  /*1350*/  LDC.64 R48, c[0x0][0x400] ;  /* 0x00010000ff307b82 */ /* 0x000ea20000000a00 */
        /* <DEDUP_REMOVED lines=9> */
[----:B0----5:R-:W-:Y:S02]  /*13f0*/  DADD R10, R10, -R8 ;  /* 0x000000000a0a7229 */ /* 0x021fe40000000808 */
[----:B-1----:R-:W-:-:S06]  /*1400*/  DMUL R20, R12, UR4 ;  /* 0x000000040c147c28 */ /* 0x002fcc0008000000 */
[----:B------:R-:W0:Y:S02]  /*1410*/  F2F.F32.F64 R0, R20 ;  /* 0x0000001400007310 */ /* 0x000e240000301000 */
[----:B0-----:R-:W-:-:S06]  /*1420*/  VIADD R50, R0, 0xf3000000 ;  /* 0xf300000000327836 */ /* 0x001fcc0000000000 */
[----:B------:R0:W1:Y:S01]  /*1430*/  MUFU.RSQ R19, R0 ;  /* 0x0000000000137308 */ /* 0x0000620000001400 */
[----:B------:R-:W-:-:S13]  /*1440*/  ISETP.GT.U32.AND P0, PT, R50, 0x727fffff, PT ;  /* 0x727fffff3200780c */ /* 0x000fda0003f04070 */
[----:B0-----:R-:W-:Y:S05]  /*1450*/  @!P0 BRA `(.L_x_601) ;  /* 0x00000000000c8947 */ /* 0x001fea0003800000 */
[----:B------:R-:W-:-:S07]  /*1460*/  MOV R8, 0x1480 ;  /* 0x0000148000087802 */ /* 0x000fce0000000f00 */
[----:B-1----:R-:W-:Y:S05]  /*1470*/  CALL.REL.NOINC `($__internal_41_$__cuda_sm20_sqrt_rn_f32_slowpath) ;  /* 0x0000003c00e47944 */ /* 0x002fea0003c00000 */
[----:B------:R-:W-:Y:S05]  /*1480*/  BRA `(.L_x_602) ;  /* 0x0000000000107947 */ /* 0x000fea0003800000 */
.L_x_601:
[----:B-1----:R-:W-:Y:S01]  /*1490*/  FMUL.FTZ R9, R0, R19 ;  /* 0x0000001300097220 */ /* 0x002fe20000410000 */
[----:B------:R-:W-:-:S03]  /*14a0*/  FMUL.FTZ R19, R19, 0.5 ;  /* 0x3f00000013137820 */ /* 0x000fc60000410000 */
[----:B------:R-:W-:-:S04]  /*14b0*/  FFMA R0, -R9, R9, R0 ;  /* 0x0000000909007223 */ /* 0x000fc80000000100 */
[----:B------:R-:W-:-:S07]  /*14c0*/  FFMA R19, R0, R19, R9 ;  /* 0x0000001300137223 */ /* 0x000fce0000000009 */
.L_x_602:
[----:B------:R-:W-:Y:S05]  /*14d0*/  BSYNC.RECONVERGENT B0 ;  /* 0x0000000000007941 */ /* 0x000fea0003800200 */
.L_x_600:
[----:B------:R-:W0:Y:S08]  /*14e0*/  LDC.64 R50, c[0x0][0x410] ;  /* 0x00010400ff327b82 */ /* 0x000e300000000a00 */
[----:B------:R-:W1:Y:S01]  /*14f0*/  LDC.64 R12, c[0x0][0x388] ;  /* 0x0000e200ff0c7b82 */ /* 0x000e620000000a00 */
[----:B0-----:R-:W-:-:S04]  /*1500*/  IMAD.WIDE.U32 R8, R6, 0x8, R50 ;  /* 0x0000000806087825 */ /* 0x001fc800078e0032 */
[----:B------:R-:W-:Y:S02]  /*1510*/  IMAD.WIDE.U32 R50, R7, 0x8, R50 ;  /* 0x0000000807327825 */ /* 0x000fe400078e0032 */
[----:B------:R-:W2:Y:S04]  /*1520*/  LDG.E.64 R6, desc[UR6][R8.64] ;  /* 0x0000000608067981 */ /* 0x000ea8000c1e1b00 */
[----:B------:R-:W2:Y:S01]  /*1530*/  LDG.E.64 R20, desc[UR6][R50.64] ;  /* 0x0000000632147981 */ /* 0x000ea2000c1e1b00 */
[----:B-1----:R-:W-:Y:S01]  /*1540*/  DADD R12, R12, R12 ;  /* 0x000000000c0c7229 */ /* 0x002fe2000000000c */
[----:B------:R-:W-:Y:S01]  /*1550*/  MOV R52, 0x1 ;  /* 0x0000000100347802 */ /* 0x000fe20000000f00 */
[----:B------:R-:W-:Y:S01]  /*1560*/  FADD R19, R19, R19 ;  /* 0x0000001313137221 */ /* 0x000fe20000000000 */
[----:B------:R-:W-:Y:S03]  /*1570*/  BSSY.RECONVERGENT B1, `(.L_x_603) ;  /* 0x0000018000017945 */ /* 0x000fe60003800200 */
[----:B------:R-:W0:Y:S02]  /*1580*/  MUFU.RCP64H R53, R13 ;  /* 0x0000000d00357308 */ /* 0x000e240000001800 */
[----:B0-----:R-:W-:-:S08]  /*1590*/  DFMA R54, -R12, R52, 1 ;  /* 0x3ff000000c36742b */ /* 0x001fd00000000134 */
[----:B------:R-:W-:-:S08]  /*15a0*/  DFMA R54, R54, R54, R54 ;  /* 0x000000363636722b */ /* 0x000fd00000000036 */
[----:B------:R-:W-:-:S08]  /*15b0*/  DFMA R54, R52, R54, R52 ;  /* 0x000000363436722b */ /* 0x000fd00000000034 */
[----:B------:R-:W-:-:S08]  /*15c0*/  DFMA R52, -R12, R54, 1 ;  /* 0x3ff000000c34742b */ /* 0x000fd00000000136 */
[----:B------:R-:W-:Y:S02]  /*15d0*/  DFMA R52, R54, R52, R54 ;  /* 0x000000343634722b */ /* 0x000fe40000000036 */
[----:B--2---:R-:W-:-:S08]  /*15e0*/  DADD R20, R6, -R20 ;  /* 0x0000000006147229 */ /* 0x004fd00000000814 */
[----:B------:R-:W-:Y:S02]  /*15f0*/  DMUL R6, R20, R52 ;  /* 0x0000003414067228 */ /* 0x000fe40000000000 */
[----:B------:R-:W-:-:S06]  /*1600*/  FSETP.GEU.AND P1, PT, |R21|, 6.5827683646048100446e-37, PT ;  /* 0x036000001500780b */ /* 0x000fcc0003f2e200 */
[----:B------:R-:W-:-:S08]  /*1610*/  DFMA R8, -R12, R6, R20 ;  /* 0x000000060c08722b */ /* 0x000fd00000000114 */
[----:B------:R-:W-:Y:S02]  /*1620*/  DFMA R6, R52, R8, R6 ;  /* 0x000000083406722b */ /* 0x000fe40000000006 */
[----:B------:R-:W0:Y:S08]  /*1630*/  F2F.F64.F32 R8, R19 ;  /* 0x0000001300087310 */ /* 0x000e300000201800 */
[----:B------:R-:W-:-:S05]  /*1640*/  FFMA R0, RZ, R13, R7 ;  /* 0x0000000dff007223 */ /* 0x000fca0000000007 */
[----:B------:R-:W-:Y:S01]  /*1650*/  FSETP.GT.AND P0, PT, |R0|, 1.469367938527859385e-39, PT ;  /* 0x001000000000780b */ /* 0x000fe20003f04200 */
[----:B0-----:R-:W-:-:S12]  /*1660*/  DADD R48, R48, -R8 ;  /* 0x0000000030307229 */ /* 0x001fd80000000808 */
[----:B------:R-:W-:Y:S05]  /*1670*/  @P0 BRA P1, `(.L_x_604) ;  /* 0x00000000001c0947 */ /* 0x000fea0000800000 */
[----:B------:R-:W-:Y:S01]  /*1680*/  IMAD.MOV.U32 R19, RZ, RZ, R21 ;  /* 0x000000ffff137224 */ /* 0x000fe200078e0015 */
[----:B------:R-:W-:Y:S01]  /*1690*/  MOV R0, 0x16d0 ;  /* 0x000016d000007802 */ /* 0x000fe20000000f00 */
[----:B------:R-:W-:Y:S02]  /*16a0*/  IMAD.MOV.U32 R52, RZ, RZ, R12 ;  /* 0x000000ffff347224 */ /* 0x000fe400078e000c */
[----:B------:R-:W-:-:S07]  /*16b0*/  IMAD.MOV.U32 R53, RZ, RZ, R13 ;  /* 0x000000ffff357224 */ /* 0x000fce00078e000d */
[----:B------:R-:W-:Y:S05]  /*16c0*/  CALL.REL.NOINC `($__internal_39_$__cuda_sm20_div_rn_f64_full) ;  /* 0x00000034000c7944 */ /* 0x000fea0003c00000 */
[----:B------:R-:W-:Y:S01]  /*16d0*/  IMAD.MOV.U32 R6, RZ, RZ, R20 ;  /* 0x000000ffff067224 */ /* 0x000fe200078e0014 */
[----:B------:R-:W-:-:S07]  /*16e0*/  MOV R7, R19 ;  /* 0x0000001300077202 */ /* 0x000fce0000000f00 */
.L_x_604:
[----:B------:R-:W-:Y:S05]  /*16f0*/  BSYNC.RECONVERGENT B1 ;  /* 0x0000000000017941 */ /* 0x000fea0003800200 */
.L_x_603:
        /* <DEDUP_REMOVED lines=21> */
[----:B0-----:R-:W-:Y:S02]  /*1850*/  IMAD.U32 R52, RZ, RZ, UR4 ;  /* 0x00000004ff347e24 */ /* 0x001fe4000f8e00ff */
[----:B------:R-:W-:-:S07]  /*1860*/  IMAD.U32 R53, RZ, RZ, UR5 ;  /* 0x00000005ff357e24 */ /* 0x000fce000f8e00ff */
[----:B------:R-:W-:Y:S05]  /*1870*/  CALL.REL.NOINC `($__internal_39_$__cuda_sm20_div_rn_f64_full) ;  /* 0x0000003000a07944 */ /* 0x000fea0003c00000 */
[----:B------:R-:W-:Y:S01]  /*1880*/  MOV R8, R20 ;  /* 0x0000001400087202 */ /* 0x000fe20000000f00 */
[----:B------:R-:W-:-:S07]  /*1890*/  IMAD.MOV.U32 R9, RZ, RZ, R19 ;  /* 0x000000ffff097224 */ /* 0x000fce00078e0013 */
.L_x_606:
[----:B------:R-:W-:Y:S05]  /*18a0*/  BSYNC.RECONVERGENT B1 ;  /* 0x0000000000017941 */ /* 0x000fea0003800200 */
.L_x_605:
[----:B------:R-:W0:Y:S01]  /*18b0*/  MUFU.RCP64H R21, R13 ;  /* 0x0000000d00157308 */ /* 0x000e220000001800 */
[----:B------:R-:W-:Y:S01]  /*18c0*/  IMAD.MOV.U32 R20, RZ, RZ, 0x1 ;  /* 0x00000001ff147424 */ /* 0x000fe200078e00ff */
[----:B------:R-:W-:Y:S05]  /*18d0*/  BSSY.RECONVERGENT B1, `(.L_x_607) ;  /* 0x0000015000017945 */ /* 0x000fea0003800200 */
[----:B0-----:R-:W-:-:S08]  /*18e0*/  DFMA R50, -R12, R20, 1 ;  /* 0x3ff000000c32742b */ /* 0x001fd00000000114 */
[----:B------:R-:W-:-:S08]  /*18f0*/  DFMA R50, R50, R50, R50 ;  /* 0x000000323232722b */ /* 0x000fd00000000032 */
[----:B------:R-:W-:Y:S02]  /*1900*/  DFMA R50, R20, R50, R20 ;  /* 0x000000321432722b */ /* 0x000fe40000000014 */
[----:B------:R-:W-:-:S06]  /*1910*/  DADD R20, R10, -R48 ;  /* 0x000000000a147229 */ /* 0x000fcc0000000830 */
        /* <DEDUP_REMOVED lines=12> */
[----:B------:R-:W-:-:S07]  /*19e0*/  MOV R0, 0x1a00 ;  /* 0x00001a0000007802 */ /* 0x000fce0000000f00 */
[----:B------:R-:W-:Y:S05]  /*19f0*/  CALL.REL.NOINC `($__internal_39_$__cuda_sm20_div_rn_f64_full) ;  /* 0x0000003000407944 */ /* 0x000fea0003c00000 */
[----:B------:R-:W-:Y:S02]  /*1a00*/  IMAD.MOV.U32 R10, RZ, RZ, R20 ;  /* 0x000000ffff0a7224 */ /* 0x000fe400078e0014 */
[----:B------:R-:W-:-:S07]  /*1a10*/  IMAD.MOV.U32 R11, RZ, RZ, R19 ;  /* 0x000000ffff0b7224 */ /* 0x000fce00078e0013 */
.L_x_608:
[----:B------:R-:W-:Y:S05]  /*1a20*/  BSYNC.RECONVERGENT B1 ;  /* 0x0000000000017941 */ /* 0x000fea0003800200 */
.L_x_607:
        /* <DEDUP_REMOVED lines=26> */
.L_x_610:
[----:B------:R-:W-:Y:S05]  /*1bd0*/  BSYNC.RECONVERGENT B1 ;  /* 0x0000000000017941 */ /* 0x000fea0003800200 */
.L_x_609:
[----:B------:R-:W0:Y:S02]  /*1be0*/  LDC.64 R48, c[0x0][0x410] ;  /* 0x00010400ff307b82 */ /* 0x000e240000000a00 */
[----:B0-----:R-:W-:-:S05]  /*1bf0*/  IMAD.WIDE.U32 R48, R16, 0x8, R48 ;  /* 0x0000000810307825 */ /* 0x001fca00078e0030 */
[----:B------:R-:W2:Y:S01]  /*1c00*/  LDG.E.64 R50, desc[UR6][R48.64] ;  /* 0x0000000630327981 */ /* 0x000ea2000c1e1b00 */
[----:B------:R-:W0:Y:S01]  /*1c10*/  F2F.F32.F64 R0, R38 ;  /* 0x0000002600007310 */ /* 0x000e220000301000 */
[----:B------:R-:W-:Y:S01]  /*1c20*/  DADD R40, R36, -R40 ;  /* 0x0000000024287229 */ /* 0x000fe20000000828 */
[----:B------:R-:W-:Y:S01]  /*1c30*/  BSSY.RECONVERGENT B0, `(.L_x_611) ;  /* 0x000000e000007945 */ /* 0x000fe20003800200 */
[----:B0-----:R-:W-:-:S05]  /*1c40*/  VIADD R20, R0, 0xf3000000 ;  /* 0xf300000000147836 */ /* 0x001fca0000000000 */
[----:B------:R0:W1:Y:S01]  /*1c50*/  MUFU.RSQ R19, R0 ;  /* 0x0000000000137308 */ /* 0x0000620000001400 */
[----:B------:R-:W-:Y:S01]  /*1c60*/  ISETP.GT.U32.AND P0, PT, R20, 0x727fffff, PT ;  /* 0x727fffff1400780c */ /* 0x000fe20003f04070 */
[----:B--2---:R-:W-:-:S08]  /*1c70*/  DMUL R10, R50, R10 ;  /* 0x0000000a320a7228 */ /* 0x004fd00000000000 */
[----:B------:R-:W-:-:S04]  /*1c80*/  DFMA R10, -R40, R8, -R10 ;  /* 0x00000008280a722b */ /* 0x000fc8000000090a */
[----:B01----:R-:W-:Y:S07]  /*1c90*/  @!P0 BRA `(.L_x_612) ;  /* 0x00000000000c8947 */ /* 0x003fee0003800000 */
[----:B------:R-:W-:-:S07]  /*1ca0*/  MOV R8, 0x1cc0 ;  /* 0x00001cc000087802 */ /* 0x000fce0000000f00 */
[----:B------:R-:W-:Y:S05]  /*1cb0*/  CALL.REL.NOINC `($__internal_41_$__cuda_sm20_sqrt_rn_f32_slowpath) ;  /* 0x0000003400d47944 */ /* 0x000fea0003c00000 */
[----:B------:R-:W-:Y:S05]  /*1cc0*/  BRA `(.L_x_613) ;  /* 0x0000000000107947 */ /* 0x000fea0003800000 */
.L_x_612:
[----:B------:R-:W-:Y:S01]  /*1cd0*/  FMUL.FTZ R9, R0, R19 ;  /* 0x0000001300097220 */ /* 0x000fe20000410000 */
[----:B------:R-:W-:-:S03]  /*1ce0*/  FMUL.FTZ R19, R19, 0.5 ;  /* 0x3f00000013137820 */ /* 0x000fc60000410000 */
[----:B------:R-:W-:-:S04]  /*1cf0*/  FFMA R0, -R9, R9, R0 ;  /* 0x0000000909007223 */ /* 0x000fc80000000100 */
[----:B------:R-:W-:-:S07]  /*1d00*/  FFMA R19, R0, R19, R9 ;  /* 0x0000001300137223 */ /* 0x000fce0000000009 */
.L_x_613:
[----:B------:R-:W-:Y:S05]  /*1d10*/  BSYNC.RECONVERGENT B0 ;  /* 0x0000000000007941 */ /* 0x000fea0003800200 */
.L_x_611:
[----:B------:R-:W0:Y:S08]  /*1d20*/  LDC R0, c[0x0][0x3a4] ;  /* 0x0000e900ff007b82 */ /* 0x000e300000000800 */
[----:B------:R-:W1:Y:S01]  /*1d30*/  LDC.64 R20, c[0x0][0x3a0] ;  /* 0x0000e800ff147b82 */ /* 0x000e620000000a00 */
[----:B0-----:R-:W1:Y:S01]  /*1d40*/  MUFU.RCP64H R9, R0 ;  /* 0x0000000000097308 */ /* 0x001e620000001800 */
[----:B------:R-:W-:-:S05]  /*1d50*/  VIADD R8, R0, 0x300402 ;  /* 0x0030040200087836 */ /* 0x000fca0000000000 */
[----:B------:R-:W-:Y:S01]  /*1d60*/  FSETP.GEU.AND P0, PT, |R8|, 5.8789094863358348022e-39, PT ;  /* 0x004004020800780b */ /* 0x000fe20003f0e200 */
[----:B-1----:R-:W-:-:S08]  /*1d70*/  DFMA R38, R8, -R20, 1 ;  /* 0x3ff000000826742b */ /* 0x002fd00000000814 */
[----:B------:R-:W-:Y:S02]  /*1d80*/  DFMA R40, R38, R38, R38 ;  /* 0x000000262628722b */ /* 0x000fe40000000026 */
[----:B------:R-:W0:Y:S06]  /*1d90*/  F2F.F64.F32 R38, R19 ;  /* 0x0000001300267310 */ /* 0x000e2c0000201800 */
[----:B------:R-:W-:-:S08]  /*1da0*/  DFMA R40, R8, R40, R8 ;  /* 0x000000280828722b */ /* 0x000fd00000000008 */
[----:B------:R-:W-:Y:S02]  /*1db0*/  DFMA R20, R40, -R20, 1 ;  /* 0x3ff000002814742b */ /* 0x000fe40000000814 */
[----:B0-----:R-:W-:-:S06]  /*1dc0*/  DFMA R6, R38, R6, R10 ;  /* 0x000000062606722b */ /* 0x001fcc000000000a */
[----:B------:R-:W-:Y:S01]  /*1dd0*/  DFMA R8, R40, R20, R40 ;  /* 0x000000142808722b */ /* 0x000fe20000000028 */
[----:B------:R-:W-:Y:S10]  /*1de0*/  @P0 BRA `(.L_x_614) ;  /* 0x0000000000180947 */ /* 0x000ff40003800000 */
[----:B------:R-:W-:-:S04]  /*1df0*/  LOP3.LUT R0, R0, 0x7fffffff, RZ, 0xc0, !PT ;  /* 0x7fffffff00007812 */ /* 0x000fc800078ec0ff */
[----:B------:R-:W-:Y:S02]  /*1e00*/  IADD3 R20, PT, PT, R0, -0x100000, RZ ;  /* 0xfff0000000147810 */ /* 0x000fe40007ffe0ff */
[----:B------:R-:W-:-:S07]  /*1e10*/  MOV R0, 0x1e30 ;  /* 0x00001e3000007802 */ /* 0x000fce0000000f00 */
[----:B------:R-:W-:Y:S05]  /*1e20*/  CALL.REL.NOINC `($__internal_38_$__cuda_sm20_dblrcp_rn_slowpath_v3) ;  /* 0x0000002800907944 */ /* 0x000fea0003c00000 */
[----:B------:R-:W-:Y:S02]  /*1e30*/  IMAD.MOV.U32 R8, RZ, RZ, R10 ;  /* 0x000000ffff087224 */ /* 0x000fe400078e000a */
[----:B------:R-:W-:-:S07]  /*1e40*/  IMAD.MOV.U32 R9, RZ, RZ, R11 ;  /* 0x000000ffff097224 */ /* 0x000fce00078e000b */
.L_x_614:
[----:B------:R-:W0:Y:S02]  /*1e50*/  LDC.64 R10, c[0x0][0x448] ;  /* 0x00011200ff0a7b82 */ /* 0x000e240000000a00 */
[----:B0-----:R-:W-:-:S06]  /*1e60*/  IMAD.WIDE.U32 R10, R16, 0x8, R10 ;  /* 0x00000008100a7825 */ /* 0x001fcc00078e000a */
[----:B------:R-:W2:Y:S01]  /*1e70*/  LDG.E.64 R10, desc[UR6][R10.64] ;  /* 0x000000060a0a7981 */ /* 0x000ea2000c1e1b00 */
[----:B------:R-:W0:Y:S01]  /*1e80*/  MUFU.RCP64H R21, R33 ;  /* 0x0000002100157308 */ /* 0x000e220000001800 */
[----:B------:R-:W-:Y:S01]  /*1e90*/  IMAD.MOV.U32 R20, RZ, RZ, 0x1 ;  /* 0x00000001ff147424 */ /* 0x000fe200078e00ff */
[----:B------:R-:W-:Y:S05]  /*1ea0*/  BSSY.RECONVERGENT B1, `(.L_x_615) ;  /* 0x0000015000017945 */ /* 0x000fea0003800200 */
[----:B0-----:R-:W-:-:S08]  /*1eb0*/  DFMA R38, -R32, R20, 1 ;  /* 0x3ff000002026742b */ /* 0x001fd00000000114 */
[----:B------:R-:W-:-:S08]  /*1ec0*/  DFMA R38, R38, R38, R38 ;  /* 0x000000262626722b */ /* 0x000fd00000000026 */
[----:B------:R-:W-:-:S08]  /*1ed0*/  DFMA R38, R20, R38, R20 ;  /* 0x000000261426722b */ /* 0x000fd00000000014 */
[----:B------:R-:W-:-:S08]  /*1ee0*/  DFMA R20, -R32, R38, 1 ;  /* 0x3ff000002014742b */ /* 0x000fd00000000126 */
[----:B------:R-:W-:Y:S02]  /*1ef0*/  DFMA R20, R38, R20, R38 ;  /* 0x000000142614722b */ /* 0x000fe40000000026 */
[----:B--2---:R-:W-:-:S08]  /*1f00*/  DMUL R8, R10, R8 ;  /* 0x000000080a087228 */ /* 0x004fd00000000000 */
[----:B------:R-:W-:Y:S02]  /*1f10*/  DMUL R38, R8, R20 ;  /* 0x0000001408267228 */ /* 0x000fe40000000000 */
[----:B------:R-:W-:-:S06]  /*1f20*/  FSETP.GEU.AND P1, PT, |R9|, 6.5827683646048100446e-37, PT ;  /* 0x036000000900780b */ /* 0x000fcc0003f2e200 */
        /* <DEDUP_REMOVED lines=10> */
[----:B------:R-:W-:Y:S05]  /*1fd0*/  CALL.REL.NOINC `($__internal_39_$__cuda_sm20_div_rn_f64_full) ;  /* 0x0000002800c87944 */ /* 0x000fea0003c00000 */
[----:B------:R-:W-:-:S07]  /*1fe0*/  MOV R21, R19 ;  /* 0x0000001300157202 */ /* 0x000fce0000000f00 */
.L_x_616:
[----:B------:R-:W-:Y:S05]  /*1ff0*/  BSYNC.RECONVERGENT B1 ;  /* 0x0000000000017941 */ /* 0x000fea0003800200 */
.L_x_615:
[----:B------:R-:W0:Y:S02]  /*2000*/  LDC.64 R10, c[0x0][0x440] ;  /* 0x00011000ff0a7b82 */ /* 0x000e240000000a00 */
[----:B0-----:R-:W-:-:S06]  /*2010*/  IMAD.WIDE.U32 R10, R16, 0x8, R10 ;  /* 0x00000008100a7825 */ /* 0x001fcc00078e000a */
[----:B------:R-:W5:Y:S01]  /*2020*/  LDG.E.64 R10, desc[UR6][R10.64] ;  /* 0x000000060a0a7981 */ /* 0x000f62000c1e1b00 */
[----:B------:R-:W-:Y:S01]  /*2030*/  DMUL R50, R50, R50 ;  /* 0x0000003232327228 */ /* 0x000fe20000000000 */
[----:B------:R-:W-:Y:S01]  /*2040*/  BSSY.RECONVERGENT B0, `(.L_x_617) ;  /* 0x000000f000007945 */ /* 0x000fe20003800200 */
[----:B------:R-:W-:-:S06]  /*2050*/  DADD R6, R6, R20 ;  /* 0x0000000006067229 */ /* 0x000fcc0000000014 */
[----:B------:R-:W-:-:S06]  /*2060*/  DFMA R50, R36, R36, R50 ;  /* 0x000000242432722b */ /* 0x000fcc0000000032 */
        /* <DEDUP_REMOVED lines=8> */
.L_x_618:
[----:B-1----:R-:W-:Y:S01]  /*20f0*/  FMUL.FTZ R19, R0, R9 ;  /* 0x0000000900137220 */ /* 0x002fe20000410000 */
[----:B------:R-:W-:-:S03]  /*2100*/  FMUL.FTZ R9, R9, 0.5 ;  /* 0x3f00000009097820 */ /* 0x000fc60000410000 */
[----:B------:R-:W-:-:S04]  /*2110*/  FFMA R0, -R19, R19, R0 ;  /* 0x0000001313007223 */ /* 0x000fc80000000100 */
[----:B------:R-:W-:-:S07]  /*2120*/  FFMA R19, R0, R9, R19 ;  /* 0x0000000900137223 */ /* 0x000fce0000000013 */
.L_x_619:
[----:B------:R-:W-:Y:S05]  /*2130*/  BSYNC.RECONVERGENT B0 ;  /* 0x0000000000007941 */ /* 0x000fea0003800200 */
.L_x_617:
[----:B------:R-:W0:Y:S01]  /*2140*/  MUFU.RCP64H R21, R33 ;  /* 0x0000002100157308 */ /* 0x000e220000001800 */
[----:B------:R-:W-:Y:S01]  /*2150*/  IMAD.MOV.U32 R20, RZ, RZ, 0x1 ;  /* 0x00000001ff147424 */ /* 0x000fe200078e00ff */
[----:B------:R-:W-:Y:S06]  /*2160*/  BSSY.RECONVERGENT B1, `(.L_x_620) ;  /* 0x0000017000017945 */ /* 0x000fec0003800200 */
[----:B------:R-:W1:Y:S01]  /*2170*/  F2F.F64.F32 R8, R19 ;  /* 0x0000001300087310 */ /* 0x000e620000201800 */
[----:B0-----:R-:W-:Y:S02]  /*2180*/  DFMA R38, -R32, R20, 1 ;  /* 0x3ff000002026742b */ /* 0x001fe40000000114 */
[----:B-1---5:R-:W-:-:S06]  /*2190*/  DMUL R8, R10, R8 ;  /* 0x000000080a087228 */ /* 0x022fcc0000000000 */
        /* <DEDUP_REMOVED lines=19> */
.L_x_621:
[----:B------:R-:W-:Y:S05]  /*22d0*/  BSYNC.RECONVERGENT B1 ;  /* 0x0000000000017941 */ /* 0x000fea0003800200 */
.L_x_620:
[----:B------:R-:W0:Y:S08]  /*22e0*/  LDC.64 R32, c[0x0][0x418] ;  /* 0x00010600ff207b82 */ /* 0x000e300000000a00 */
[----:B------:R-:W1:Y:S01]  /*22f0*/  LDC.64 R38, c[0x0][0x420] ;  /* 0x00010800ff267b82 */ /* 0x000e620000000a00 */
[----:B------:R-:W-:Y:S01]  /*2300*/  UMOV UR4, 0xa0000000 ;  /* 0xa000000000047882 */ /* 0x000fe20000000000 */
[----:B------:R-:W-:Y:S01]  /*2310*/  UMOV UR5, 0x3e7ad7f2 ;  /* 0x3e7ad7f200057882 */ /* 0x000fe20000000000 */
[----:B------:R-:W-:Y:S01]  /*2320*/  MOV R20, 0x1 ;  /* 0x0000000100147802 */ /* 0x000fe20000000f00 */
[----:B------:R-:W2:Y:S01]  /*2330*/  LDCU.128 UR8, c[0x0][0x390] ;  /* 0x00007200ff0877ac */ /* 0x000ea20008000c00 */
[----:B0-----:R-:W-:-:S05]  /*2340*/  IMAD.WIDE.U32 R32, R14, 0x8, R32 ;  /* 0x000000080e207825 */ /* 0x001fca00078e0020 */
[----:B------:R-:W3:Y:S01]  /*2350*/  LDG.E.64 R10, desc[UR6][R32.64] ;  /* 0x00000006200a7981 */ /* 0x000ee2000c1e1b00 */
[----:B-1----:R-:W-:-:S05]  /*2360*/  IMAD.WIDE.U32 R38, R14, 0x8, R38 ;  /* 0x000000080e267825 */ /* 0x002fca00078e0026 */
[----:B------:R-:W4:Y:S01]  /*2370*/  LDG.E.64 R8, desc[UR6][R38.64] ;  /* 0x0000000626087981 */ /* 0x000f22000c1e1b00 */
[----:B------:R-:W-:-:S06]  /*2380*/  DADD R52, R2, UR4 ;  /* 0x0000000402347e29 */ /* 0x000fcc0008000000 */
        /* <DEDUP_REMOVED lines=9> */
[----:B------:R-:W-:Y:S01]  /*2420*/  DADD R6, R6, -R36 ;  /* 0x0000000006067229 */ /* 0x000fe20000000824 */
[----:B------:R-:W-:-:S07]  /*2430*/  FSETP.GEU.AND P1, PT, |R5|, 6.5827683646048100446e-37, PT ;  /* 0x036000000500780b */ /* 0x000fce0003f2e200 */
[----:B------:R-:W-:Y:S01]  /*2440*/  FFMA R0, RZ, R53, R21 ;  /* 0x00000035ff007223 */ /* 0x000fe20000000015 */
[----:B--2---:R-:W-:-:S04]  /*2450*/  DFMA R6, R12, UR10, R6 ;  /* 0x0000000a0c067c2b */ /* 0x004fc80008000006 */
[----:B------:R-:W-:Y:S01]  /*2460*/  FSETP.GT.AND P0, PT, |R0|, 1.469367938527859385e-39, PT ;  /* 0x001000000000780b */ /* 0x000fe20003f04200 */
[----:B------:R-:W-:Y:S03]  /*2470*/  BSSY.RECONVERGENT B1, `(.L_x_622) ;  /* 0x000000c000017945 */ /* 0x000fe60003800200 */
[----:B------:R-:W-:Y:S02]  /*2480*/  DFMA R44, R6, UR8, R44 ;  /* 0x00000008062c7c2b */ /* 0x000fe4000800002c */
[----:B---3--:R-:W-:Y:S02]  /*2490*/  DADD R10, RZ, R10 ;  /* 0x00000000ff0a7229 */ /* 0x008fe4000000000a */
[----:B----4-:R-:W-:-:S05]  /*24a0*/  DADD R8, RZ, R8 ;  /* 0x00000000ff087229 */ /* 0x010fca0000000008 */
[----:B------:R0:W-:Y:S04]  /*24b0*/  STG.E.64 desc[UR6][R32.64], R10 ;  /* 0x0000000a20007986 */ /* 0x0001e8000c101b06 */
[----:B------:R0:W-:Y:S01]  /*24c0*/  STG.E.64 desc[UR6][R38.64], R8 ;  /* 0x0000000826007986 */ /* 0x0001e2000c101b06 */
[----:B------:R-:W-:Y:S05]  /*24d0*/  @P0 BRA P1, `(.L_x_623) ;  /* 0x0000000000140947 */ /* 0x000fea0000800000 */
[----:B------:R-:W-:Y:S01]  /*24e0*/  IMAD.MOV.U32 R20, RZ, RZ, R4 ;  /* 0x000000ffff147224 */ /* 0x000fe200078e0004 */
[----:B------:R-:W-:Y:S01]  /*24f0*/  MOV R0, 0x2520 ;  /* 0x0000252000007802 */ /* 0x000fe20000000f00 */
[----:B------:R-:W-:-:S07]  /*2500*/  IMAD.MOV.U32 R19, RZ, RZ, R5 ;  /* 0x000000ffff137224 */ /* 0x000fce00078e0005 */
[----:B0-----:R-:W-:Y:S05]  /*2510*/  CALL.REL.NOINC `($__internal_39_$__cuda_sm20_div_rn_f64_full) ;  /* 0x0000002400787944 */ /* 0x001fea0003c00000 */
[----:B------:R-:W-:-:S07]  /*2520*/  IMAD.MOV.U32 R21, RZ, RZ, R19 ;  /* 0x000000ffff157224 */ /* 0x000fce00078e0013 */
.L_x_623:
[----:B------:R-:W-:Y:S05]  /*2530*/  BSYNC.RECONVERGENT B1 ;  /* 0x0000000000017941 */ /* 0x000fea0003800200 */
.L_x_622:
[----:B------:R-:W2:Y:S01]  /*2540*/  LDG.E.64 R48, desc[UR6][R48.64] ;  /* 0x0000000630307981 */ /* 0x000ea2000c1e1b00 */
[----:B------:R1:W3:Y:S01]  /*2550*/  F2F.F32.F64 R0, R20 ;  /* 0x0000001400007310 */ /* 0x0002e20000301000 */
[----:B------:R-:W4:Y:S01]  /*2560*/  LDC.64 R6, c[0x0][0x398] ;  /* 0x0000e600ff067b82 */ /* 0x000f220000000a00 */
[----:B------:R-:W-:Y:S01]  /*2570*/  DADD R28, R28, R30 ;  /* 0x000000001c1c7229 */ /* 0x000fe2000000001e */
[----:B------:R-:W-:Y:S01]  /*2580*/  MOV R19, 0x3b2090aa ;  /* 0x3b2090aa00137802 */ /* 0x000fe20000000f00 */
[----:B------:R-:W-:Y:S01]  /*2590*/  BSSY.RECONVERGENT B0, `(.L_x_624) ;  /* 0x0000029000007945 */ /* 0x000fe20003800200 */
[----:B------:R-:W-:Y:S01]  /*25a0*/  DADD R44, R44, -R10 ;  /* 0x000000002c2c7229 */ /* 0x000fe2000000080a */
[----:B-1----:R-:W-:-:S04]  /*25b0*/  SHF.R.U32.HI R20, RZ, 0x1f, R21 ;  /* 0x0000001fff147819 */ /* 0x002fc80000011615 */
[----:B------:R-:W-:Y:S01]  /*25c0*/  LOP3.LUT R20, R20, 0x1, RZ, 0xc0, !PT ;  /* 0x0000000114147812 */ /* 0x000fe200078ec0ff */
[----:B---3--:R-:W1:Y:S01]  /*25d0*/  MUFU.RCP R13, |R0| ;  /* 0x40000000000d7308 */ /* 0x008e620000001000 */
[C---:B------:R-:W-:Y:S02]  /*25e0*/  FSETP.GT.AND P1, PT, |R0|.reuse, 1, PT ;  /* 0x3f8000000000780b */ /* 0x040fe40003f24200 */
[----:B------:R-:W-:Y:S02]  /*25f0*/  FSETP.NAN.AND P2, PT, |R0|, |R0|, PT ;  /* 0x400000000000720b */ /* 0x000fe40003f48200 */
[----:B------:R-:W-:-:S04]  /*2600*/  ISETP.NE.U32.AND P0, PT, R20, 0x1, PT ;  /* 0x000000011400780c */ /* 0x000fc80003f05070 */
[----:B------:R-:W-:Y:S01]  /*2610*/  ISETP.NE.U32.AND.EX P0, PT, RZ, RZ, PT, P0 ;  /* 0x000000ffff00720c */ /* 0x000fe20003f05100 */
[----:B----4-:R-:W-:Y:S01]  /*2620*/  DMUL R6, R6, 0.5 ;  /* 0x3fe0000006067828 */ /* 0x010fe20000000000 */
[----:B-1----:R-:W-:-:S07]  /*2630*/  FSEL R13, R13, |R0|, P1 ;  /* 0x400000000d0d7208 */ /* 0x002fce0000800000 */
[----:B------:R-:W-:Y:S01]  /*2640*/  DMUL R28, R6, R28 ;  /* 0x0000001c061c7228 */ /* 0x000fe20000000000 */
[----:B------:R-:W-:Y:S02]  /*2650*/  IMAD.MOV.U32 R0, RZ, RZ, 0x3f6ee581 ;  /* 0x3f6ee581ff007424 */ /* 0x000fe400078e00ff */
[----:B------:R-:W-:-:S04]  /*2660*/  FMUL R12, R13, R13 ;  /* 0x0000000d0d0c7220 */ /* 0x000fc80000400000 */
[----:B------:R-:W-:-:S03]  /*2670*/  FFMA R19, R12, R19, -0.014396979473531246185 ;  /* 0xbc6be14f0c137423 */ /* 0x000fc60000000013 */
[----:B------:R-:W0:Y:S01]  /*2680*/  F2F.F32.F64 R29, R28 ;  /* 0x0000001c001d7310 */ /* 0x000e220000301000 */
[----:B------:R-:W-:-:S04]  /*2690*/  FFMA R19, R12, R19, 0.039849750697612762451 ;  /* 0x3d23397e0c137423 */ /* 0x000fc80000000013 */
[----:B------:R-:W-:-:S04]  /*26a0*/  FFMA R19, R12, R19, -0.072529748082160949707 ;  /* 0xbd948a7a0c137423 */ /* 0x000fc80000000013 */
[----:B------:R-:W-:-:S04]  /*26b0*/  FFMA R19, R12, R19, 0.10518480092287063599 ;  /* 0x3dd76b210c137423 */ /* 0x000fc80000000013 */
[----:B------:R-:W-:-:S04]  /*26c0*/  FFMA R19, R12, R19, -0.14171802997589111328 ;  /* 0xbe111e880c137423 */ /* 0x000fc80000000013 */
[----:B------:R-:W-:-:S04]  /*26d0*/  FFMA R19, R12, R19, 0.19988775253295898438 ;  /* 0x3e4caf600c137423 */ /* 0x000fc80000000013 */
[----:B------:R-:W-:-:S04]  /*26e0*/  FFMA R19, R12, R19, -0.33332940936088562012 ;  /* 0xbeaaaa270c137423 */ /* 0x000fc80000000013 */
[----:B------:R-:W-:-:S04]  /*26f0*/  FMUL R12, R12, R19 ;  /* 0x000000130c0c7220 */ /* 0x000fc80000400000 */
[----:B------:R-:W-:-:S04]  /*2700*/  FFMA R13, R13, R12, R13 ;  /* 0x0000000c0d0d7223 */ /* 0x000fc8000000000d */
[----:B------:R-:W-:-:S05]  /*2710*/  @P1 FFMA R13, R0, 1.6832555532455444336, -R13 ;  /* 0x3fd774eb000d1823 */ /* 0x000fca000000080d */
[----:B------:R-:W-:Y:S01]  /*2720*/  @!P2 FSEL R13, -|R13|, |R13|, !P0 ;  /* 0x4000000d0d0da208 */ /* 0x000fe20004000300 */
[----:B--2---:R-:W-:Y:S01]  /*2730*/  DADD R6, -R8, R48 ;  /* 0x0000000008067229 */ /* 0x004fe20000000130 */
[----:B0-----:R-:W-:Y:S01]  /*2740*/  VIADD R9, R29, 0xf3000000 ;  /* 0xf30000001d097836 */ /* 0x001fe20000000000 */
[----:B------:R0:W1:Y:S04]  /*2750*/  MUFU.RSQ R8, R29 ;  /* 0x0000001d00087308 */ /* 0x0000680000001400 */
[----:B------:R-:W-:Y:S02]  /*2760*/  ISETP.GT.U32.AND P3, PT, R9, 0x727fffff, PT ;  /* 0x727fffff0900780c */ /* 0x000fe40003f64070 */
[----:B------:R-:W-:-:S11]  /*2770*/  DADD R6, R6, -R4 ;  /* 0x0000000006067229 */ /* 0x000fd60000000804 */
[----:B01----:R-:W-:Y:S05]  /*2780*/  @!P3 BRA `(.L_x_625) ;  /* 0x000000000014b947 */ /* 0x003fea0003800000 */
[----:B------:R-:W-:Y:S01]  /*2790*/  IMAD.MOV.U32 R0, RZ, RZ, R29 ;  /* 0x000000ffff007224 */ /* 0x000fe200078e001d */
[----:B------:R-:W-:-:S07]  /*27a0*/  MOV R8, 0x27c0 ;  /* 0x000027c000087802 */ /* 0x000fce0000000f00 */
[----:B------:R-:W-:Y:S05]  /*27b0*/  CALL.REL.NOINC `($__internal_41_$__cuda_sm20_sqrt_rn_f32_slowpath) ;  /* 0x0000002c00147944 */ /* 0x000fea0003c00000 */
[----:B------:R-:W-:Y:S01]  /*27c0*/  MOV R4, R19 ;  /* 0x0000001300047202 */ /* 0x000fe20000000f00 */
[----:B------:R-:W-:Y:S06]  /*27d0*/  BRA `(.L_x_626) ;  /* 0x0000000000107947 */ /* 0x000fec0003800000 */
.L_x_625:
[----:B------:R-:W-:Y:S01]  /*27e0*/  FMUL.FTZ R4, R29, R8 ;  /* 0x000000081d047220 */ /* 0x000fe20000410000 */
[----:B------:R-:W-:-:S03]  /*27f0*/  FMUL.FTZ R0, R8, 0.5 ;  /* 0x3f00000008007820 */ /* 0x000fc60000410000 */
[----:B------:R-:W-:-:S04]  /*2800*/  FFMA R5, -R4, R4, R29 ;  /* 0x0000000404057223 */ /* 0x000fc8000000011d */
[----:B------:R-:W-:-:S07]  /*2810*/  FFMA R4, R5, R0, R4 ;  /* 0x0000000005047223 */ /* 0x000fce0000000004 */
.L_x_626:
[----:B------:R-:W-:Y:S05]  /*2820*/  BSYNC.RECONVERGENT B0 ;  /* 0x0000000000007941 */ /* 0x000fea0003800200 */
.L_x_624:
[C---:B------:R-:W-:Y:S01]  /*2830*/  FMUL R0, R13.reuse, 0.63661974668502807617 ;  /* 0x3f22f9830d007820 */ /* 0x040fe20000400000 */
[----:B------:R-:W-:Y:S01]  /*2840*/  FSETP.GE.AND P0, PT, |R13|, 105615, PT ;  /* 0x47ce47800d00780b */ /* 0x000fe20003f06200 */
[----:B------:R-:W-:Y:S04]  /*2850*/  BSSY.RECONVERGENT B0, `(.L_x_627) ;  /* 0x0000040000007945 */ /* 0x000fe80003800200 */
[----:B------:R-:W0:Y:S02]  /*2860*/  F2I.NTZ R0, R0 ;  /* 0x0000000000007305 */ /* 0x000e240000203100 */
[----:B0-----:R-:W-:Y:S01]  /*2870*/  I2FP.F32.S32 R30, R0 ;  /* 0x00000000001e7245 */ /* 0x001fe20000201400 */
[----:B------:R-:W-:-:S04]  /*2880*/  IMAD.MOV.U32 R31, RZ, RZ, R0 ;  /* 0x000000ffff1f7224 */ /* 0x000fc800078e0000 */
[----:B------:R-:W-:-:S04]  /*2890*/  FFMA R5, R30, -1.5707962512969970703, R13 ;  /* 0xbfc90fda1e057823 */ /* 0x000fc8000000000d */
[----:B------:R-:W-:-:S04]  /*28a0*/  FFMA R5, R30, -7.5497894158615963534e-08, R5 ;  /* 0xb3a221681e057823 */ /* 0x000fc80000000005 */
[----:B------:R-:W-:-:S04]  /*28b0*/  FFMA R30, R30, -5.3903029534742383927e-15, R5 ;  /* 0xa7c234c51e1e7823 */ /* 0x000fc80000000005 */
[----:B------:R-:W-:Y:S01]  /*28c0*/  IMAD.MOV.U32 R5, RZ, RZ, R30 ;  /* 0x000000ffff057224 */ /* 0x000fe200078e001e */
[----:B------:R-:W-:Y:S06]  /*28d0*/  @!P0 BRA `(.L_x_628) ;  /* 0x0000000000dc8947 */ /* 0x000fec0003800000 */
[----:B------:R-:W-:-:S13]  /*28e0*/  FSETP.NEU.AND P0, PT, |R13|, +INF , PT ;  /* 0x7f8000000d00780b */ /* 0x000fda0003f0d200 */
[----:B------:R-:W-:Y:S01]  /*28f0*/  @!P0 FMUL R5, RZ, R13 ;  /* 0x0000000dff058220 */ /* 0x000fe20000400000 */
[----:B------:R-:W-:Y:S01]  /*2900*/  @!P0 IMAD.MOV.U32 R0, RZ, RZ, RZ ;  /* 0x000000ffff008224 */ /* 0x000fe200078e00ff */
[----:B------:R-:W-:Y:S06]  /*2910*/  @!P0 BRA `(.L_x_628) ;  /* 0x0000000000cc8947 */ /* 0x000fec0003800000 */
[----:B------:R-:W-:Y:S01]  /*2920*/  SHF.L.U32 R5, R13, 0x8, RZ ;  /* 0x000000080d057819 */ /* 0x000fe200000006ff */
[----:B------:R-:W-:Y:S01]  /*2930*/  IMAD.MOV.U32 R12, RZ, RZ, RZ ;  /* 0x000000ffff0c7224 */ /* 0x000fe200078e00ff */
[----:B------:R-:W0:Y:S01]  /*2940*/  LDCU.64 UR8, c[0x4][URZ] ;  /* 0x01000000ff0877ac */ /* 0x000e220008000a00 */
[----:B------:R-:W-:Y:S01]  /*2950*/  IMAD.MOV.U32 R0, RZ, RZ, R1 ;  /* 0x000000ffff007224 */ /* 0x000fe200078e0001 */
[----:B------:R-:W-:Y:S01]  /*2960*/  LOP3.LUT R19, R5, 0x80000000, RZ, 0xfc, !PT ;  /* 0x8000000005137812 */ /* 0x000fe200078efcff */
[----:B------:R-:W-:Y:S01]  /*2970*/  UMOV UR5, URZ ;  /* 0x000000ff00057c82 */ /* 0x000fe20008000000 */
[----:B------:R-:W-:-:S05]  /*2980*/  UMOV UR4, URZ ;  /* 0x000000ff00047c82 */ /* 0x000fca0008000000 */
.L_x_629:
[----:B0-----:R-:W-:Y:S01]  /*2990*/  IMAD.U32 R20, RZ, RZ, UR8 ;  /* 0x00000008ff147e24 */ /* 0x001fe2000f8e00ff */
[----:B------:R-:W-:-:S05]  /*29a0*/  MOV R21, UR9 ;  /* 0x0000000900157c02 */ /* 0x000fca0008000f00 */
[----:B------:R-:W2:Y:S01]  /*29b0*/  LDG.E.CONSTANT R8, desc[UR6][R20.64] ;  /* 0x0000000614087981 */ /* 0x000ea2000c1e9900 */
[----:B------:R-:W-:Y:S02]  /*29c0*/  UIADD3 UR8, UP0, UPT, UR8, 0x4, URZ ;  /* 0x0000000408087890 */ /* 0x000fe4000ff1e0ff */
[----:B------:R-:W-:Y:S02]  /*29d0*/  UIADD3 UR4, UPT, UPT, UR4, 0x1, URZ ;  /* 0x0000000104047890 */ /* 0x000fe4000fffe0ff */
[----:B------:R-:W-:Y:S02]  /*29e0*/  UIADD3.X UR9, UPT, UPT, URZ, UR9, URZ, UP0, !UPT ;  /* 0x00000009ff097290 */ /* 0x000fe400087fe4ff */
[----:B------:R-:W-:Y:S01]  /*29f0*/  UISETP.NE.AND UP0, UPT, UR4, 0x6, UPT ;  /* 0x000000060400788c */ /* 0x000fe2000bf05270 */
[----:B--2---:R-:W-:-:S03]  /*2a00*/  IMAD.WIDE.U32 R8, R8, R19, RZ ;  /* 0x0000001308087225 */ /* 0x004fc600078e00ff */
[----:B------:R-:W-:-:S04]  /*2a10*/  IADD3 R5, P0, PT, R8, R12, RZ ;  /* 0x0000000c08057210 */ /* 0x000fc80007f1e0ff */
[----:B------:R-:W-:Y:S01]  /*2a20*/  IADD3.X R12, PT, PT, R9, UR5, RZ, P0, !PT ;  /* 0x00000005090c7c10 */ /* 0x000fe200087fe4ff */
[----:B------:R0:W-:Y:S02]  /*2a30*/  STL [R0], R5 ;  /* 0x0000000500007387 */ /* 0x0001e40000100800 */
[----:B0-----:R-:W-:Y:S01]  /*2a40*/  VIADD R0, R0, 0x4 ;  /* 0x0000000400007836 */ /* 0x001fe20000000000 */
[----:B------:R-:W-:Y:S06]  /*2a50*/  BRA.U UP0, `(.L_x_629) ;  /* 0xfffffffd00cc7547 */ /* 0x000fec000b83ffff */
[----:B------:R-:W-:Y:S01]  /*2a60*/  SHF.R.U32.HI R9, RZ, 0x17, R13 ;  /* 0x00000017ff097819 */ /* 0x000fe2000001160d */
[----:B------:R0:W-:Y:S03]  /*2a70*/  STL [R1+0x18], R12 ;  /* 0x0000180c01007387 */ /* 0x0001e60000100800 */
[C---:B------:R-:W-:Y:S02]  /*2a80*/  LOP3.LUT R0, R9.reuse, 0xe0, RZ, 0xc0, !PT ;  /* 0x000000e009007812 */ /* 0x040fe400078ec0ff */
[----:B------:R-:W-:-:S03]  /*2a90*/  LOP3.LUT P0, RZ, R9, 0x1f, RZ, 0xc0, !PT ;  /* 0x0000001f09ff7812 */ /* 0x000fc6000780c0ff */
[----:B------:R-:W-:-:S05]  /*2aa0*/  VIADD R0, R0, 0xffffff80 ;  /* 0xffffff8000007836 */ /* 0x000fca0000000000 */
[----:B------:R-:W-:-:S05]  /*2ab0*/  SHF.R.U32.HI R0, RZ, 0x5, R0 ;  /* 0x00000005ff007819 */ /* 0x000fca0000011600 */
[----:B------:R-:W-:-:S05]  /*2ac0*/  IMAD R19, R0, -0x4, R1 ;  /* 0xfffffffc00137824 */ /* 0x000fca00078e0201 */
[----:B------:R-:W2:Y:S04]  /*2ad0*/  LDL R0, [R19+0x18] ;  /* 0x0000180013007983 */ /* 0x000ea80000100800 */
[----:B------:R-:W2:Y:S04]  /*2ae0*/  LDL R5, [R19+0x14] ;  /* 0x0000140013057983 */ /* 0x000ea80000100800 */
[----:B------:R-:W3:Y:S01]  /*2af0*/  @P0 LDL R8, [R19+0x10] ;  /* 0x0000100013080983 */ /* 0x000ee20000100800 */
[----:B------:R-:W-:Y:S01]  /*2b00*/  LOP3.LUT R9, R9, 0x1f, RZ, 0xc0, !PT ;  /* 0x0000001f09097812 */ /* 0x000fe200078ec0ff */
[----:B------:R-:W-:Y:S01]  /*2b10*/  UMOV UR4, 0x54442d19 ;  /* 0x54442d1900047882 */ /* 0x000fe20000000000 */
[----:B------:R-:W-:-:S02]  /*2b20*/  UMOV UR5, 0x3bf921fb ;  /* 0x3bf921fb00057882 */ /* 0x000fc40000000000 */
[-C--:B--2---:R-:W-:Y:S02]  /*2b30*/  @P0 SHF.L.W.U32.HI R0, R5, R9.reuse, R0 ;  /* 0x0000000905000219 */ /* 0x084fe40000010e00 */
[----:B---3--:R-:W-:Y:S02]  /*2b40*/  @P0 SHF.L.W.U32.HI R5, R8, R9, R5 ;  /* 0x0000000908050219 */ /* 0x008fe40000010e05 */
[----:B------:R-:W-:Y:S02]  /*2b50*/  ISETP.GE.AND P0, PT, R13, RZ, PT ;  /* 0x000000ff0d00720c */ /* 0x000fe40003f06270 */
[C---:B------:R-:W-:Y:S01]  /*2b60*/  SHF.L.W.U32.HI R8, R5.reuse, 0x2, R0 ;  /* 0x0000000205087819 */ /* 0x040fe20000010e00 */
[----:B------:R-:W-:-:S03]  /*2b70*/  IMAD.SHL.U32 R5, R5, 0x4, RZ ;  /* 0x0000000405057824 */ /* 0x000fc600078e00ff */
[----:B------:R-:W-:-:S04]  /*2b80*/  SHF.R.S32.HI R9, RZ, 0x1f, R8 ;  /* 0x0000001fff097819 */ /* 0x000fc80000011408 */
[C---:B------:R-:W-:Y:S02]  /*2b90*/  LOP3.LUT R20, R9.reuse, R5, RZ, 0x3c, !PT ;  /* 0x0000000509147212 */ /* 0x040fe400078e3cff */
[----:B------:R-:W-:Y:S02]  /*2ba0*/  LOP3.LUT R21, R9, R8, RZ, 0x3c, !PT ;  /* 0x0000000809157212 */ /* 0x000fe400078e3cff */
[----:B------:R-:W-:Y:S02]  /*2bb0*/  SHF.R.U32.HI R5, RZ, 0x1e, R0 ;  /* 0x0000001eff057819 */ /* 0x000fe40000011600 */
[C---:B------:R-:W-:Y:S02]  /*2bc0*/  LOP3.LUT R9, R8.reuse, R13, RZ, 0x3c, !PT ;  /* 0x0000000d08097212 */ /* 0x040fe400078e3cff */
[----:B------:R-:W1:Y:S01]  /*2bd0*/  I2F.F64.S64 R20, R20 ;  /* 0x0000001400147312 */ /* 0x000e620000301c00 */
[----:B------:R-:W-:Y:S02]  /*2be0*/  LEA.HI R0, R8, R5, RZ, 0x1 ;  /* 0x0000000508007211 */ /* 0x000fe400078f08ff */
[----:B------:R-:W-:-:S02]  /*2bf0*/  ISETP.GE.AND P1, PT, R9, RZ, PT ;  /* 0x000000ff0900720c */ /* 0x000fc40003f26270 */
[----:B------:R-:W-:-:S05]  /*2c00*/  IADD3 R5, PT, PT, -R0, RZ, RZ ;  /* 0x000000ff00057210 */ /* 0x000fca0007ffe1ff */
[----:B------:R-:W-:Y:S01]  /*2c10*/  @!P0 IMAD.MOV.U32 R0, RZ, RZ, R5 ;  /* 0x000000ffff008224 */ /* 0x000fe200078e0005 */
[----:B-1----:R-:W-:-:S10]  /*2c20*/  DMUL R28, R20, UR4 ;  /* 0x00000004141c7c28 */ /* 0x002fd40008000000 */
[----:B------:R-:W1:Y:S02]  /*2c30*/  F2F.F32.F64 R28, R28 ;  /* 0x0000001c001c7310 */ /* 0x000e640000301000 */
[----:B01----:R-:W-:-:S07]  /*2c40*/  FSEL R5, -R28, R28, !P1 ;  /* 0x0000001c1c057208 */ /* 0x003fce0004800100 */
.L_x_628:
[----:B------:R-:W-:Y:S05]  /*2c50*/  BSYNC.RECONVERGENT B0 ;  /* 0x0000000000007941 */ /* 0x000fea0003800200 */
.L_x_627:
[----:B------:R-:W-:Y:S02]  /*2c60*/  IMAD.MOV.U32 R12, RZ, RZ, 0x37cbac00 ;  /* 0x37cbac00ff0c7424 */ /* 0x000fe400078e00ff */
[----:B------:R-:W-:Y:S01]  /*2c70*/  FMUL R21, R5, R5 ;  /* 0x0000000505157220 */ /* 0x000fe20000400000 */
[C---:B------:R-:W-:Y:S01]  /*2c80*/  LOP3.LUT R9, R0.reuse, 0x1, RZ, 0xc0, !PT ;  /* 0x0000000100097812 */ /* 0x040fe200078ec0ff */
[----:B------:R-:W-:Y:S01]  /*2c90*/  IMAD.MOV.U32 R19, RZ, RZ, 0x3c0885e4 ;  /* 0x3c0885e4ff137424 */ /* 0x000fe200078e00ff */
[----:B------:R-:W-:Y:S01]  /*2ca0*/  IADD3 R0, PT, PT, R0, 0x1, RZ ;  /* 0x0000000100007810 */ /* 0x000fe20007ffe0ff */
[----:B------:R-:W-:Y:S01]  /*2cb0*/  FFMA R8, R21, R12, -0.0013887860113754868507 ;  /* 0xbab607ed15087423 */ /* 0x000fe2000000000c */
[----:B------:R-:W-:Y:S01]  /*2cc0*/  ISETP.NE.U32.AND P0, PT, R9, 0x1, PT ;  /* 0x000000010900780c */ /* 0x000fe20003f05070 */
[----:B------:R-:W-:Y:S01]  /*2cd0*/  IMAD.MOV.U32 R9, RZ, RZ, 0x3e2aaaa8 ;  /* 0x3e2aaaa8ff097424 */ /* 0x000fe200078e00ff */
[----:B------:R-:W-:Y:S01]  /*2ce0*/  LOP3.LUT P1, RZ, R0, 0x2, RZ, 0xc0, !PT ;  /* 0x0000000200ff7812 */ /* 0x000fe2000782c0ff */
[----:B------:R-:W-:Y:S01]  /*2cf0*/  BSSY.RECONVERGENT B0, `(.L_x_630) ;  /* 0x0000043000007945 */ /* 0x000fe20003800200 */
[----:B------:R-:W-:-:S02]  /*2d00*/  FSEL R8, R8, -0.00019574658654164522886, P0 ;  /* 0xb94d415308087808 */ /* 0x000fc40000000000 */
[----:B------:R-:W-:Y:S02]  /*2d10*/  FSEL R20, R19, 0.041666727513074874878, !P0 ;  /* 0x3d2aaabb13147808 */ /* 0x000fe40004000000 */
[----:B------:R-:W-:Y:S02]  /*2d20*/  FSEL R0, R5, 1, !P0 ;  /* 0x3f80000005007808 */ /* 0x000fe40004000000 */
[----:B------:R-:W-:Y:S01]  /*2d30*/  FSEL R29, -R9, -0.4999999701976776123, !P0 ;  /* 0xbeffffff091d7808 */ /* 0x000fe20004000100 */
[----:B------:R-:W-:Y:S01]  /*2d40*/  FFMA R8, R21, R8, R20 ;  /* 0x0000000815087223 */ /* 0x000fe20000000014 */
[----:B------:R-:W-:Y:S01]  /*2d50*/  FSETP.GE.AND P0, PT, |R13|, 105615, PT ;  /* 0x47ce47800d00780b */ /* 0x000fe20003f06200 */
[C---:B------:R-:W-:Y:S02]  /*2d60*/  FFMA R5, R21.reuse, R0, RZ ;  /* 0x0000000015057223 */ /* 0x040fe400000000ff */
[----:B------:R-:W-:Y:S02]  /*2d70*/  FFMA R8, R21, R8, R29 ;  /* 0x0000000815087223 */ /* 0x000fe4000000001d */
[----:B------:R-:W-:Y:S02]  /*2d80*/  F2F.F64.F32 R28, R4 ;  /* 0x00000004001c7310 */ /* 0x000fe40000201800 */
[----:B------:R-:W-:-:S04]  /*2d90*/  FFMA R0, R5, R8, R0 ;  /* 0x0000000805007223 */ /* 0x000fc80000000000 */
[----:B------:R-:W-:-:S04]  /*2da0*/  @P1 FADD R0, RZ, -R0 ;  /* 0x80000000ff001221 */ /* 0x000fc80000000000 */
[----:B------:R-:W0:Y:S02]  /*2db0*/  F2F.F64.F32 R20, R0 ;  /* 0x0000000000147310 */ /* 0x000e240000201800 */
[----:B0-----:R-:W-:-:S08]  /*2dc0*/  DFMA R28, R22, R20, -R28 ;  /* 0x00000014161c722b */ /* 0x001fd0000000081c */
[----:B------:R-:W-:Y:S01]  /*2dd0*/  DMUL R28, R28, R2 ;  /* 0x000000021c1c7228 */ /* 0x000fe20000000000 */
[----:B------:R-:W-:Y:S10]  /*2de0*/  @!P0 BRA `(.L_x_631) ;  /* 0x0000000000cc8947 */ /* 0x000ff40003800000 */
[----:B------:R-:W-:-:S13]  /*2df0*/  FSETP.NEU.AND P0, PT, |R13|, +INF , PT ;  /* 0x7f8000000d00780b */ /* 0x000fda0003f0d200 */
[----:B------:R-:W-:Y:S01]  /*2e00*/  @!P0 FMUL R30, RZ, R13 ;  /* 0x0000000dff1e8220 */ /* 0x000fe20000400000 */
[----:B------:R-:W-:Y:S01]  /*2e10*/  @!P0 IMAD.MOV.U32 R31, RZ, RZ, RZ ;  /* 0x000000ffff1f8224 */ /* 0x000fe200078e00ff */
[----:B------:R-:W-:Y:S06]  /*2e20*/  @!P0 BRA `(.L_x_631) ;  /* 0x0000000000bc8947 */ /* 0x000fec0003800000 */
[----:B------:R-:W-:Y:S01]  /*2e30*/  IMAD.SHL.U32 R2, R13, 0x100, RZ ;  /* 0x000001000d027824 */ /* 0x000fe200078e00ff */
[----:B------:R-:W-:Y:S01]  /*2e40*/  MOV R8, RZ ;  /* 0x000000ff00087202 */ /* 0x000fe20000000f00 */
[----:B------:R-:W-:Y:S01]  /*2e50*/  IMAD.MOV.U32 R0, RZ, RZ, RZ ;  /* 0x000000ffff007224 */ /* 0x000fe200078e00ff */
[----:B------:R-:W-:Y:S02]  /*2e60*/  UMOV UR4, URZ ;  /* 0x000000ff00047c82 */ /* 0x000fe40008000000 */
[----:B------:R-:W-:-:S07]  /*2e70*/  LOP3.LUT R31, R2, 0x80000000, RZ, 0xfc, !PT ;  /* 0x80000000021f7812 */ /* 0x000fce00078efcff */
.L_x_632:
[----:B0-----:R-:W0:Y:S02]  /*2e80*/  LDC.64 R2, c[0x4][RZ] ;  /* 0x01000000ff027b82 */ /* 0x001e240000000a00 */
[----:B0-----:R-:W-:-:S06]  /*2e90*/  IMAD.WIDE.U32 R2, R0, 0x4, R2 ;  /* 0x0000000400027825 */ /* 0x001fcc00078e0002 */
[----:B------:R-:W2:Y:S01]  /*2ea0*/  LDG.E.CONSTANT R2, desc[UR6][R2.64] ;  /* 0x0000000602027981 */ /* 0x000ea2000c1e9900 */
[C---:B------:R-:W-:Y:S02]  /*2eb0*/  IMAD R5, R0.reuse, 0x4, R1 ;  /* 0x0000000400057824 */ /* 0x040fe400078e0201 */
[----:B------:R-:W-:-:S05]  /*2ec0*/  VIADD R0, R0, 0x1 ;  /* 0x0000000100007836 */ /* 0x000fca0000000000 */
[----:B------:R-:W-:Y:S01]  /*2ed0*/  ISETP.NE.AND P0, PT, R0, 0x6, PT ;  /* 0x000000060000780c */ /* 0x000fe20003f05270 */
[----:B--2---:R-:W-:-:S03]  /*2ee0*/  IMAD.WIDE.U32 R20, R2, R31, RZ ;  /* 0x0000001f02147225 */ /* 0x004fc600078e00ff */
[----:B------:R-:W-:-:S04]  /*2ef0*/  IADD3 R20, P1, PT, R20, R8, RZ ;  /* 0x0000000814147210 */ /* 0x000fc80007f3e0ff */
[----:B------:R-:W-:Y:S01]  /*2f00*/  IADD3.X R8, PT, PT, R21, UR4, RZ, P1, !PT ;  /* 0x0000000415087c10 */ /* 0x000fe20008ffe4ff */
[----:B------:R0:W-:Y:S04]  /*2f10*/  STL [R5], R20 ;  /* 0x0000001405007387 */ /* 0x0001e80000100800 */
[----:B------:R-:W-:Y:S05]  /*2f20*/  @P0 BRA `(.L_x_632) ;  /* 0xfffffffc00d40947 */ /* 0x000fea000383ffff */
[----:B0-----:R-:W-:Y:S01]  /*2f30*/  SHF.R.U32.HI R5, RZ, 0x17, R13 ;  /* 0x00000017ff057819 */ /* 0x001fe2000001160d */
[----:B------:R0:W-:Y:S03]  /*2f40*/  STL [R1+0x18], R8 ;  /* 0x0000180801007387 */ /* 0x0001e60000100800 */
[C---:B------:R-:W-:Y:S02]  /*2f50*/  LOP3.LUT R0, R5.reuse, 0xe0, RZ, 0xc0, !PT ;  /* 0x000000e005007812 */ /* 0x040fe400078ec0ff */
[----:B------:R-:W-:Y:S02]  /*2f60*/  LOP3.LUT P0, RZ, R5, 0x1f, RZ, 0xc0, !PT ;  /* 0x0000001f05ff7812 */ /* 0x000fe4000780c0ff */
[----:B------:R-:W-:-:S04]  /*2f70*/  IADD3 R0, PT, PT, R0, -0x80, RZ ;  /* 0xffffff8000007810 */ /* 0x000fc80007ffe0ff */
[----:B------:R-:W-:-:S05]  /*2f80*/  SHF.R.U32.HI R0, RZ, 0x5, R0 ;  /* 0x00000005ff007819 */ /* 0x000fca0000011600 */
[----:B------:R-:W-:-:S05]  /*2f90*/  IMAD R30, R0, -0x4, R1 ;  /* 0xfffffffc001e7824 */ /* 0x000fca00078e0201 */
[----:B------:R-:W2:Y:S04]  /*2fa0*/  LDL R0, [R30+0x18] ;  /* 0x000018001e007983 */ /* 0x000ea80000100800 */
[----:B------:R-:W2:Y:S04]  /*2fb0*/  LDL R3, [R30+0x14] ;  /* 0x000014001e037983 */ /* 0x000ea80000100800 */
[----:B------:R-:W3:Y:S01]  /*2fc0*/  @P0 LDL R2, [R30+0x10] ;  /* 0x000010001e020983 */ /* 0x000ee20000100800 */
[----:B------:R-:W-:Y:S01]  /*2fd0*/  LOP3.LUT R5, R5, 0x1f, RZ, 0xc0, !PT ;  /* 0x0000001f05057812 */ /* 0x000fe200078ec0ff */
[----:B------:R-:W-:Y:S01]  /*2fe0*/  UMOV UR4, 0x54442d19 ;  /* 0x54442d1900047882 */ /* 0x000fe20000000000 */
[----:B------:R-:W-:Y:S01]  /*2ff0*/  UMOV UR5, 0x3bf921fb ;  /* 0x3bf921fb00057882 */ /* 0x000fe20000000000 */
[----:B------:R-:W-:-:S02]  /*3000*/  ISETP.GE.AND P1, PT, R13, RZ, PT ;  /* 0x000000ff0d00720c */ /* 0x000fc40003f26270 */
[-C--:B--2---:R-:W-:Y:S02]  /*3010*/  @P0 SHF.L.W.U32.HI R0, R3, R5.reuse, R0 ;  /* 0x0000000503000219 */ /* 0x084fe40000010e00 */
[----:B---3--:R-:W-:Y:S02]  /*3020*/  @P0 SHF.L.W.U32.HI R3, R2, R5, R3 ;  /* 0x0000000502030219 */ /* 0x008fe40000010e03 */
[--C-:B------:R-:W-:Y:S02]  /*3030*/  SHF.R.U32.HI R31, RZ, 0x1e, R0.reuse ;  /* 0x0000001eff1f7819 */ /* 0x100fe40000011600 */
[C---:B------:R-:W-:Y:S01]  /*3040*/  SHF.L.W.U32.HI R2, R3.reuse, 0x2, R0 ;  /* 0x0000000203027819 */ /* 0x040fe20000010e00 */
[----:B------:R-:W-:-:S03]  /*3050*/  IMAD.SHL.U32 R3, R3, 0x4, RZ ;  /* 0x0000000403037824 */ /* 0x000fc600078e00ff */
[----:B------:R-:W-:Y:S02]  /*3060*/  SHF.R.S32.HI R5, RZ, 0x1f, R2 ;  /* 0x0000001fff057819 */ /* 0x000fe40000011402 */
[C---:B------:R-:W-:Y:S02]  /*3070*/  LEA.HI R31, R2.reuse, R31, RZ, 0x1 ;  /* 0x0000001f021f7211 */ /* 0x040fe400078f08ff */
[C---:B------:R-:W-:Y:S02]  /*3080*/  LOP3.LUT R20, R5.reuse, R3, RZ, 0x3c, !PT ;  /* 0x0000000305147212 */ /* 0x040fe400078e3cff */
[----:B------:R-:W-:Y:S01]  /*3090*/  LOP3.LUT R21, R5, R2, RZ, 0x3c, !PT ;  /* 0x0000000205157212 */ /* 0x000fe200078e3cff */
[----:B------:R-:W-:Y:S01]  /*30a0*/  IMAD.MOV R0, RZ, RZ, -R31 ;  /* 0x000000ffff007224 */ /* 0x000fe200078e0a1f */
[----:B------:R-:W-:-:S03]  /*30b0*/  LOP3.LUT R13, R2, R13, RZ, 0x3c, !PT ;  /* 0x0000000d020d7212 */ /* 0x000fc600078e3cff */
[----:B------:R-:W-:Y:S01]  /*30c0*/  @!P1 IMAD.MOV.U32 R31, RZ, RZ, R0 ;  /* 0x000000ffff1f9224 */ /* 0x000fe200078e0000 */
[----:B------:R-:W1:Y:S01]  /*30d0*/  I2F.F64.S64 R20, R20 ;  /* 0x0000001400147312 */ /* 0x000e620000301c00 */
[----:B------:R-:W-:Y:S01]  /*30e0*/  ISETP.GE.AND P0, PT, R13, RZ, PT ;  /* 0x000000ff0d00720c */ /* 0x000fe20003f06270 */
[----:B-1----:R-:W-:-:S10]  /*30f0*/  DMUL R32, R20, UR4 ;  /* 0x0000000414207c28 */ /* 0x002fd40008000000 */
[----:B------:R-:W1:Y:S02]  /*3100*/  F2F.F32.F64 R32, R32 ;  /* 0x0000002000207310 */ /* 0x000e640000301000 */
[----:B01----:R-:W-:-:S07]  /*3110*/  FSEL R30, -R32, R32, !P0 ;  /* 0x00000020201e7208 */ /* 0x003fce0004000100 */
.L_x_631:
[----:B------:R-:W-:Y:S05]  /*3120*/  BSYNC.RECONVERGENT B0 ;  /* 0x0000000000007941 */ /* 0x000fea0003800200 */
.L_x_630:
[----:B------:R-:W-:Y:S01]  /*3130*/  FMUL R3, R30, R30 ;  /* 0x0000001e1e037220 */ /* 0x000fe20000400000 */
[C---:B------:R-:W-:Y:S01]  /*3140*/  LOP3.LUT R0, R31.reuse, 0x1, RZ, 0xc0, !PT ;  /* 0x000000011f007812 */ /* 0x040fe200078ec0ff */
[----:B------:R-:W-:Y:S01]  /*3150*/  BSSY.RECONVERGENT B1, `(.L_x_633) ;  /* 0x0000023000017945 */ /* 0x000fe20003800200 */
[----:B------:R-:W-:Y:S01]  /*3160*/  IADD3 R31, PT, PT, R31, 0x1, RZ ;  /* 0x000000011f1f7810 */ /* 0x000fe20007ffe0ff */
[----:B------:R-:W-:Y:S01]  /*3170*/  FFMA R12, R3, R12, -0.0013887860113754868507 ;  /* 0xbab607ed030c7423 */ /* 0x000fe2000000000c */
[----:B------:R-:W-:Y:S02]  /*3180*/  ISETP.NE.U32.AND P0, PT, R0, 0x1, PT ;  /* 0x000000010000780c */ /* 0x000fe40003f05070 */
[----:B------:R-:W-:Y:S02]  /*3190*/  LOP3.LUT P1, RZ, R31, 0x2, RZ, 0xc0, !PT ;  /* 0x000000021fff7812 */ /* 0x000fe4000782c0ff */
[----:B------:R-:W-:Y:S02]  /*31a0*/  FSEL R2, R19, 0.041666727513074874878, !P0 ;  /* 0x3d2aaabb13027808 */ /* 0x000fe40004000000 */
[----:B------:R-:W-:-:S02]  /*31b0*/  FSEL R12, R12, -0.00019574658654164522886, P0 ;  /* 0xb94d41530c0c7808 */ /* 0x000fc40000000000 */
[----:B------:R-:W-:Y:S02]  /*31c0*/  FSEL R0, R30, 1, !P0 ;  /* 0x3f8000001e007808 */ /* 0x000fe40004000000 */
[----:B------:R-:W-:Y:S01]  /*31d0*/  FSEL R9, -R9, -0.4999999701976776123, !P0 ;  /* 0xbeffffff09097808 */ /* 0x000fe20004000100 */
[C---:B------:R-:W-:Y:S02]  /*31e0*/  FFMA R2, R3.reuse, R12, R2 ;  /* 0x0000000c03027223 */ /* 0x040fe40000000002 */
[C---:B------:R-:W-:Y:S02]  /*31f0*/  FFMA R5, R3.reuse, R0, RZ ;  /* 0x0000000003057223 */ /* 0x040fe400000000ff */
[----:B------:R-:W-:-:S04]  /*3200*/  FFMA R2, R3, R2, R9 ;  /* 0x0000000203027223 */ /* 0x000fc80000000009 */
[----:B------:R-:W-:-:S04]  /*3210*/  FFMA R0, R5, R2, R0 ;  /* 0x0000000205007223 */ /* 0x000fc80000000000 */
[----:B------:R-:W-:Y:S01]  /*3220*/  @P1 FADD R0, RZ, -R0 ;  /* 0x80000000ff001221 */ /* 0x000fe20000000000 */
[----:B------:R-:W-:-:S03]  /*3230*/  FSETP.GEU.AND P1, PT, |R29|, 6.5827683646048100446e-37, PT ;  /* 0x036000001d00780b */ /* 0x000fc60003f2e200 */
[----:B------:R-:W0:Y:S02]  /*3240*/  F2F.F64.F32 R2, R0 ;  /* 0x0000000000027310 */ /* 0x000e240000201800 */
[----:B0-----:R-:W-:Y:S01]  /*3250*/  DMUL R52, R22, R2 ;  /* 0x0000000216347228 */ /* 0x001fe20000000000 */
[----:B------:R-:W-:-:S05]  /*3260*/  IMAD.MOV.U32 R2, RZ, RZ, 0x1 ;  /* 0x00000001ff027424 */ /* 0x000fca00078e00ff */
        /* <DEDUP_REMOVED lines=15> */
[----:B------:R-:W-:Y:S05]  /*3360*/  CALL.REL.NOINC `($__internal_39_$__cuda_sm20_div_rn_f64_full) ;  /* 0x0000001400e47944 */ /* 0x000fea0003c00000 */
[----:B------:R-:W-:-:S07]  /*3370*/  MOV R21, R19 ;  /* 0x0000001300157202 */ /* 0x000fce0000000f00 */
.L_x_634:
[----:B------:R-:W-:Y:S05]  /*3380*/  BSYNC.RECONVERGENT B1 ;  /* 0x0000000000017941 */ /* 0x000fea0003800200 */
.L_x_633:
[----:B------:R-:W-:Y:S01]  /*3390*/  FADD R0, R4, R4 ;  /* 0x0000000404007221 */ /* 0x000fe20000000000 */
[----:B------:R-:W-:Y:S01]  /*33a0*/  BSSY.RECONVERGENT B1, `(.L_x_635) ;  /* 0x00000f8000017945 */ /* 0x000fe20003800200 */
[----:B------:R-:W-:Y:S02]  /*33b0*/  IMAD.MOV.U32 R8, RZ, RZ, 0x0 ;  /* 0x00000000ff087424 */ /* 0x000fe400078e00ff */
[----:B------:R-:W0:Y:S01]  /*33c0*/  F2F.F64.F32 R2, R0 ;  /* 0x0000000000027310 */ /* 0x000e220000201800 */
[----:B------:R-:W-:Y:S01]  /*33d0*/  IMAD.MOV.U32 R9, RZ, RZ, -0x80000000 ;  /* 0x80000000ff097424 */ /* 0x000fe200078e00ff */
[----:B0-----:R-:W-:-:S08]  /*33e0*/  DADD R2, R44, R2 ;  /* 0x000000002c027229 */ /* 0x001fd00000000002 */
[----:B------:R-:W-:Y:S01]  /*33f0*/  DADD R4, R2, -R20 ;  /* 0x0000000002047229 */ /* 0x000fe20000000814 */
[----:B------:R-:W-:-:S10]  /*3400*/  IMAD.MOV.U32 R2, RZ, RZ, RZ ;  /* 0x000000ffff027224 */ /* 0x000fd400078e00ff */
.L_x_646:
[----:B------:R-:W0:Y:S01]  /*3410*/  F2F.F32.F64 R21, R8 ;  /* 0x0000000800157310 */ /* 0x000e220000301000 */
[----:B------:R-:W-:Y:S01]  /*3420*/  BSSY.RECONVERGENT B0, `(.L_x_636) ;  /* 0x0000042000007945 */ /* 0x000fe20003800200 */
[C---:B0-----:R-:W-:Y:S01]  /*3430*/  FMUL R0, R21.reuse, 0.63661974668502807617 ;  /* 0x3f22f98315007820 */ /* 0x041fe20000400000 */
[----:B------:R-:W-:-:S05]  /*3440*/  FSETP.GE.AND P0, PT, |R21|, 105615, PT ;  /* 0x47ce47801500780b */ /* 0x000fca0003f06200 */
[----:B------:R-:W0:Y:S02]  /*3450*/  F2I.NTZ R0, R0 ;  /* 0x0000000000007305 */ /* 0x000e240000203100 */
[-C--:B0-----:R-:W-:Y:S02]  /*3460*/  I2FP.F32.S32 R12, R0.reuse ;  /* 0x00000000000c7245 */ /* 0x081fe40000201400 */
[----:B------:R-:W-:-:S03]  /*3470*/  MOV R28, R0 ;  /* 0x00000000001c7202 */ /* 0x000fc60000000f00 */
        /* <DEDUP_REMOVED lines=9> */
[----:B------:R-:W-:Y:S01]  /*3510*/  IMAD.SHL.U32 R3, R21, 0x100, RZ ;  /* 0x0000010015037824 */ /* 0x000fe200078e00ff */
[----:B------:R-:W-:Y:S01]  /*3520*/  MOV R20, RZ ;  /* 0x000000ff00147202 */ /* 0x000fe20000000f00 */
[----:B------:R-:W-:Y:S01]  /*3530*/  IMAD.MOV.U32 R0, RZ, RZ, R1 ;  /* 0x000000ffff007224 */ /* 0x000fe200078e0001 */
[----:B------:R-:W0:Y:S02]  /*3540*/  LDCU.64 UR8, c[0x4][URZ] ;  /* 0x01000000ff0877ac */ /* 0x000e240008000a00 */
[----:B------:R-:W-:Y:S01]  /*3550*/  LOP3.LUT R29, R3, 0x80000000, RZ, 0xfc, !PT ;  /* 0x80000000031d7812 */ /* 0x000fe200078efcff */
[----:B------:R-:W-:Y:S01]  /*3560*/  UMOV UR5, URZ ;  /* 0x000000ff00057c82 */ /* 0x000fe20008000000 */
[----:B------:R-:W-:-:S05]  /*3570*/  UMOV UR4, URZ ;  /* 0x000000ff00047c82 */ /* 0x000fca0008000000 */
.L_x_638:
[----:B0-----:R-:W-:Y:S02]  /*3580*/  IMAD.U32 R22, RZ, RZ, UR8 ;  /* 0x00000008ff167e24 */ /* 0x001fe4000f8e00ff */
[----:B------:R-:W-:-:S05]  /*3590*/  IMAD.U32 R23, RZ, RZ, UR9 ;  /* 0x00000009ff177e24 */ /* 0x000fca000f8e00ff */
        /* <DEDUP_REMOVED lines=9> */
[----:B0-----:R-:W-:Y:S01]  /*3630*/  IADD3 R0, PT, PT, R0, 0x4, RZ ;  /* 0x0000000400007810 */ /* 0x001fe20007ffe0ff */
        /* <DEDUP_REMOVED lines=26> */
[----:B------:R-:W-:-:S03]  /*37e0*/  ISETP.GE.AND P1, PT, R13, RZ, PT ;  /* 0x000000ff0d00720c */ /* 0x000fc60003f26270 */
[----:B------:R-:W-:-:S05]  /*37f0*/  IMAD.MOV R3, RZ, RZ, -R0 ;  /* 0x000000ffff037224 */ /* 0x000fca00078e0a00 */
[----:B------:R-:W-:Y:S01]  /*3800*/  @!P0 MOV R0, R3 ;  /* 0x0000000300008202 */ /* 0x000fe20000000f00 */
[----:B-1----:R-:W-:-:S10]  /*3810*/  DMUL R30, R22, UR4 ;  /* 0x00000004161e7c28 */ /* 0x002fd40008000000 */
[----:B------:R-:W1:Y:S02]  /*3820*/  F2F.F32.F64 R30, R30 ;  /* 0x0000001e001e7310 */ /* 0x000e640000301000 */
[----:B01----:R-:W-:-:S07]  /*3830*/  FSEL R3, -R30, R30, !P1 ;  /* 0x0000001e1e037208 */ /* 0x003fce0004800100 */
.L_x_637:
[----:B------:R-:W-:Y:S05]  /*3840*/  BSYNC.RECONVERGENT B0 ;  /* 0x0000000000007941 */ /* 0x000fea0003800200 */
.L_x_636:
[----:B------:R-:W-:Y:S02]  /*3850*/  IMAD.MOV.U32 R29, RZ, RZ, 0x37cbac00 ;  /* 0x37cbac00ff1d7424 */ /* 0x000fe400078e00ff */
[----:B------:R-:W-:Y:S01]  /*3860*/  FMUL R12, R3, R3 ;  /* 0x00000003030c7220 */ /* 0x000fe20000400000 */
[----:B------:R-:W-:Y:S01]  /*3870*/  HFMA2 R31, -RZ, RZ, 1.541015625, -0.052001953125 ;  /* 0x3e2aaaa8ff1f7431 */ /* 0x000fe200000001ff */
[----:B------:R-:W-:Y:S01]  /*3880*/  LOP3.LUT R20, R0, 0x1, RZ, 0xc0, !PT ;  /* 0x0000000100147812 */ /* 0x000fe200078ec0ff */
[----:B------:R-:W-:Y:S02]  /*3890*/  IMAD.MOV.U32 R30, RZ, RZ, 0x3c0885e4 ;  /* 0x3c0885e4ff1e7424 */ /* 0x000fe400078e00ff */
[----:B------:R-:W-:Y:S01]  /*38a0*/  FFMA R13, R12, R29, -0.0013887860113754868507 ;  /* 0xbab607ed0c0d7423 */ /* 0x000fe2000000001d */
[----:B------:R-:W-:Y:S01]  /*38b0*/  VIADD R0, R0, 0x1 ;  /* 0x0000000100007836 */ /* 0x000fe20000000000 */
[----:B------:R-:W-:Y:S01]  /*38c0*/  ISETP.NE.U32.AND P0, PT, R20, 0x1, PT ;  /* 0x000000011400780c */ /* 0x000fe20003f05070 */
[----:B------:R-:W-:Y:S03]  /*38d0*/  BSSY.RECONVERGENT B0, `(.L_x_639) ;  /* 0x0000040000007945 */ /* 0x000fe60003800200 */
[----:B------:R-:W-:-:S02]  /*38e0*/  FSEL R13, R13, -0.00019574658654164522886, P0 ;  /* 0xb94d41530d0d7808 */ /* 0x000fc40000000000 */
[----:B------:R-:W-:Y:S02]  /*38f0*/  FSEL R23, R30, 0.041666727513074874878, !P0 ;  /* 0x3d2aaabb1e177808 */ /* 0x000fe40004000000 */
[----:B------:R-:W-:Y:S02]  /*3900*/  LOP3.LUT P1, RZ, R0, 0x2, RZ, 0xc0, !PT ;  /* 0x0000000200ff7812 */ /* 0x000fe4000782c0ff */
[----:B------:R-:W-:Y:S01]  /*3910*/  FSEL R0, R3, 1, !P0 ;  /* 0x3f80000003007808 */ /* 0x000fe20004000000 */
[C---:B------:R-:W-:Y:S01]  /*3920*/  FFMA R13, R12.reuse, R13, R23 ;  /* 0x0000000d0c0d7223 */ /* 0x040fe20000000017 */
[----:B------:R-:W-:Y:S02]  /*3930*/  FSEL R20, -R31, -0.4999999701976776123, !P0 ;  /* 0xbeffffff1f147808 */ /* 0x000fe40004000100 */
[----:B------:R-:W-:Y:S01]  /*3940*/  FSETP.GE.AND P0, PT, |R21|, 105615, PT ;  /* 0x47ce47801500780b */ /* 0x000fe20003f06200 */
[C---:B------:R-:W-:Y:S02]  /*3950*/  FFMA R3, R12.reuse, R0, RZ ;  /* 0x000000000c037223 */ /* 0x040fe400000000ff */
[----:B------:R-:W-:-:S04]  /*3960*/  FFMA R13, R12, R13, R20 ;  /* 0x0000000d0c0d7223 */ /* 0x000fc80000000014 */
[----:B------:R-:W-:-:S04]  /*3970*/  FFMA R0, R3, R13, R0 ;  /* 0x0000000d03007223 */ /* 0x000fc80000000000 */
[----:B------:R-:W-:Y:S02]  /*3980*/  @P1 FADD R0, RZ, -R0 ;  /* 0x80000000ff001221 */ /* 0x000fe40000000000 */
[----:B------:R-:W-:Y:S05]  /*3990*/  @!P0 BRA `(.L_x_640) ;  /* 0x0000000000cc8947 */ /* 0x000fea0003800000 */
        /* <DEDUP_REMOVED lines=9> */
.L_x_641:
        /* <DEDUP_REMOVED lines=28> */
[C---:B------:R-:W-:Y:S02]  /*3bf0*/  SHF.L.W.U32.HI R13, R12.reuse, 0x2, R3 ;  /* 0x000000020c0d7819 */ /* 0x040fe40000010e03 */
[----:B------:R-:W-:Y:S02]  /*3c00*/  SHF.L.U32 R12, R12, 0x2, RZ ;  /* 0x000000020c0c7819 */ /* 0x000fe400000006ff */
[----:B------:R-:W-:-:S02]  /*3c10*/  SHF.R.S32.HI R19, RZ, 0x1f, R13 ;  /* 0x0000001fff137819 */ /* 0x000fc4000001140d */
[----:B------:R-:W-:Y:S02]  /*3c20*/  LEA.HI R28, R13, R28, RZ, 0x1 ;  /* 0x0000001c0d1c7211 */ /* 0x000fe400078f08ff */
        /* <DEDUP_REMOVED lines=10> */
.L_x_640:
[----:B------:R-:W-:Y:S05]  /*3cd0*/  BSYNC.RECONVERGENT B0 ;  /* 0x0000000000007941 */ /* 0x000fea0003800200 */
.L_x_639:
[----:B------:R-:W-:Y:S01]  /*3ce0*/  FMUL R12, R19, R19 ;  /* 0x00000013130c7220 */ /* 0x000fe20000400000 */
[C---:B------:R-:W-:Y:S01]  /*3cf0*/  LOP3.LUT R3, R28.reuse, 0x1, RZ, 0xc0, !PT ;  /* 0x000000011c037812 */ /* 0x040fe200078ec0ff */
[----:B------:R-:W-:Y:S01]  /*3d00*/  VIADD R28, R28, 0x1 ;  /* 0x000000011c1c7836 */ /* 0x000fe20000000000 */
[----:B------:R-:W-:Y:S01]  /*3d10*/  BSSY.RECONVERGENT B0, `(.L_x_642) ;  /* 0x0000019000007945 */ /* 0x000fe20003800200 */
        /* <DEDUP_REMOVED lines=11> */
[----:B------:R-:W-:-:S04]  /*3dd0*/  @P1 FADD R3, RZ, -R3 ;  /* 0x80000003ff031221 */ /* 0x000fc80000000000 */
[----:B------:R-:W-:-:S04]  /*3de0*/  FADD R20, R3, 1 ;  /* 0x3f80000003147421 */ /* 0x000fc80000000000 */
[----:B------:R-:W0:Y:S08]  /*3df0*/  MUFU.RCP R3, R20 ;  /* 0x0000001400037308 */ /* 0x000e300000001000 */
[----:B------:R-:W1:Y:S01]  /*3e00*/  FCHK P0, R0, R20 ;  /* 0x0000001400007302 */ /* 0x000e620000000000 */
[----:B0-----:R-:W-:-:S04]  /*3e10*/  FFMA R12, -R20, R3, 1 ;  /* 0x3f800000140c7423 */ /* 0x001fc80000000103 */
[----:B------:R-:W-:-:S04]  /*3e20*/  FFMA R3, R3, R12, R3 ;  /* 0x0000000c03037223 */ /* 0x000fc80000000003 */
[----:B------:R-:W-:-:S04]  /*3e30*/  FFMA R12, R0, R3, RZ ;  /* 0x00000003000c7223 */ /* 0x000fc800000000ff */
[----:B------:R-:W-:-:S04]  /*3e40*/  FFMA R13, -R20, R12, R0 ;  /* 0x0000000c140d7223 */ /* 0x000fc80000000100 */
[----:B------:R-:W-:Y:S01]  /*3e50*/  FFMA R3, R3, R13, R12 ;  /* 0x0000000d03037223 */ /* 0x000fe2000000000c */
[----:B-1----:R-:W-:Y:S06]  /*3e60*/  @!P0 BRA `(.L_x_643) ;  /* 0x00000000000c8947 */ /* 0x002fec0003800000 */
[----:B------:R-:W-:Y:S02]  /*3e70*/  MOV R3, R0 ;  /* 0x0000000000037202 */ /* 0x000fe40000000f00 */
[----:B------:R-:W-:-:S07]  /*3e80*/  MOV R12, 0x3ea0 ;  /* 0x00003ea0000c7802 */ /* 0x000fce0000000f00 */
[----:B------:R-:W-:Y:S05]  /*3e90*/  CALL.REL.NOINC `($__internal_42_$__cuda_sm3x_div_rn_noftz_f32_slowpath) ;  /* 0x0000001400b07944 */ /* 0x000fea0003c00000 */
.L_x_643:
[----:B------:R-:W-:Y:S05]  /*3ea0*/  BSYNC.RECONVERGENT B0 ;  /* 0x0000000000007941 */ /* 0x000fea0003800200 */
.L_x_642:
[----:B------:R-:W0:Y:S01]  /*3eb0*/  F2F.F64.F32 R12, R3 ;  /* 0x00000003000c7310 */ /* 0x000e220000201800 */
[----:B------:R-:W-:Y:S01]  /*3ec0*/  UMOV UR4, 0xa0000000 ;  /* 0xa000000000047882 */ /* 0x000fe20000000000 */
[----:B------:R-:W-:Y:S01]  /*3ed0*/  UMOV UR5, 0x3e7ad7f2 ;  /* 0x3e7ad7f200057882 */ /* 0x000fe20000000000 */
[----:B------:R-:W-:Y:S01]  /*3ee0*/  FSETP.GEU.AND P1, PT, |R7|, 6.5827683646048100446e-37, PT ;  /* 0x036000000700780b */ /* 0x000fe20003f2e200 */
[----:B------:R-:W-:Y:S01]  /*3ef0*/  BSSY.RECONVERGENT B2, `(.L_x_644) ;  /* 0x0000014000027945 */ /* 0x000fe20003800200 */
[----:B0-----:R-:W-:Y:S01]  /*3f00*/  DFMA R52, R4, R12, UR4 ;  /* 0x0000000404347e2b */ /* 0x001fe2000800000c */
        /* <DEDUP_REMOVED lines=18> */
.L_x_645:
[----:B------:R-:W-:Y:S05]  /*4030*/  BSYNC.RECONVERGENT B2 ;  /* 0x0000000000027941 */ /* 0x000fea0003800200 */
.L_x_644:
[----:B------:R0:W1:Y:S01]  /*4040*/  F2F.F32.F64 R0, R20 ;  /* 0x0000001400007310 */ /* 0x0000620000301000 */
[----:B------:R-:W-:Y:S01]  /*4050*/  IMAD.MOV.U32 R13, RZ, RZ, 0x3b2090aa ;  /* 0x3b2090aaff0d7424 */ /* 0x000fe200078e00ff */
[----:B------:R-:W-:Y:S01]  /*4060*/  UMOV UR4, 0x53c8d4f1 ;  /* 0x53c8d4f100047882 */ /* 0x000fe20000000000 */
[----:B------:R-:W-:Y:S01]  /*4070*/  UMOV UR5, 0x400921fb ;  /* 0x400921fb00057882 */ /* 0x000fe20000000000 */
[----:B0-----:R-:W-:-:S04]  /*4080*/  SHF.R.U32.HI R20, RZ, 0x1f, R21 ;  /* 0x0000001fff147819 */ /* 0x001fc80000011615 */
[----:B-1----:R-:W0:Y:S01]  /*4090*/  MUFU.RCP R3, |R0| ;  /* 0x4000000000037308 */ /* 0x002e220000001000 */
[C---:B------:R-:W-:Y:S02]  /*40a0*/  FSETP.GT.AND P1, PT, |R0|.reuse, 1, PT ;  /* 0x3f8000000000780b */ /* 0x040fe40003f24200 */
[-C--:B------:R-:W-:Y:S02]  /*40b0*/  FSETP.NAN.AND P2, PT, |R0|, |R0|.reuse, PT ;  /* 0x400000000000720b */ /* 0x080fe40003f48200 */
[----:B0-----:R-:W-:Y:S02]  /*40c0*/  FSEL R3, R3, |R0|, P1 ;  /* 0x4000000003037208 */ /* 0x001fe40000800000 */
[----:B------:R-:W-:Y:S01]  /*40d0*/  LOP3.LUT R0, R20, 0x1, RZ, 0xc0, !PT ;  /* 0x0000000114007812 */ /* 0x000fe200078ec0ff */
[----:B------:R-:W-:Y:S02]  /*40e0*/  IMAD.MOV.U32 R20, RZ, RZ, 0x3f6ee581 ;  /* 0x3f6ee581ff147424 */ /* 0x000fe400078e00ff */
[----:B------:R-:W-:Y:S01]  /*40f0*/  FMUL R12, R3, R3 ;  /* 0x00000003030c7220 */ /* 0x000fe20000400000 */
[----:B------:R-:W-:-:S03]  /*4100*/  ISETP.NE.U32.AND P0, PT, R0, 0x1, PT ;  /* 0x000000010000780c */ /* 0x000fc60003f05070 */
[----:B------:R-:W-:Y:S01]  /*4110*/  FFMA R13, R12, R13, -0.014396979473531246185 ;  /* 0xbc6be14f0c0d7423 */ /* 0x000fe2000000000d */
[----:B------:R-:W-:-:S03]  /*4120*/  ISETP.NE.U32.AND.EX P0, PT, RZ, RZ, PT, P0 ;  /* 0x000000ffff00720c */ /* 0x000fc60003f05100 */
        /* <DEDUP_REMOVED lines=9> */
[----:B------:R-:W-:-:S04]  /*41c0*/  @!P2 FSEL R3, -|R3|, |R3|, !P0 ;  /* 0x400000030303a208 */ /* 0x000fc80004000300 */
[----:B------:R-:W0:Y:S02]  /*41d0*/  F2F.F64.F32 R12, R3 ;  /* 0x00000003000c7310 */ /* 0x000e240000201800 */
[C---:B0-----:R-:W-:Y:S01]  /*41e0*/  DADD R20, R12.reuse, -UR4 ;  /* 0x800000040c147e29 */ /* 0x041fe20008000000 */
[----:B------:R-:W-:Y:S02]  /*41f0*/  UMOV UR5, 0x3ff921fb ;  /* 0x3ff921fb00057882 */ /* 0x000fe40000000000 */
[----:B------:R-:W-:Y:S01]  /*4200*/  DSETP.GT.AND P0, PT, R12, UR4, PT ;  /* 0x000000040c007e2a */ /* 0x000fe2000bf04000 */
[----:B------:R-:W-:-:S06]  /*4210*/  UMOV UR5, 0x400921fb ;  /* 0x400921fb00057882 */ /* 0x000fcc0000000000 */
[----:B------:R-:W-:Y:S02]  /*4220*/  FSEL R20, R20, R12, P0 ;  /* 0x0000000c14147208 */ /* 0x000fe40000000000 */
[----:B------:R-:W-:-:S06]  /*4230*/  FSEL R21, R21, R13, P0 ;  /* 0x0000000d15157208 */ /* 0x000fcc0000000000 */
[C---:B------:R-:W-:Y:S01]  /*4240*/  DADD R12, R20.reuse, UR4 ;  /* 0x00000004140c7e29 */ /* 0x040fe20008000000 */
[----:B------:R-:W-:Y:S02]  /*4250*/  UMOV UR5, 0x3ff921fb ;  /* 0x3ff921fb00057882 */ /* 0x000fe40000000000 */
[----:B------:R-:W-:Y:S01]  /*4260*/  DSETP.GTU.AND P0, PT, R20, -UR4, PT ;  /* 0x8000000414007e2a */ /* 0x000fe2000bf0c000 */
[----:B------:R-:W-:Y:S01]  /*4270*/  UMOV UR4, 0xe0000000 ;  /* 0xe000000000047882 */ /* 0x000fe20000000000 */
[----:B------:R-:W-:-:S05]  /*4280*/  UMOV UR5, 0x3f50624d ;  /* 0x3f50624d00057882 */ /* 0x000fca0000000000 */
[----:B------:R-:W-:Y:S02]  /*4290*/  FSEL R12, R12, R20, !P0 ;  /* 0x000000140c0c7208 */ /* 0x000fe40004000000 */
[----:B------:R-:W-:Y:S02]  /*42a0*/  FSEL R13, R13, R21, !P0 ;  /* 0x000000150d0d7208 */ /* 0x000fe40004000000 */
[C---:B------:R-:W-:Y:S01]  /*42b0*/  ISETP.GE.U32.AND P0, PT, R2.reuse, 0x31, PT ;  /* 0x000000310200780c */ /* 0x040fe20003f06070 */
[----:B------:R-:W-:-:S03]  /*42c0*/  VIADD R2, R2, 0x1 ;  /* 0x0000000102027836 */ /* 0x000fc60000000000 */
[----:B------:R-:W-:-:S08]  /*42d0*/  DADD R8, R12, -R8 ;  /* 0x000000000c087229 */ /* 0x000fd00000000808 */
[----:B------:R-:W-:Y:S01]  /*42e0*/  DSETP.GEU.AND P1, PT, |R8|, UR4, PT ;  /* 0x0000000408007e2a */ /* 0x000fe2000bf2e200 */
[----:B------:R-:W-:Y:S01]  /*42f0*/  MOV R8, R12 ;  /* 0x0000000c00087202 */ /* 0x000fe20000000f00 */
[----:B------:R-:W-:-:S12]  /*4300*/  IMAD.MOV.U32 R9, RZ, RZ, R13 ;  /* 0x000000ffff097224 */ /* 0x000fd800078e000d */
[----:B------:R-:W-:Y:S05]  /*4310*/  @!P0 BRA P1, `(.L_x_646) ;  /* 0xfffffff0003c8947 */ /* 0x000fea000083ffff */
[----:B------:R-:W-:Y:S05]  /*4320*/  BSYNC.RECONVERGENT B1 ;  /* 0x0000000000017941 */ /* 0x000fea0003800200 */
.L_x_635:
[----:B------:R-:W0:Y:S01]  /*4330*/  LDC.64 R2, c[0x0][0x398] ;  /* 0x0000e600ff027b82 */ /* 0x000e220000000a00 */
[----:B------:R-:W-:Y:S01]  /*4340*/  IMAD.MOV.U32 R4, RZ, RZ, 0x1 ;  /* 0x00000001ff047424 */ /* 0x000fe200078e00ff */
[----:B------:R-:W-:Y:S01]  /*4350*/  DMUL R44, R44, R44 ;  /* 0x0000002c2c2c7228 */ /* 0x000fe20000000000 */
[----:B------:R1:W-:Y:S01]  /*4360*/  STG.E.64 desc[UR6][R34.64], R10 ;  /* 0x0000000a22007986 */ /* 0x0003e2000c101b06 */
[----:B------:R-:W-:Y:S08]  /*4370*/  BSSY.RECONVERGENT B1, `(.L_x_647) ;  /* 0x0000016000017945 */ /* 0x000ff00003800200 */
[----:B------:R-:W-:Y:S01]  /*4380*/  FSETP.GEU.AND P1, PT, |R45|, 6.5827683646048100446e-37, PT ;  /* 0x036000002d00780b */ /* 0x000fe20003f2e200 */
[----:B0-----:R-:W-:-:S06]  /*4390*/  DMUL R2, R2, 4 ;  /* 0x4010000002027828 */ /* 0x001fcc0000000000 */
        /* <DEDUP_REMOVED lines=11> */
[----:B-1----:R-:W-:Y:S05]  /*4450*/  @P0 BRA P1, `(.L_x_648) ;  /* 0x00000000001c0947 */ /* 0x002fea0000800000 */
[----:B------:R-:W-:Y:S01]  /*4460*/  IMAD.MOV.U32 R20, RZ, RZ, R44 ;  /* 0x000000ffff147224 */ /* 0x000fe200078e002c */
[----:B------:R-:W-:Y:S01]  /*4470*/  MOV R19, R45 ;  /* 0x0000002d00137202 */ /* 0x000fe20000000f00 */
[----:B------:R-:W-:Y:S01]  /*4480*/  IMAD.MOV.U32 R52, RZ, RZ, R2 ;  /* 0x000000ffff347224 */ /* 0x000fe200078e0002 */
[----:B------:R-:W-:Y:S01]  /*4490*/  MOV R0, 0x44c0 ;  /* 0x000044c000007802 */ /* 0x000fe20000000f00 */
[----:B------:R-:W-:-:S07]  /*44a0*/  IMAD.MOV.U32 R53, RZ, RZ, R3 ;  /* 0x000000ffff357224 */ /* 0x000fce00078e0003 */
[----:B------:R-:W-:Y:S05]  /*44b0*/  CALL.REL.NOINC `($__internal_39_$__cuda_sm20_div_rn_f64_full) ;  /* 0x0000000400907944 */ /* 0x000fea0003c00000 */
[----:B------:R-:W-:-:S07]  /*44c0*/  IMAD.MOV.U32 R21, RZ, RZ, R19 ;  /* 0x000000ffff157224 */ /* 0x000fce00078e0013 */
.L_x_648:
[----:B------:R-:W-:Y:S05]  /*44d0*/  BSYNC.RECONVERGENT B1 ;  /* 0x0000000000017941 */ /* 0x000fea0003800200 */
.L_x_647:
[----:B------:R-:W2:Y:S04]  /*44e0*/  LDG.E.64 R42, desc[UR6][R42.64] ;  /* 0x000000062a2a7981 */ /* 0x000ea8000c1e1b00 */
[----:B------:R-:W3:Y:S04]  /*44f0*/  LDG.E.64 R26, desc[UR6][R26.64] ;  /* 0x000000061a1a7981 */ /* 0x000ee8000c1e1b00 */
[----:B------:R-:W3:Y:S01]  /*4500*/  LDG.E.64 R4, desc[UR6][R24.64] ;  /* 0x0000000618047981 */ /* 0x000ee2000c1e1b00 */
[----:B------:R-:W0:Y:S01]  /*4510*/  MUFU.RCP64H R7, R3 ;  /* 0x0000000300077308 */ /* 0x000e220000001800 */
[----:B------:R-:W-:Y:S01]  /*4520*/  MOV R6, 0x1 ;  /* 0x0000000100067802 */ /* 0x000fe20000000f00 */
[----:B------:R-:W-:Y:S05]  /*4530*/  BSSY.RECONVERGENT B1, `(.L_x_649) ;  /* 0x0000019000017945 */ /* 0x000fea0003800200 */
[----:B0-----:R-:W-:-:S08]  /*4540*/  DFMA R8, -R2, R6, 1 ;  /* 0x3ff000000208742b */ /* 0x001fd00000000106 */
[----:B------:R-:W-:-:S08]  /*4550*/  DFMA R8, R8, R8, R8 ;  /* 0x000000080808722b */ /* 0x000fd00000000008 */
[----:B------:R-:W-:-:S08]  /*4560*/  DFMA R8, R6, R8, R6 ;  /* 0x000000080608722b */ /* 0x000fd00000000006 */
[----:B------:R-:W-:-:S08]  /*4570*/  DFMA R6, -R2, R8, 1 ;  /* 0x3ff000000206742b */ /* 0x000fd00000000108 */
[----:B------:R-:W-:Y:S02]  /*4580*/  DFMA R10, R8, R6, R8 ;  /* 0x00000006080a722b */ /* 0x000fe40000000008 */
[----:B--2---:R-:W-:-:S08]  /*4590*/  DADD R46, R46, -R42 ;  /* 0x000000002e2e7229 */ /* 0x004fd0000000082a */
[----:B------:R-:W-:Y:S02]  /*45a0*/  DMUL R46, R46, R46 ;  /* 0x0000002e2e2e7228 */ /* 0x000fe40000000000 */
[----:B---3--:R-:W-:-:S06]  /*45b0*/  DADD R4, R4, R26 ;  /* 0x0000000004047229 */ /* 0x008fcc000000001a */
[----:B------:R-:W-:Y:S02]  /*45c0*/  DMUL R6, R10, R46 ;  /* 0x0000002e0a067228 */ /* 0x000fe40000000000 */
[----:B------:R-:W-:Y:S01]  /*45d0*/  FSETP.GEU.AND P1, PT, |R47|, 6.5827683646048100446e-37, PT ;  /* 0x036000002f00780b */ /* 0x000fe20003f2e200 */
[----:B------:R-:W-:-:S05]  /*45e0*/  DFMA R4, R4, -0.5, R20 ;  /* 0xbfe000000404782b */ /* 0x000fca0000000014 */
        /* <DEDUP_REMOVED lines=10> */
[----:B------:R-:W-:Y:S05]  /*4690*/  CALL.REL.NOINC `($__internal_39_$__cuda_sm20_div_rn_f64_full) ;  /* 0x0000000400187944 */ /* 0x000fea0003c00000 */
[----:B------:R-:W-:Y:S02]  /*46a0*/  IMAD.MOV.U32 R6, RZ, RZ, R20 ;  /* 0x000000ffff067224 */ /* 0x000fe400078e0014 */
[----:B------:R-:W-:-:S07]  /*46b0*/  IMAD.MOV.U32 R7, RZ, RZ, R19 ;  /* 0x000000ffff077224 */ /* 0x000fce00078e0013 */
.L_x_650:
[----:B------:R-:W-:Y:S05]  /*46c0*/  BSYNC.RECONVERGENT B1 ;  /* 0x0000000000017941 */ /* 0x000fea0003800200 */
.L_x_649:
[----:B------:R-:W0:Y:S01]  /*46d0*/  LDCU UR5, c[0x0][0x380] ;  /* 0x00007000ff0577ac */ /* 0x000e220008000800 */
[----:B------:R-:W1:Y:S08]  /*46e0*/  LDC.64 R2, c[0x0][0x428] ;  /* 0x00010a00ff027b82 */ /* 0x000e700000000a00 */
[----:B------:R-:W2:Y:S08]  /*46f0*/  LDC.64 R8, c[0x0][0x3f8] ;  /* 0x0000fe00ff087b82 */ /* 0x000eb00000000a00 */
[----:B------:R-:W3:Y:S01]  /*4700*/  LDC.64 R10, c[0x0][0x408] ;  /* 0x00010200ff0a7b82 */ /* 0x000ee20000000a00 */
[----:B0-----:R-:W-:-:S06]  /*4710*/  UIADD3 UR4, UPT, UPT, UR5, -0x2, URZ ;  /* 0xfffffffe05047890 */ /* 0x001fcc000fffe0ff */
[----:B------:R-:W-:-:S13]  /*4720*/  ISETP.GE.AND P0, PT, R15, UR4, PT ;  /* 0x000000040f007c0c */ /* 0x000fda000bf06270 */
[----:B------:R-:W-:-:S04]  /*4730*/  @!P0 VIADD R17, R15, 0x2 ;  /* 0x000000020f118836 */ /* 0x000fc80000000000 */
[----:B------:R-:W-:-:S04]  /*4740*/  IMAD R17, R14, UR5, R17 ;  /* 0x000000050e117c24 */ /* 0x000fc8000f8e0211 */
[----:B-1----:R-:W-:-:S06]  /*4750*/  IMAD.WIDE.U32 R2, R17, 0x8, R2 ;  /* 0x0000000811027825 */ /* 0x002fcc00078e0002 */
[----:B------:R-:W4:Y:S02]  /*4760*/  LDG.E.64 R2, desc[UR6][R2.64] ;  /* 0x0000000602027981 */ /* 0x000f24000c1e1b00 */
[----:B----4-:R-:W-:-:S08]  /*4770*/  DADD R26, R26, R2 ;  /* 0x000000001a1a7229 */ /* 0x010fd00000000002 */
[----:B------:R-:W-:Y:S01]  /*4780*/  DFMA R26, R26, -0.5, R6 ;  /* 0xbfe000001a1a782b */ /* 0x000fe20000000006 */
[----:B--2---:R-:W-:Y:S02]  /*4790*/  IMAD.WIDE.U32 R6, R16, 0x8, R8 ;  /* 0x0000000810067825 */ /* 0x004fe400078e0008 */
[----:B------:R-:W0:Y:S05]  /*47a0*/  LDC.64 R8, c[0x0][0x450] ;  /* 0x00011400ff087b82 */ /* 0x000e2a0000000a00 */
[----:B------:R-:W-:-:S08]  /*47b0*/  DMUL R26, R26, 0.5 ;  /* 0x3fe000001a1a7828 */ /* 0x000fd00000000000 */
[----:B------:R-:W-:-:S07]  /*47c0*/  DFMA R4, R4, 1.5, -R26 ;  /* 0x3ff800000404782b */ /* 0x000fce000000081a */
[----:B------:R-:W-:Y:S04]  /*47d0*/  STG.E.64 desc[UR6][R6.64], R4 ;  /* 0x0000000406007986 */ /* 0x000fe8000c101b06 */
[----:B------:R-:W2:Y:S01]  /*47e0*/  LDG.E.64 R24, desc[UR6][R24.64] ;  /* 0x0000000618187981 */ /* 0x000ea2000c1e1b00 */
[----:B0-----:R-:W-:-:S04]  /*47f0*/  IMAD.WIDE.U32 R8, R16, 0x8, R8 ;  /* 0x0000000810087825 */ /* 0x001fc800078e0008 */
[----:B---3--:R-:W-:Y:S01]  /*4800*/  IMAD.WIDE.U32 R18, R18, 0x8, R10 ;  /* 0x0000000812127825 */ /* 0x008fe200078e000a */
[----:B--2---:R-:W-:-:S07]  /*4810*/  DADD R2, R4, R24 ;  /* 0x0000000004027229 */ /* 0x004fce0000000018 */
[----:B------:R-:W-:Y:S04]  /*4820*/  STG.E.64 desc[UR6][R8.64], R2 ;  /* 0x0000000208007986 */ /* 0x000fe8000c101b06 */
[----:B------:R-:W2:Y:S01]  /*4830*/  LDG.E.64 R18, desc[UR6][R18.64] ;  /* 0x0000000612127981 */ /* 0x000ea2000c1e1b00 */
[----:B------:R-:W-:-:S05]  /*4840*/  IMAD.WIDE.U32 R16, R16, 0x8, R10 ;  /* 0x0000000810107825 */ /* 0x000fca00078e000a */
[----:B--2---:R-:W-:Y:S01]  /*4850*/  STG.E.64 desc[UR6][R16.64], R18 ;  /* 0x0000001210007986 */ /* 0x004fe2000c101b06 */
[----:B------:R-:W-:Y:S05]  /*4860*/  EXIT ;  /* 0x000000000000794d */ /* 0x000fea0003800000 */
        .weak           $__internal_38_$__cuda_sm20_dblrcp_rn_slowpath_v3
        .type           $__internal_38_$__cuda_sm20_dblrcp_rn_slowpath_v3,@function
        .size           $__internal_38_$__cuda_sm20_dblrcp_rn_slowpath_v3,($__internal_39_$__cuda_sm20_div_rn_f64_full - $__internal_38_$__cuda_sm20_dblrcp_rn_slowpath_v3)
$__internal_38_$__cuda_sm20_dblrcp_rn_slowpath_v3:
[----:B------:R-:W0:Y:S08]  /*4870*/  LDC.64 R8, c[0x0][0x3a0] ;  /* 0x0000e800ff087b82 */ /* 0x000e300000000a00 */
[----:B------:R-:W1:Y:S01]  /*4880*/  LDC R19, c[0x0][0x3a4] ;  /* 0x0000e900ff137b82 */ /* 0x000e620000000800 */
[----:B0-----:R-:W-:-:S14]  /*4890*/  DSETP.GTU.AND P0, PT, |R8|, +INF , PT ;  /* 0x7ff000000800742a */ /* 0x001fdc0003f0c200 */
[----:B-1----:R-:W-:Y:S05]  /*48a0*/  @P0 BRA `(.L_x_651) ;  /* 0x0000000000800947 */ /* 0x002fea0003800000 */
        /* <DEDUP_REMOVED lines=8> */
[----:B------:R-:W0:Y:S01]  /*4930*/  LDCU UR4, c[0x0][0x3a0] ;  /* 0x00007400ff0477ac */ /* 0x000e220008000800 */
[----:B------:R-:W-:-:S04]  /*4940*/  VIADD R11, R19, 0xc0200000 ;  /* 0xc0200000130b7836 */ /* 0x000fc80000000000 */
[----:B------:R-:W1:Y:S01]  /*4950*/  MUFU.RCP64H R21, R11 ;  /* 0x0000000b00157308 */ /* 0x000e620000001800 */
[----:B0-----:R-:W-:-:S06]  /*4960*/  IMAD.U32 R10, RZ, RZ, UR4 ;  /* 0x00000004ff0a7e24 */ /* 0x001fcc000f8e00ff */
[----:B-1----:R-:W-:-:S08]  /*4970*/  DFMA R38, -R10, R20, 1 ;  /* 0x3ff000000a26742b */ /* 0x002fd00000000114 */
[----:B------:R-:W-:-:S08]  /*4980*/  DFMA R38, R38, R38, R38 ;  /* 0x000000262626722b */ /* 0x000fd00000000026 */
[----:B------:R-:W-:-:S08]  /*4990*/  DFMA R38, R20, R38, R20 ;  /* 0x000000261426722b */ /* 0x000fd00000000014 */
[----:B------:R-:W-:-:S08]  /*49a0*/  DFMA R20, -R10, R38, 1 ;  /* 0x3ff000000a14742b */ /* 0x000fd00000000126 */
[----:B------:R-:W-:-:S08]  /*49b0*/  DFMA R20, R38, R20, R38 ;  /* 0x000000142614722b */ /* 0x000fd00000000026 */
[----:B------:R-:W-:-:S08]  /*49c0*/  DMUL R20, R20, 2.2250738585072013831e-308 ;  /* 0x0010000014147828 */ /* 0x000fd00000000000 */
[----:B------:R-:W-:-:S08]  /*49d0*/  DFMA R8, R20, -R8, 1 ;  /* 0x3ff000001408742b */ /* 0x000fd00000000808 */
[----:B------:R-:W-:-:S08]  /*49e0*/  DFMA R8, R8, R8, R8 ;  /* 0x000000080808722b */ /* 0x000fd00000000008 */
[----:B------:R-:W-:Y:S01]  /*49f0*/  DFMA R10, R20, R8, R20 ;  /* 0x00000008140a722b */ /* 0x000fe20000000014 */
[----:B------:R-:W-:Y:S10]  /*4a00*/  BRA `(.L_x_652) ;  /* 0x0000000000307947 */ /* 0x000ff40003800000 */
.L_x_653:
[----:B------:R-:W-:Y:S01]  /*4a10*/  DMUL R8, R8, 8.11296384146066816958e+31 ;  /* 0x4690000008087828 */ /* 0x000fe20000000000 */
[----:B------:R-:W-:-:S05]  /*4a20*/  MOV R10, R20 ;  /* 0x00000014000a7202 */ /* 0x000fca0000000f00 */
        /* <DEDUP_REMOVED lines=8> */
.L_x_651:
[----:B------:R-:W0:Y:S01]  /*4ab0*/  LDC R10, c[0x0][0x3a0] ;  /* 0x0000e800ff0a7b82 */ /* 0x000e220000000800 */
[----:B------:R-:W-:-:S07]  /*4ac0*/  LOP3.LUT R11, R19, 0x80000, RZ, 0xfc, !PT ;  /* 0x00080000130b7812 */ /* 0x000fce00078efcff */
.L_x_652:
[----:B------:R-:W-:Y:S02]  /*4ad0*/  IMAD.MOV.U32 R8, RZ, RZ, R0 ;  /* 0x000000ffff087224 */ /* 0x000fe400078e0000 */
[----:B------:R-:W-:-:S04]  /*4ae0*/  IMAD.MOV.U32 R9, RZ, RZ, 0x0 ;  /* 0x00000000ff097424 */ /* 0x000fc800078e00ff */
[----:B0-----:R-:W-:Y:S05]  /*4af0*/  RET.REL.NODEC R8 `(_Z4ubndiiddddddddddddPdS_S_S_S_S_S_S_S_S_S_S_S_S_) ;  /* 0xffffffb408407950 */ /* 0x001fea0003c3ffff */
        .weak           $__internal_39_$__cuda_sm20_div_rn_f64_full
        .type           $__internal_39_$__cuda_sm20_div_rn_f64_full,@function
        .size           $__internal_39_$__cuda_sm20_div_rn_f64_full,($__internal_40_$__cuda_sm20_dsqrt_rn_f64_mediumpath_v1 - $__internal_39_$__cuda_sm20_div_rn_f64_full)
$__internal_39_$__cuda_sm20_div_rn_f64_full:
[----:B------:R-:W-:Y:S01]  /*4b00*/  MOV R59, R19 ;  /* 0x00000013003b7202 */ /* 0x000fe20000000f00 */
[----:B------:R-:W-:Y:S01]  /*4b10*/  IMAD.MOV.U32 R58, RZ, RZ, R20 ;  /* 0x000000ffff3a7224 */ /* 0x000fe200078e0014 */
[----:B------:R-:W-:Y:S01]  /*4b20*/  FSETP.GEU.AND P0, PT, |R53|, 1.469367938527859385e-39, PT ;  /* 0x001000003500780b */ /* 0x000fe20003f0e200 */
[----:B------:R-:W-:Y:S01]  /*4b30*/  IMAD.MOV.U32 R56, RZ, RZ, R52 ;  /* 0x000000ffff387224 */ /* 0x000fe200078e0034 */
[----:B------:R-:W-:Y:S01]  /*4b40*/  FSETP.GEU.AND P2, PT, |R59|, 1.469367938527859385e-39, PT ;  /* 0x001000003b00780b */ /* 0x000fe20003f4e200 */
[----:B------:R-:W-:Y:S01]  /*4b50*/  IMAD.MOV.U32 R62, RZ, RZ, R58 ;  /* 0x000000ffff3e7224 */ /* 0x000fe200078e003a */
[C---:B------:R-:W-:Y:S01]  /*4b60*/  LOP3.LUT R19, R53.reuse, 0x800fffff, RZ, 0xc0, !PT ;  /* 0x800fffff35137812 */ /* 0x040fe200078ec0ff */
[----:B------:R-:W-:Y:S01]  /*4b70*/  IMAD.MOV.U32 R60, RZ, RZ, 0x1 ;  /* 0x00000001ff3c7424 */ /* 0x000fe200078e00ff */
[----:B------:R-:W-:Y:S01]  /*4b80*/  LOP3.LUT R54, R53, 0x7ff00000, RZ, 0xc0, !PT ;  /* 0x7ff0000035367812 */ /* 0x000fe200078ec0ff */
[----:B------:R-:W-:Y:S01]  /*4b90*/  BSSY.RECONVERGENT B0, `(.L_x_654) ;  /* 0x0000055000007945 */ /* 0x000fe20003800200 */
[----:B------:R-:W-:-:S02]  /*4ba0*/  LOP3.LUT R57, R19, 0x3ff00000, RZ, 0xfc, !PT ;  /* 0x3ff0000013397812 */ /* 0x000fc400078efcff */
[----:B------:R-:W-:-:S03]  /*4bb0*/  LOP3.LUT R19, R59, 0x7ff00000, RZ, 0xc0, !PT ;  /* 0x7ff000003b137812 */ /* 0x000fc600078ec0ff */
[----:B------:R-:W-:Y:S01]  /*4bc0*/  @!P0 DMUL R56, R52, 8.98846567431157953865e+307 ;  /* 0x7fe0000034388828 */ /* 0x000fe20000000000 */
[----:B------:R-:W-:Y:S02]  /*4bd0*/  ISETP.GE.U32.AND P1, PT, R19, R54, PT ;  /* 0x000000361300720c */ /* 0x000fe40003f26070 */
[----:B------:R-:W-:Y:S02]  /*4be0*/  @!P2 LOP3.LUT R20, R53, 0x7ff00000, RZ, 0xc0, !PT ;  /* 0x7ff000003514a812 */ /* 0x000fe400078ec0ff */
[----:B------:R-:W-:Y:S01]  /*4bf0*/  @!P2 MOV R64, RZ ;  /* 0x000000ff0040a202 */ /* 0x000fe20000000f00 */
[----:B------:R-:W0:Y:S01]  /*4c00*/  MUFU.RCP64H R61, R57 ;  /* 0x00000039003d7308 */ /* 0x000e220000001800 */
[----:B------:R-:W-:Y:S01]  /*4c10*/  @!P2 ISETP.GE.U32.AND P3, PT, R19, R20, PT ;  /* 0x000000141300a20c */ /* 0x000fe20003f66070 */
[----:B------:R-:W-:Y:S02]  /*4c20*/  IMAD.MOV.U32 R20, RZ, RZ, 0x1ca00000 ;  /* 0x1ca00000ff147424 */ /* 0x000fe400078e00ff */
[----:B------:R-:W-:-:S03]  /*4c30*/  @!P0 LOP3.LUT R54, R57, 0x7ff00000, RZ, 0xc0, !PT ;  /* 0x7ff0000039368812 */ /* 0x000fc600078ec0ff */
[C---:B------:R-:W-:Y:S02]  /*4c40*/  @!P2 SEL R55, R20.reuse, 0x63400000, !P3 ;  /* 0x634000001437a807 */ /* 0x040fe40005800000 */
[----:B------:R-:W-:Y:S02]  /*4c50*/  SEL R21, R20, 0x63400000, !P1 ;  /* 0x6340000014157807 */ /* 0x000fe40004800000 */
[--C-:B------:R-:W-:Y:S02]  /*4c60*/  @!P2 LOP3.LUT R55, R55, 0x80000000, R59.reuse, 0xf8, !PT ;  /* 0x800000003737a812 */ /* 0x100fe400078ef83b */
[----:B------:R-:W-:Y:S01]  /*4c70*/  LOP3.LUT R63, R21, 0x800fffff, R59, 0xf8, !PT ;  /* 0x800fffff153f7812 */ /* 0x000fe200078ef83b */
[----:B------:R-:W-:Y:S01]  /*4c80*/  IMAD.MOV.U32 R21, RZ, RZ, R19 ;  /* 0x000000ffff157224 */ /* 0x000fe200078e0013 */
[----:B------:R-:W-:-:S06]  /*4c90*/  @!P2 LOP3.LUT R65, R55, 0x100000, RZ, 0xfc, !PT ;  /* 0x001000003741a812 */ /* 0x000fcc00078efcff */
        /* <DEDUP_REMOVED lines=16> */
[CC--:B------:R-:W-:Y:S02]  /*4da0*/  ISETP.GE.U32.AND P0, PT, R19.reuse, R54.reuse, PT ;  /* 0x000000361300720c */ /* 0x0c0fe40003f06070 */
[----:B------:R-:W-:Y:S02]  /*4db0*/  VIADDMNMX R19, R19, -R54, 0xb9600000, !PT ;  /* 0xb960000013137446 */ /* 0x000fe40007800936 */
[----:B------:R-:W-:Y:S02]  /*4dc0*/  SEL R20, R20, 0x63400000, !P0 ;  /* 0x6340000014147807 */ /* 0x000fe40004000000 */
[----:B------:R-:W-:-:S05]  /*4dd0*/  VIMNMX R19, PT, PT, R19, 0x46a00000, PT ;  /* 0x46a0000013137848 */ /* 0x000fca0003fe0100 */
        /* <DEDUP_REMOVED lines=20> */
[----:B------:R-:W-:-:S03]  /*4f20*/  FSEL R21, R52, R65, !P0 ;  /* 0x0000004134157208 */ /* 0x000fc60004000000 */
[----:B------:R-:W-:Y:S01]  /*4f30*/  IMAD.MOV.U32 R64, RZ, RZ, R20 ;  /* 0x000000ffff407224 */ /* 0x000fe200078e0014 */
[----:B------:R-:W-:Y:S01]  /*4f40*/  MOV R65, R21 ;  /* 0x0000001500417202 */ /* 0x000fe20000000f00 */
[----:B------:R-:W-:Y:S06]  /*4f50*/  BRA `(.L_x_656) ;  /* 0x0000000000607947 */ /* 0x000fec0003800000 */
.L_x_655:
        /* <DEDUP_REMOVED lines=13> */
[----:B------:R-:W-:Y:S01]  /*5030*/  @!P0 MOV R65, R53 ;  /* 0x0000003500418202 */ /* 0x000fe20000000f00 */
[----:B------:R-:W-:Y:S02]  /*5040*/  @P0 IMAD.MOV.U32 R64, RZ, RZ, RZ ;  /* 0x000000ffff400224 */ /* 0x000fe400078e00ff */
[----:B------:R-:W-:Y:S01]  /*5050*/  @P0 IMAD.MOV.U32 R65, RZ, RZ, R19 ;  /* 0x000000ffff410224 */ /* 0x000fe200078e0013 */
[----:B------:R-:W-:Y:S06]  /*5060*/  BRA `(.L_x_656) ;  /* 0x00000000001c7947 */ /* 0x000fec0003800000 */
.L_x_658:
[----:B------:R-:W-:Y:S01]  /*5070*/  LOP3.LUT R19, R53, 0x80000, RZ, 0xfc, !PT ;  /* 0x0008000035137812 */ /* 0x000fe200078efcff */
[----:B------:R-:W-:-:S03]  /*5080*/  IMAD.MOV.U32 R64, RZ, RZ, R52 ;  /* 0x000000ffff407224 */ /* 0x000fc600078e0034 */
[----:B------:R-:W-:Y:S01]  /*5090*/  MOV R65, R19 ;  /* 0x0000001300417202 */ /* 0x000fe20000000f00 */
[----:B------:R-:W-:Y:S06]  /*50a0*/  BRA `(.L_x_656) ;  /* 0x00000000000c7947 */ /* 0x000fec0003800000 */
.L_x_657:
[----:B------:R-:W-:Y:S01]  /*50b0*/  LOP3.LUT R19, R59, 0x80000, RZ, 0xfc, !PT ;  /* 0x000800003b137812 */ /* 0x000fe200078efcff */
[----:B------:R-:W-:-:S04]  /*50c0*/  IMAD.MOV.U32 R64, RZ, RZ, R58 ;  /* 0x000000ffff407224 */ /* 0x000fc800078e003a */
[----:B------:R-:W-:-:S07]  /*50d0*/  IMAD.MOV.U32 R65, RZ, RZ, R19 ;  /* 0x000000ffff417224 */ /* 0x000fce00078e0013 */
.L_x_656:
[----:B------:R-:W-:Y:S05]  /*50e0*/  BSYNC.RECONVERGENT B0 ;  /* 0x0000000000007941 */ /* 0x000fea0003800200 */
.L_x_654:
[----:B------:R-:W-:Y:S01]  /*50f0*/  IMAD.MOV.U32 R52, RZ, RZ, R0 ;  /* 0x000000ffff347224 */ /* 0x000fe200078e0000 */
[----:B------:R-:W-:Y:S01]  /*5100*/  MOV R19, R65 ;  /* 0x0000004100137202 */ /* 0x000fe20000000f00 */
[----:B------:R-:W-:Y:S02]  /*5110*/  IMAD.MOV.U32 R53, RZ, RZ, 0x0 ;  /* 0x00000000ff357424 */ /* 0x000fe400078e00ff */
[----:B------:R-:W-:Y:S02]  /*5120*/  IMAD.MOV.U32 R20, RZ, RZ, R64 ;  /* 0x000000ffff147224 */ /* 0x000fe400078e0040 */
[----:B------:R-:W-:Y:S05]  /*5130*/  RET.REL.NODEC R52 `(_Z4ubndiiddddddddddddPdS_S_S_S_S_S_S_S_S_S_S_S_S_) ;  /* 0xffffffac34b07950 */ /* 0x000fea0003c3ffff */
        .weak           $__internal_40_$__cuda_sm20_dsqrt_rn_f64_mediumpath_v1
        .type           $__internal_40_$__cuda_sm20_dsqrt_rn_f64_mediumpath_v1,@function
        .size           $__internal_40_$__cuda_sm20_dsqrt_rn_f64_mediumpath_v1,($__internal_41_$__cuda_sm20_sqrt_rn_f32_slowpath - $__internal_40_$__cuda_sm20_dsqrt_rn_f64_mediumpath_v1)
$__internal_40_$__cuda_sm20_dsqrt_rn_f64_mediumpath_v1:
[----:B------:R-:W-:Y:S01]  /*5140*/  ISETP.GE.U32.AND P0, PT, R8, -0x3400000, PT ;  /* 0xfcc000000800780c */ /* 0x000fe20003f06070 */
[----:B------:R-:W-:Y:S01]  /*5150*/  BSSY.RECONVERGENT B1, `(.L_x_659) ;  /* 0x0000026000017945 */ /* 0x000fe20003800200 */
[----:B------:R-:W-:Y:S01]  /*5160*/  IMAD.MOV.U32 R11, RZ, RZ, R43 ;  /* 0x000000ffff0b7224 */ /* 0x000fe200078e002b */
[----:B------:R-:W-:Y:S01]  /*5170*/  MOV R8, R38 ;  /* 0x0000002600087202 */ /* 0x000fe20000000f00 */
[----:B------:R-:W-:-:S09]  /*5180*/  IMAD.MOV.U32 R9, RZ, RZ, R39 ;  /* 0x000000ffff097224 */ /* 0x000fd200078e0027 */
        /* <DEDUP_REMOVED lines=9> */
.L_x_660:
[----:B------:R-:W-:-:S14]  /*5220*/  DSETP.NE.AND P0, PT, R8, RZ, PT ;  /* 0x000000ff0800722a */ /* 0x000fdc0003f05000 */
[----:B------:R-:W-:Y:S05]  /*5230*/  @!P0 BRA `(.L_x_662) ;  /* 0x0000000000588947 */ /* 0x000fea0003800000 */
[----:B------:R-:W-:-:S13]  /*5240*/  ISETP.GE.AND P0, PT, R9, RZ, PT ;  /* 0x000000ff0900720c */ /* 0x000fda0003f06270 */
[----:B------:R-:W-:Y:S01]  /*5250*/  @!P0 IMAD.MOV.U32 R10, RZ, RZ, 0x0 ;  /* 0x00000000ff0a8424 */ /* 0x000fe200078e00ff */
[----:B------:R-:W-:Y:S01]  /*5260*/  @!P0 MOV R11, 0xfff80000 ;  /* 0xfff80000000b8802 */ /* 0x000fe20000000f00 */
[----:B------:R-:W-:Y:S06]  /*5270*/  @!P0 BRA `(.L_x_661) ;  /* 0x00000000004c8947 */ /* 0x000fec0003800000 */
[----:B------:R-:W-:-:S13]  /*5280*/  ISETP.GT.AND P0, PT, R9, 0x7fefffff, PT ;  /* 0x7fefffff0900780c */ /* 0x000fda0003f04270 */
[----:B------:R-:W-:Y:S05]  /*5290*/  @P0 BRA `(.L_x_662) ;  /* 0x0000000000400947 */ /* 0x000fea0003800000 */
[----:B------:R-:W-:Y:S01]  /*52a0*/  DMUL R8, R8, 8.11296384146066816958e+31 ;  /* 0x4690000008087828 */ /* 0x000fe20000000000 */
[----:B------:R-:W-:Y:S02]  /*52b0*/  IMAD.MOV.U32 R10, RZ, RZ, RZ ;  /* 0x000000ffff0a7224 */ /* 0x000fe400078e00ff */
[----:B------:R-:W-:Y:S02]  /*52c0*/  IMAD.MOV.U32 R20, RZ, RZ, 0x0 ;  /* 0x00000000ff147424 */ /* 0x000fe400078e00ff */
[----:B------:R-:W-:Y:S01]  /*52d0*/  IMAD.MOV.U32 R21, RZ, RZ, 0x3fd80000 ;  /* 0x3fd80000ff157424 */ /* 0x000fe200078e00ff */
        /* <DEDUP_REMOVED lines=12> */
.L_x_662:
[----:B------:R-:W-:-:S11]  /*53a0*/  DADD R10, R8, R8 ;  /* 0x00000000080a7229 */ /* 0x000fd60000000008 */
.L_x_661:
[----:B------:R-:W-:Y:S05]  /*53b0*/  BSYNC.RECONVERGENT B1 ;  /* 0x0000000000017941 */ /* 0x000fea0003800200 */
.L_x_659:
[----:B------:R-:W-:Y:S01]  /*53c0*/  MOV R8, R0 ;  /* 0x0000000000087202 */ /* 0x000fe20000000f00 */
[----:B------:R-:W-:Y:S02]  /*53d0*/  IMAD.MOV.U32 R9, RZ, RZ, 0x0 ;  /* 0x00000000ff097424 */ /* 0x000fe400078e00ff */
[----:B------:R-:W-:Y:S02]  /*53e0*/  IMAD.MOV.U32 R40, RZ, RZ, R10 ;  /* 0x000000ffff287224 */ /* 0x000fe400078e000a */
[----:B------:R-:W-:Y:S01]  /*53f0*/  IMAD.MOV.U32 R41, RZ, RZ, R11 ;  /* 0x000000ffff297224 */ /* 0x000fe200078e000b */
[----:B------:R-:W-:Y:S06]  /*5400*/  RET.REL.NODEC R8 `(_Z4ubndiiddddddddddddPdS_S_S_S_S_S_S_S_S_S_S_S_S_) ;  /* 0xffffffa808fc7950 */ /* 0x000fec0003c3ffff */
        .weak           $__internal_41_$__cuda_sm20_sqrt_rn_f32_slowpath
        .type           $__internal_41_$__cuda_sm20_sqrt_rn_f32_slowpath,@function
        .size           $__internal_41_$__cuda_sm20_sqrt_rn_f32_slowpath,($__internal_42_$__cuda_sm3x_div_rn_noftz_f32_slowpath - $__internal_41_$__cuda_sm20_sqrt_rn_f32_slowpath)
$__internal_41_$__cuda_sm20_sqrt_rn_f32_slowpath:
        /* <DEDUP_REMOVED lines=13> */
[----:B------:R-:W-:-:S03]  /*54e0*/  @P0 FMUL.FTZ R20, R21, 0.5 ;  /* 0x3f00000015140820 */ /* 0x000fc60000410000 */
[----:B------:R-:W-:-:S04]  /*54f0*/  @P0 FADD.FTZ R19, -R9, -RZ ;  /* 0x800000ff09130221 */ /* 0x000fc80000010100 */
[----:B------:R-:W-:Y:S01]  /*5500*/  @P0 FFMA R54, R9, R19, R52 ;  /* 0x0000001309360223 */ /* 0x000fe20000000034 */
[----:B------:R-:W-:-:S03]  /*5510*/  @!P0 MOV R19, R0 ;  /* 0x0000000000138202 */ /* 0x000fc60000000f00 */
[----:B------:R-:W-:-:S04]  /*5520*/  @P0 FFMA R20, R54, R20, R9 ;  /* 0x0000001436140223 */ /* 0x000fc80000000009 */
[----:B------:R-:W-:-:S07]  /*5530*/  @P0 FMUL.FTZ R19, R20, 2.3283064365386962891e-10 ;  /* 0x2f80000014130820 */ /* 0x000fce0000410000 */
.L_x_663:
[----:B------:R-:W-:-:S04]  /*5540*/  IMAD.MOV.U32 R9, RZ, RZ, 0x0 ;  /* 0x00000000ff097424 */ /* 0x000fc800078e00ff */
[----:B------:R-:W-:Y:S05]  /*5550*/  RET.REL.NODEC R8 `(_Z4ubndiiddddddddddddPdS_S_S_S_S_S_S_S_S_S_S_S_S_) ;  /* 0xffffffa808a87950 */ /* 0x000fea0003c3ffff */
        .weak           $__internal_42_$__cuda_sm3x_div_rn_noftz_f32_slowpath
        .type           $__internal_42_$__cuda_sm3x_div_rn_noftz_f32_slowpath,@function
        .size           $__internal_42_$__cuda_sm3x_div_rn_noftz_f32_slowpath,(.L_x_744 - $__internal_42_$__cuda_sm3x_div_rn_noftz_f32_slowpath)
$__internal_42_$__cuda_sm3x_div_rn_noftz_f32_slowpath:
[----:B------:R-:W-:Y:S01]  /*5560*/  SHF.R.U32.HI R13, RZ, 0x17, R20 ;  /* 0x00000017ff0d7819 */ /* 0x000fe20000011614 */
[----:B------:R-:W-:Y:S01]  /*5570*/  BSSY.RECONVERGENT B2, `(.L_x_664) ;  /* 0x0000063000027945 */ /* 0x000fe20003800200 */
[----:B------:R-:W-:Y:S02]  /*5580*/  SHF.R.U32.HI R0, RZ, 0x17, R3 ;  /* 0x00000017ff007819 */ /* 0x000fe40000011603 */
[----:B------:R-:W-:Y:S02]  /*5590*/  LOP3.LUT R29, R13, 0xff, RZ, 0xc0, !PT ;  /* 0x000000ff0d1d7812 */ /* 0x000fe400078ec0ff */
[----:B------:R-:W-:-:S03]  /*55a0*/  LOP3.LUT R22, R0, 0xff, RZ, 0xc0, !PT ;  /* 0x000000ff00167812 */ /* 0x000fc600078ec0ff */
[----:B------:R-:W-:Y:S02]  /*55b0*/  VIADD R21, R29, 0xffffffff ;  /* 0xffffffff1d157836 */ /* 0x000fe40000000000 */
[----:B------:R-:W-:-:S03]  /*55c0*/  VIADD R19, R22, 0xffffffff ;  /* 0xffffffff16137836 */ /* 0x000fc60000000000 */
        /* <DEDUP_REMOVED lines=28> */
.L_x_665:
[----:B------:R-:W-:Y:S01]  /*5790*/  LEA R19, R29, 0xc0800000, 0x17 ;  /* 0xc08000001d137811 */ /* 0x000fe200078eb8ff */
[----:B------:R-:W-:Y:S04]  /*57a0*/  BSSY.RECONVERGENT B3, `(.L_x_670) ;  /* 0x0000036000037945 */ /* 0x000fe80003800200 */
[----:B------:R-:W-:Y:S02]  /*57b0*/  IMAD.IADD R19, R20, 0x1, -R19 ;  /* 0x0000000114137824 */ /* 0x000fe400078e0a13 */
[----:B------:R-:W-:Y:S02]  /*57c0*/  VIADD R20, R22, 0xffffff81 ;  /* 0xffffff8116147836 */ /* 0x000fe40000000000 */
        /* <DEDUP_REMOVED lines=26> */
[C---:B------:R-:W-:Y:S02]  /*5970*/  VIADD R20, R23.reuse, 0x20 ;  /* 0x0000002017147836 */ /* 0x040fe40000000000 */
[-CC-:B------:R-:W-:Y:S01]  /*5980*/  FFMA.RM R13, R28, R22.reuse, R21.reuse ;  /* 0x000000161c0d7223 */ /* 0x180fe20000004015 */
[C---:B------:R-:W-:Y:S02]  /*5990*/  ISETP.NE.AND P2, PT, R23.reuse, RZ, PT ;  /* 0x000000ff1700720c */ /* 0x040fe40003f45270 */
[----:B------:R-:W-:Y:S01]  /*59a0*/  LOP3.LUT R19, R0, 0x7fffff, RZ, 0xc0, !PT ;  /* 0x007fffff00137812 */ /* 0x000fe200078ec0ff */
[----:B------:R-:W-:Y:S01]  /*59b0*/  FFMA.RP R0, R28, R22, R21 ;  /* 0x000000161c007223 */ /* 0x000fe20000008015 */
[----:B------:R-:W-:Y:S01]  /*59c0*/  IMAD.MOV R21, RZ, RZ, -R23 ;  /* 0x000000ffff157224 */ /* 0x000fe200078e0a17 */
[----:B------:R-:W-:Y:S02]  /*59d0*/  ISETP.NE.AND P1, PT, R23, RZ, PT ;  /* 0x000000ff1700720c */ /* 0x000fe40003f25270 */
        /* <DEDUP_REMOVED lines=14> */
.L_x_672:
[----:B------:R-:W-:-:S04]  /*5ac0*/  LOP3.LUT R3, R3, 0x80000000, RZ, 0xc0, !PT ;  /* 0x8000000003037812 */ /* 0x000fc800078ec0ff */
[----:B------:R-:W-:Y:S01]  /*5ad0*/  LOP3.LUT R3, R3, 0x7f800000, RZ, 0xfc, !PT ;  /* 0x7f80000003037812 */ /* 0x000fe200078efcff */
[----:B------:R-:W-:Y:S06]  /*5ae0*/  BRA `(.L_x_673) ;  /* 0x0000000000047947 */ /* 0x000fec0003800000 */
.L_x_671:
[----:B------:R-:W-:-:S07]  /*5af0*/  IMAD R3, R20, 0x800000, R3 ;  /* 0x0080000014037824 */ /* 0x000fce00078e0203 */
.L_x_673:
[----:B------:R-:W-:Y:S05]  /*5b00*/  BSYNC.RECONVERGENT B3 ;  /* 0x0000000000037941 */ /* 0x000fea0003800200 */
.L_x_670:
[----:B------:R-:W-:Y:S05]  /*5b10*/  BRA `(.L_x_674) ;  /* 0x0000000000207947 */ /* 0x000fea0003800000 */
.L_x_669:
[----:B------:R-:W-:-:S04]  /*5b20*/  LOP3.LUT R3, R20, 0x80000000, R3, 0x48, !PT ;  /* 0x8000000014037812 */ /* 0x000fc800078e4803 */
[----:B------:R-:W-:Y:S01]  /*5b30*/  LOP3.LUT R3, R3, 0x7f800000, RZ, 0xfc, !PT ;  /* 0x7f80000003037812 */ /* 0x000fe200078efcff */
[----:B------:R-:W-:Y:S06]  /*5b40*/  BRA `(.L_x_674) ;  /* 0x0000000000147947 */ /* 0x000fec0003800000 */
.L_x_668:
[----:B------:R-:W-:Y:S01]  /*5b50*/  LOP3.LUT R3, R20, 0x80000000, R3, 0x48, !PT ;  /* 0x8000000014037812 */ /* 0x000fe200078e4803 */
[----:B------:R-:W-:Y:S06]  /*5b60*/  BRA `(.L_x_674) ;  /* 0x00000000000c7947 */ /* 0x000fec0003800000 */
.L_x_667:
[----:B------:R-:W0:Y:S01]  /*5b70*/  MUFU.RSQ R3, -QNAN ;  /* 0xffc0000000037908 */ /* 0x000e220000001400 */
[----:B------:R-:W-:Y:S05]  /*5b80*/  BRA `(.L_x_674) ;  /* 0x0000000000047947 */ /* 0x000fea0003800000 */
.L_x_666:
[----:B------:R-:W-:-:S07]  /*5b90*/  FADD.FTZ R3, R3, R0 ;  /* 0x0000000003037221 */ /* 0x000fce0000010000 */
.L_x_674:
[----:B------:R-:W-:Y:S05]  /*5ba0*/  BSYNC.RECONVERGENT B2 ;  /* 0x0000000000027941 */ /* 0x000fea0003800200 */
.L_x_664:
[----:B------:R-:W-:-:S04]  /*5bb0*/  IMAD.MOV.U32 R13, RZ, RZ, 0x0 ;  /* 0x00000000ff0d7424 */ /* 0x000fc800078e00ff */
[----:B0-----:R-:W-:Y:S05]  /*5bc0*/  RET.REL.NODEC R12 `(_Z4ubndiiddddddddddddPdS_S_S_S_S_S_S_S_S_S_S_S_S_) ;  /* 0xffffffa40c0c7950 */ /* 0x001fea0003c3ffff */
.L_x_675:
        /* <DEDUP_REMOVED lines=11> */
.L_x_744:


//--------------------- .text._Z12adv_stvenantiiddPdS_S_S_S_S_S_S_ --------------------------
	.section	.text._Z12adv_stvenantiiddPdS_S_S_S_S_S_S_,"ax",@progbits
	.align	128
        .global         _Z12adv_stvenantiiddPdS_S_S_S_S_S_S_
        .type           _Z12adv_stvenantiiddPdS_S_S_S_S_S_S_,@function
        .size           _Z12adv_stvenantiiddPdS_S_S_S_S_S_S_,(.L_x_745 - _Z12adv_stvenantiiddPdS_S_S_S_S_S_S_)
        .other          _Z12adv_stvenantiiddPdS_S_S_S_S_S_S_,@"STO_CUDA_ENTRY STV_DEFAULT"
_Z12adv_stvenantiiddPdS_S_S_S_S_S_S_:
.text._Z12adv_stvenantiiddPdS_S_S_S_S_S_S_:
        /* <DEDUP_REMOVED lines=15> */
[----:B------:R-:W1:Y:S01]  /*00f0*/  LDCU.64 UR4, c[0x0][0x358] ;  /* 0x00006b00ff0477ac */ /* 0x000e620008000a00 */
[----:B------:R-:W2:Y:S06]  /*0100*/  LDCU.64 UR6, c[0x0][0x388] ;  /* 0x00007100ff0677ac */ /* 0x000eac0008000a00 */
[----:B------:R-:W3:Y:S08]  /*0110*/  LDC.64 R24, c[0x0][0x3a0] ;  /* 0x0000e800ff187b82 */ /* 0x000ef00000000a00 */
[----:B------:R-:W4:Y:S01]  /*0120*/  LDC.64 R20, c[0x0][0x398] ;  /* 0x0000e600ff147b82 */ /* 0x000f220000000a00 */
[----:B0-----:R-:W-:-:S07]  /*0130*/  IMAD.WIDE.U32 R4, R2, 0x8, R4 ;  /* 0x0000000802047825 */ /* 0x001fce00078e0004 */
[----:B------:R-:W0:Y:S01]  /*0140*/  LDC.64 R16, c[0x0][0x3a8] ;  /* 0x0000ea00ff107b82 */ /* 0x000e220000000a00 */
[----:B-1----:R-:W2:Y:S01]  /*0150*/  LDG.E.64 R4, desc[UR4][R4.64] ;  /* 0x0000000404047981 */ /* 0x002ea2000c1e1b00 */
[----:B---3--:R-:W-:-:S06]  /*0160*/  IMAD.WIDE.U32 R24, R2, 0x8, R24 ;  /* 0x0000000802187825 */ /* 0x008fcc00078e0018 */
[----:B------:R-:W1:Y:S01]  /*0170*/  LDC.64 R8, c[0x0][0x390] ;  /* 0x0000e400ff087b82 */ /* 0x000e620000000a00 */
[----:B------:R-:W2:Y:S01]  /*0180*/  LDG.E.64 R22, desc[UR4][R24.64] ;  /* 0x0000000418167981 */ /* 0x000ea2000c1e1b00 */
[----:B----4-:R-:W-:-:S06]  /*0190*/  IMAD.WIDE.U32 R20, R2, 0x8, R20 ;  /* 0x0000000802147825 */ /* 0x010fcc00078e0014 */
[----:B------:R-:W3:Y:S01]  /*01a0*/  LDC.64 R12, c[0x0][0x3b0] ;  /* 0x0000ec00ff0c7b82 */ /* 0x000ee20000000a00 */
[----:B------:R-:W4:Y:S01]  /*01b0*/  LDG.E.64 R6, desc[UR4][R20.64] ;  /* 0x0000000414067981 */ /* 0x000f22000c1e1b00 */
[----:B0-----:R-:W-:-:S06]  /*01c0*/  IMAD.WIDE.U32 R16, R2, 0x8, R16 ;  /* 0x0000000802107825 */ /* 0x001fcc00078e0010 */
[----:B------:R-:W0:Y:S01]  /*01d0*/  LDC.64 R10, c[0x0][0x3b8] ;  /* 0x0000ee00ff0a7b82 */ /* 0x000e220000000a00 */
[----:B------:R-:W-:Y:S01]  /*01e0*/  BSSY.RECONVERGENT B0, `(.L_x_676) ;  /* 0x0000047000007945 */ /* 0x000fe20003800200 */
[----:B------:R-:W-:Y:S01]  /*01f0*/  CS2R R14, SRZ ;  /* 0x00000000000e7805 */ /* 0x000fe2000001ff00 */
[----:B---3--:R-:W-:-:S04]  /*0200*/  IMAD.WIDE.U32 R12, R2, 0x8, R12 ;  /* 0x00000008020c7825 */ /* 0x008fc800078e000c */
[----:B0-----:R-:W-:Y:S01]  /*0210*/  IMAD.WIDE.U32 R10, R2, 0x8, R10 ;  /* 0x00000008020a7825 */ /* 0x001fe200078e000a */
[----:B--2---:R-:W-:-:S08]  /*0220*/  DFMA R18, R4, UR6, R22 ;  /* 0x0000000604127c2b */ /* 0x004fd00008000016 */
[C---:B----4-:R-:W-:Y:S02]  /*0230*/  DADD R6, R18.reuse, R6 ;  /* 0x0000000012067229 */ /* 0x050fe40000000006 */
[----:B-1----:R-:W-:-:S05]  /*0240*/  DSETP.GT.AND P0, PT, R18, R8, PT ;  /* 0x000000081200722a */ /* 0x002fca0003f04000 */
[----:B------:R0:W-:Y:S01]  /*0250*/  STG.E.64 desc[UR4][R16.64], R6 ;  /* 0x0000000610007986 */ /* 0x0001e2000c101b04 */
[----:B------:R-:W-:-:S08]  /*0260*/  CS2R R4, SRZ ;  /* 0x0000000000047805 */ /* 0x000fd0000001ff00 */
[----:B------:R-:W-:Y:S05]  /*0270*/  @!P0 BRA `(.L_x_677) ;  /* 0x0000000000f48947 */ /* 0x000fea0003800000 */
[----:B0-----:R-:W0:Y:S01]  /*0280*/  LDC.64 R6, c[0x0][0x3c8] ;  /* 0x0000f200ff067b82 */ /* 0x001e220000000a00 */
[----:B------:R-:W2:Y:S01]  /*0290*/  LDG.E.64 R4, desc[UR4][R12.64] ;  /* 0x000000040c047981 */ /* 0x000ea2000c1e1b00 */
[----:B0-----:R-:W-:-:S06]  /*02a0*/  IMAD.WIDE.U32 R6, R2, 0x8, R6 ;  /* 0x0000000802067825 */ /* 0x001fcc00078e0006 */
[----:B------:R-:W3:Y:S01]  /*02b0*/  LDG.E.64 R6, desc[UR4][R6.64] ;  /* 0x0000000406067981 */ /* 0x000ee2000c1e1b00 */
[----:B------:R-:W0:Y:S01]  /*02c0*/  MUFU.RCP64H R9, R19 ;  /* 0x0000001300097308 */ /* 0x000e220000001800 */
[----:B------:R-:W-:-:S06]  /*02d0*/  IMAD.MOV.U32 R8, RZ, RZ, 0x1 ;  /* 0x00000001ff087424 */ /* 0x000fcc00078e00ff */
[----:B0-----:R-:W-:-:S08]  /*02e0*/  DFMA R14, -R18, R8, 1 ;  /* 0x3ff00000120e742b */ /* 0x001fd00000000108 */
[----:B------:R-:W-:-:S08]  /*02f0*/  DFMA R14, R14, R14, R14 ;  /* 0x0000000e0e0e722b */ /* 0x000fd0000000000e */
[----:B------:R-:W-:-:S08]  /*0300*/  DFMA R14, R8, R14, R8 ;  /* 0x0000000e080e722b */ /* 0x000fd00000000008 */
[----:B------:R-:W-:-:S08]  /*0310*/  DFMA R26, -R18, R14, 1 ;  /* 0x3ff00000121a742b */ /* 0x000fd0000000010e */
[----:B------:R-:W-:Y:S01]  /*0320*/  DFMA R14, R14, R26, R14 ;  /* 0x0000001a0e0e722b */ /* 0x000fe2000000000e */
[----:B------:R-:W-:Y:S01]  /*0330*/  BSSY.RECONVERGENT B1, `(.L_x_678) ;  /* 0x0000010000017945 */ /* 0x000fe20003800200 */
[----:B---3--:R-:W-:-:S08]  /*0340*/  DMUL R8, R6, UR6 ;  /* 0x0000000606087c28 */ /* 0x008fd00008000000 */
[----:B--2---:R-:W-:-:S08]  /*0350*/  DFMA R4, R22, R4, R8 ;  /* 0x000000041604722b */ /* 0x004fd00000000008 */
[----:B------:R-:W-:-:S08]  /*0360*/  DMUL R6, R4, R14 ;  /* 0x0000000e04067228 */ /* 0x000fd00000000000 */
[----:B------:R-:W-:-:S08]  /*0370*/  DFMA R8, -R18, R6, R4 ;  /* 0x000000061208722b */ /* 0x000fd00000000104 */
[----:B------:R-:W-:Y:S01]  /*0380*/  DFMA R14, R14, R8, R6 ;  /* 0x000000080e0e722b */ /* 0x000fe20000000006 */
[----:B------:R-:W-:-:S09]  /*0390*/  FSETP.GEU.AND P1, PT, |R5|, 6.5827683646048100446e-37, PT ;  /* 0x036000000500780b */ /* 0x000fd20003f2e200 */
[----:B------:R-:W-:-:S05]  /*03a0*/  FFMA R0, RZ, R19, R15 ;  /* 0x00000013ff007223 */ /* 0x000fca000000000f */
[----:B------:R-:W-:-:S13]  /*03b0*/  FSETP.GT.AND P0, PT, |R0|, 1.469367938527859385e-39, PT ;  /* 0x001000000000780b */ /* 0x000fda0003f04200 */
[----:B------:R-:W-:Y:S05]  /*03c0*/  @P0 BRA P1, `(.L_x_679) ;  /* 0x0000000000180947 */ /* 0x000fea0000800000 */
[----:B------:R-:W-:Y:S01]  /*03d0*/  IMAD.MOV.U32 R6, RZ, RZ, R18 ;  /* 0x000000ffff067224 */ /* 0x000fe200078e0012 */
[----:B------:R-:W-:Y:S01]  /*03e0*/  MOV R0, 0x410 ;  /* 0x0000041000007802 */ /* 0x000fe20000000f00 */
[----:B------:R-:W-:-:S07]  /*03f0*/  IMAD.MOV.U32 R7, RZ, RZ, R19 ;  /* 0x000000ffff077224 */ /* 0x000fce00078e0013 */
[----:B------:R-:W-:Y:S05]  /*0400*/  CALL.REL.NOINC `($__internal_43_$__cuda_sm20_div_rn_f64_full) ;  /* 0x0000000000b07944 */ /* 0x000fea0003c00000 */
[----:B------:R-:W-:Y:S02]  /*0410*/  IMAD.MOV.U32 R14, RZ, RZ, R28 ;  /* 0x000000ffff0e7224 */ /* 0x000fe400078e001c */
[----:B------:R-:W-:-:S07]  /*0420*/  IMAD.MOV.U32 R15, RZ, RZ, R29 ;  /* 0x000000ffff0f7224 */ /* 0x000fce00078e001d */
.L_x_679:
[----:B------:R-:W-:Y:S05]  /*0430*/  BSYNC.RECONVERGENT B1 ;  /* 0x0000000000017941 */ /* 0x000fea0003800200 */
.L_x_678:
[----:B------:R-:W0:Y:S01]  /*0440*/  LDC.64 R4, c[0x0][0x3d0] ;  /* 0x0000f400ff047b82 */ /* 0x000e220000000a00 */
[----:B------:R-:W1:Y:S01]  /*0450*/  MUFU.RCP64H R7, R19 ;  /* 0x0000001300077308 */ /* 0x000e620000001800 */
[----:B------:R-:W-:Y:S01]  /*0460*/  IMAD.MOV.U32 R6, RZ, RZ, 0x1 ;  /* 0x00000001ff067424 */ /* 0x000fe200078e00ff */
[----:B------:R-:W2:Y:S01]  /*0470*/  LDCU.64 UR8, c[0x0][0x388] ;  /* 0x00007100ff0877ac */ /* 0x000ea20008000a00 */
[----:B0-----:R-:W-:Y:S02]  /*0480*/  IMAD.WIDE.U32 R4, R2, 0x8, R4 ;  /* 0x0000000802047825 */ /* 0x001fe400078e0004 */
[----:B------:R-:W3:Y:S04]  /*0490*/  LDG.E.64 R2, desc[UR4][R10.64] ;  /* 0x000000040a027981 */ /* 0x000ee8000c1e1b00 */
[----:B------:R-:W2:Y:S01]  /*04a0*/  LDG.E.64 R4, desc[UR4][R4.64] ;  /* 0x0000000404047981 */ /* 0x000ea2000c1e1b00 */
[----:B-1----:R-:W-:-:S08]  /*04b0*/  DFMA R8, -R18, R6, 1 ;  /* 0x3ff000001208742b */ /* 0x002fd00000000106 */
[----:B------:R-:W-:-:S08]  /*04c0*/  DFMA R8, R8, R8, R8 ;  /* 0x000000080808722b */ /* 0x000fd00000000008 */
[----:B------:R-:W-:-:S08]  /*04d0*/  DFMA R8, R6, R8, R6 ;  /* 0x000000080608722b */ /* 0x000fd00000000006 */
[----:B------:R-:W-:-:S08]  /*04e0*/  DFMA R26, -R18, R8, 1 ;  /* 0x3ff00000121a742b */ /* 0x000fd00000000108 */
[----:B------:R-:W-:Y:S01]  /*04f0*/  DFMA R26, R8, R26, R8 ;  /* 0x0000001a081a722b */ /* 0x000fe20000000008 */
[----:B------:R-:W-:Y:S01]  /*0500*/  BSSY.RECONVERGENT B1, `(.L_x_680) ;  /* 0x0000012000017945 */ /* 0x000fe20003800200 */
[----:B--2---:R-:W-:-:S08]  /*0510*/  DMUL R6, R4, UR8 ;  /* 0x0000000804067c28 */ /* 0x004fd00008000000 */
[----:B---3--:R-:W-:-:S08]  /*0520*/  DFMA R6, R22, R2, R6 ;  /* 0x000000021606722b */ /* 0x008fd00000000006 */
        /* <DEDUP_REMOVED lines=12> */
[----:B------:R-:W-:Y:S05]  /*05f0*/  CALL.REL.NOINC `($__internal_43_$__cuda_sm20_div_rn_f64_full) ;  /* 0x0000000000347944 */ /* 0x000fea0003c00000 */
[----:B------:R-:W-:Y:S02]  /*0600*/  IMAD.MOV.U32 R2, RZ, RZ, R28 ;  /* 0x000000ffff027224 */ /* 0x000fe400078e001c */
[----:B------:R-:W-:-:S07]  /*0610*/  IMAD.MOV.U32 R3, RZ, RZ, R29 ;  /* 0x000000ffff037224 */ /* 0x000fce00078e001d */
.L_x_681:
[----:B------:R-:W-:Y:S05]  /*0620*/  BSYNC.RECONVERGENT B1 ;  /* 0x0000000000017941 */ /* 0x000fea0003800200 */
.L_x_680:
[----:B------:R-:W-:Y:S02]  /*0630*/  IMAD.MOV.U32 R4, RZ, RZ, R2 ;  /* 0x000000ffff047224 */ /* 0x000fe400078e0002 */
[----:B------:R-:W-:-:S07]  /*0640*/  IMAD.MOV.U32 R5, RZ, RZ, R3 ;  /* 0x000000ffff057224 */ /* 0x000fce00078e0003 */
.L_x_677:
[----:B------:R-:W-:Y:S05]  /*0650*/  BSYNC.RECONVERGENT B0 ;  /* 0x0000000000007941 */ /* 0x000fea0003800200 */
.L_x_676:
[----:B------:R-:W-:Y:S04]  /*0660*/  STG.E.64 desc[UR4][R12.64], R14 ;  /* 0x0000000e0c007986 */ /* 0x000fe8000c101b04 */
[----:B------:R-:W-:Y:S04]  /*0670*/  STG.E.64 desc[UR4][R10.64], R4 ;  /* 0x000000040a007986 */ /* 0x000fe8000c101b04 */
[----:B------:R-:W-:Y:S04]  /*0680*/  STG.E.64 desc[UR4][R24.64], R18 ;  /* 0x0000001218007986 */ /* 0x000fe8000c101b04 */
[----:B------:R-:W2:Y:S02]  /*0690*/  LDG.E.64 R20, desc[UR4][R20.64] ;  /* 0x0000000414147981 */ /* 0x000ea4000c1e1b00 */
[----:B--2---:R-:W-:-:S07]  /*06a0*/  DADD R2, R18, R20 ;  /* 0x0000000012027229 */ /* 0x004fce0000000014 */
[----:B------:R-:W-:Y:S01]  /*06b0*/  STG.E.64 desc[UR4][R16.64], R2 ;  /* 0x0000000210007986 */ /* 0x000fe2000c101b04 */
[----:B------:R-:W-:Y:S05]  /*06c0*/  EXIT ;  /* 0x000000000000794d */ /* 0x000fea0003800000 */
        .weak           $__internal_43_$__cuda_sm20_div_rn_f64_full
        .type           $__internal_43_$__cuda_sm20_div_rn_f64_full,@function
        .size           $__internal_43_$__cuda_sm20_div_rn_f64_full,(.L_x_745 - $__internal_43_$__cuda_sm20_div_rn_f64_full)
$__internal_43_$__cuda_sm20_div_rn_f64_full:
[C---:B------:R-:W-:Y:S01]  /*06d0*/  FSETP.GEU.AND P0, PT, |R7|.reuse, 1.469367938527859385e-39, PT ;  /* 0x001000000700780b */ /* 0x040fe20003f0e200 */
[----:B------:R-:W-:Y:S01]  /*06e0*/  IMAD.MOV.U32 R30, RZ, RZ, 0x1 ;  /* 0x00000001ff1e7424 */ /* 0x000fe200078e00ff */
[----:B------:R-:W-:Y:S01]  /*06f0*/  LOP3.LUT R8, R7, 0x800fffff, RZ, 0xc0, !PT ;  /* 0x800fffff07087812 */ /* 0x000fe200078ec0ff */
[----:B------:R-:W-:Y:S01]  /*0700*/  IMAD.MOV.U32 R34, RZ, RZ, 0x1ca00000 ;  /* 0x1ca00000ff227424 */ /* 0x000fe200078e00ff */
[C---:B------:R-:W-:Y:S01]  /*0710*/  FSETP.GEU.AND P2, PT, |R5|.reuse, 1.469367938527859385e-39, PT ;  /* 0x001000000500780b */ /* 0x040fe20003f4e200 */
[----:B------:R-:W-:Y:S01]  /*0720*/  BSSY.RECONVERGENT B2, `(.L_x_682) ;  /* 0x0000052000027945 */ /* 0x000fe20003800200 */
        /* <DEDUP_REMOVED lines=8> */
[----:B------:R-:W-:Y:S02]  /*07b0*/  @!P2 ISETP.GE.U32.AND P3, PT, R3, R28, PT ;  /* 0x0000001c0300a20c */ /* 0x000fe40003f66070 */
[----:B------:R-:W-:Y:S02]  /*07c0*/  @!P0 LOP3.LUT R36, R9, 0x7ff00000, RZ, 0xc0, !PT ;  /* 0x7ff0000009248812 */ /* 0x000fe400078ec0ff */
[----:B------:R-:W-:-:S04]  /*07d0*/  @!P2 SEL R29, R34, 0x63400000, !P3 ;  /* 0x63400000221da807 */ /* 0x000fc80005800000 */
[----:B------:R-:W-:-:S04]  /*07e0*/  @!P2 LOP3.LUT R32, R29, 0x80000000, R5, 0xf8, !PT ;  /* 0x800000001d20a812 */ /* 0x000fc800078ef805 */
[----:B------:R-:W-:Y:S02]  /*07f0*/  @!P2 LOP3.LUT R33, R32, 0x100000, RZ, 0xfc, !PT ;  /* 0x001000002021a812 */ /* 0x000fe400078efcff */
[----:B------:R-:W-:Y:S01]  /*0800*/  @!P2 MOV R32, RZ ;  /* 0x000000ff0020a202 */ /* 0x000fe20000000f00 */
        /* <DEDUP_REMOVED lines=13> */
[----:B------:R-:W-:Y:S01]  /*08e0*/  @!P2 LOP3.LUT R31, R27, 0x7ff00000, RZ, 0xc0, !PT ;  /* 0x7ff000001b1fa812 */ /* 0x000fe200078ec0ff */
[----:B------:R-:W-:-:S04]  /*08f0*/  VIADD R29, R36, 0xffffffff ;  /* 0xffffffff241d7836 */ /* 0x000fc80000000000 */
[----:B------:R-:W-:-:S05]  /*0900*/  VIADD R28, R31, 0xffffffff ;  /* 0xffffffff1f1c7836 */ /* 0x000fca0000000000 */
[----:B------:R-:W-:-:S04]  /*0910*/  ISETP.GT.U32.AND P0, PT, R28, 0x7feffffe, PT ;  /* 0x7feffffe1c00780c */ /* 0x000fc80003f04070 */
        /* <DEDUP_REMOVED lines=29> */
.L_x_683:
        /* <DEDUP_REMOVED lines=16> */
.L_x_686:
[----:B------:R-:W-:Y:S01]  /*0bf0*/  LOP3.LUT R29, R7, 0x80000, RZ, 0xfc, !PT ;  /* 0x00080000071d7812 */ /* 0x000fe200078efcff */
[----:B------:R-:W-:Y:S01]  /*0c00*/  IMAD.MOV.U32 R28, RZ, RZ, R6 ;  /* 0x000000ffff1c7224 */ /* 0x000fe200078e0006 */
[----:B------:R-:W-:Y:S06]  /*0c10*/  BRA `(.L_x_684) ;  /* 0x0000000000087947 */ /* 0x000fec0003800000 */
.L_x_685:
[----:B------:R-:W-:Y:S01]  /*0c20*/  LOP3.LUT R29, R5, 0x80000, RZ, 0xfc, !PT ;  /* 0x00080000051d7812 */ /* 0x000fe200078efcff */
[----:B------:R-:W-:-:S07]  /*0c30*/  IMAD.MOV.U32 R28, RZ, RZ, R4 ;  /* 0x000000ffff1c7224 */ /* 0x000fce00078e0004 */
.L_x_684:
[----:B------:R-:W-:Y:S05]  /*0c40*/  BSYNC.RECONVERGENT B2 ;  /* 0x0000000000027941 */ /* 0x000fea0003800200 */
.L_x_682:
[----:B------:R-:W-:Y:S02]  /*0c50*/  IMAD.MOV.U32 R4, RZ, RZ, R0 ;  /* 0x000000ffff047224 */ /* 0x000fe400078e0000 */
[----:B------:R-:W-:-:S04]  /*0c60*/  IMAD.MOV.U32 R5, RZ, RZ, 0x0 ;  /* 0x00000000ff057424 */ /* 0x000fc800078e00ff */
[----:B------:R-:W-:Y:S05]  /*0c70*/  RET.REL.NODEC R4 `(_Z12adv_stvenantiiddPdS_S_S_S_S_S_S_) ;  /* 0xfffffff004e07950 */ /* 0x000fea0003c3ffff */
.L_x_687:
        /* <DEDUP_REMOVED lines=16> */
.L_x_745:


//--------------------- .text._Z10MetricTermiiddPdS_S_S_S_S_S_S_S_S_S_S_S_ --------------------------
	.section	.text._Z10MetricTermiiddPdS_S_S_S_S_S_S_S_S_S_S_S_,"ax",@progbits
	.align	128
        .global         _Z10MetricTermiiddPdS_S_S_S_S_S_S_S_S_S_S_S_
        .type           _Z10MetricTermiiddPdS_S_S_S_S_S_S_S_S_S_S_S_,@function
        .size           _Z10MetricTermiiddPdS_S_S_S_S_S_S_S_S_S_S_S_,(.L_x_746 - _Z10MetricTermiiddPdS_S_S_S_S_S_S_S_S_S_S_S_)
        .other          _Z10MetricTermiiddPdS_S_S_S_S_S_S_S_S_S_S_S_,@"STO_CUDA_ENTRY STV_DEFAULT"
_Z10MetricTermiiddPdS_S_S_S_S_S_S_S_S_S_S_S_:
.text._Z10MetricTermiiddPdS_S_S_S_S_S_S_S_S_S_S_S_:
        /* <DEDUP_REMOVED lines=24> */
[----:B------:R-:W-:Y:S02]  /*0180*/  IMAD.WIDE.U32 R2, R7, 0x8, R2 ;  /* 0x0000000807027825 */ /* 0x000fe400078e0002 */
[----:B-1----:R-:W4:Y:S04]  /*0190*/  LDG.E.64 R14, desc[UR4][R14.64] ;  /* 0x000000040e0e7981 */ /* 0x002f28000c1e1b00 */
[----:B------:R-:W4:Y:S01]  /*01a0*/  LDG.E.64 R2, desc[UR4][R2.64] ;  /* 0x0000000402027981 */ /* 0x000f22000c1e1b00 */
[----:B---3--:R-:W-:-:S06]  /*01b0*/  IMAD.WIDE.U32 R10, R6, 0x8, R10 ;  /* 0x00000008060a7825 */ /* 0x008fcc00078e000a */
[----:B------:R-:W5:Y:S01]  /*01c0*/  LDG.E.64 R10, desc[UR4][R10.64] ;  /* 0x000000040a0a7981 */ /* 0x000f62000c1e1b00 */
[----:B--2---:R-:W4:Y:S01]  /*01d0*/  MUFU.RCP64H R17, UR6 ;  /* 0x0000000600117d08 */ /* 0x004f220008001800 */
[----:B------:R-:W-:Y:S01]  /*01e0*/  IMAD.MOV.U32 R16, RZ, RZ, 0x1 ;  /* 0x00000001ff107424 */ /* 0x000fe200078e00ff */
[----:B------:R-:W-:Y:S01]  /*01f0*/  BSSY.RECONVERGENT B0, `(.L_x_688) ;  /* 0x0000017000007945 */ /* 0x000fe20003800200 */
[----:B------:R-:W-:Y:S02]  /*0200*/  VIADD R32, R9, 0xffffffff ;  /* 0xffffffff09207836 */ /* 0x000fe40000000000 */
[----:B------:R-:W0:Y:S03]  /*0210*/  LDC R9, c[0x0][0x38c] ;  /* 0x0000e300ff097b82 */ /* 0x000e260000000800 */
[----:B------:R-:W-:Y:S01]  /*0220*/  ISETP.NE.AND P0, PT, R13, R32, PT ;  /* 0x000000200d00720c */ /* 0x000fe20003f05270 */
[----:B----4-:R-:W-:-:S12]  /*0230*/  DFMA R18, R16, -R20, 1 ;  /* 0x3ff000001012742b */ /* 0x010fd80000000814 */
[----:B------:R-:W-:Y:S01]  /*0240*/  @P0 VIADD R32, R13, 0x1 ;  /* 0x000000010d200836 */ /* 0x000fe20000000000 */
[----:B------:R-:W-:-:S08]  /*0250*/  DFMA R18, R18, R18, R18 ;  /* 0x000000121212722b */ /* 0x000fd00000000012 */
[----:B------:R-:W-:-:S08]  /*0260*/  DFMA R18, R16, R18, R16 ;  /* 0x000000121012722b */ /* 0x000fd00000000010 */
[----:B------:R-:W-:-:S08]  /*0270*/  DFMA R16, R18, -R20, 1 ;  /* 0x3ff000001210742b */ /* 0x000fd00000000814 */
[----:B------:R-:W-:Y:S02]  /*0280*/  DFMA R16, R18, R16, R18 ;  /* 0x000000101210722b */ /* 0x000fe40000000012 */
[----:B------:R-:W-:-:S08]  /*0290*/  DADD R22, R2, -R14 ;  /* 0x0000000002167229 */ /* 0x000fd0000000080e */
[----:B------:R-:W-:Y:S02]  /*02a0*/  DMUL R2, R22, R16 ;  /* 0x0000001016027228 */ /* 0x000fe40000000000 */
[----:B------:R-:W-:-:S06]  /*02b0*/  FSETP.GEU.AND P2, PT, |R23|, 6.5827683646048100446e-37, PT ;  /* 0x036000001700780b */ /* 0x000fcc0003f4e200 */
[----:B------:R-:W-:-:S08]  /*02c0*/  DFMA R14, R2, -R20, R22 ;  /* 0x80000014020e722b */ /* 0x000fd00000000016 */
[----:B------:R-:W-:-:S10]  /*02d0*/  DFMA R2, R16, R14, R2 ;  /* 0x0000000e1002722b */ /* 0x000fd40000000002 */
[----:B------:R-:W-:Y:S01]  /*02e0*/  FFMA R0, RZ, UR6, R3 ;  /* 0x00000006ff007c23 */ /* 0x000fe20008000003 */
[----:B------:R-:W1:Y:S04]  /*02f0*/  LDCU UR6, c[0x0][0x388] ;  /* 0x00007100ff0677ac */ /* 0x000e680008000800 */
[----:B------:R-:W-:-:S13]  /*0300*/  FSETP.GT.AND P1, PT, |R0|, 1.469367938527859385e-39, PT ;  /* 0x001000000000780b */ /* 0x000fda0003f24200 */
[----:B0-----:R-:W-:Y:S05]  /*0310*/  @P1 BRA P2, `(.L_x_689) ;  /* 0x0000000000101947 */ /* 0x001fea0001000000 */
[----:B------:R-:W-:-:S07]  /*0320*/  MOV R0, 0x340 ;  /* 0x0000034000007802 */ /* 0x000fce0000000f00 */
[----:B-1---5:R-:W-:Y:S05]  /*0330*/  CALL.REL.NOINC `($__internal_44_$__cuda_sm20_div_rn_f64_full) ;  /* 0x0000000800247944 */ /* 0x022fea0003c00000 */
[----:B------:R-:W-:Y:S01]  /*0340*/  MOV R2, R26 ;  /* 0x0000001a00027202 */ /* 0x000fe20000000f00 */
[----:B------:R-:W-:-:S07]  /*0350*/  IMAD.MOV.U32 R3, RZ, RZ, R27 ;  /* 0x000000ffff037224 */ /* 0x000fce00078e001b */
.L_x_689:
[----:B-1----:R-:W-:Y:S05]  /*0360*/  BSYNC.RECONVERGENT B0 ;  /* 0x0000000000007941 */ /* 0x002fea0003800200 */
.L_x_688:
[----:B------:R-:W0:Y:S01]  /*0370*/  LDC.64 R14, c[0x0][0x3b8] ;  /* 0x0000ee00ff0e7b82 */ /* 0x000e220000000a00 */
[----:B------:R-:W1:Y:S07]  /*0380*/  LDCU UR7, c[0x0][0x380] ;  /* 0x00007000ff0777ac */ /* 0x000e6e0008000800 */
[----:B------:R-:W2:Y:S01]  /*0390*/  LDC.64 R16, c[0x0][0x388] ;  /* 0x0000e200ff107b82 */ /* 0x000ea20000000a00 */
[----:B-1----:R-:W-:Y:S01]  /*03a0*/  IMAD R32, R32, UR7, R5 ;  /* 0x0000000720207c24 */ /* 0x002fe2000f8e0205 */
[----:B------:R-:W1:Y:S01]  /*03b0*/  LDCU UR7, c[0x0][0x38c] ;  /* 0x00007180ff0777ac */ /* 0x000e620008000800 */
[----:B0-----:R-:W-:-:S04]  /*03c0*/  IMAD.WIDE.U32 R12, R6, 0x8, R14 ;  /* 0x00000008060c7825 */ /* 0x001fc800078e000e */
[----:B------:R-:W-:Y:S02]  /*03d0*/  IMAD.WIDE.U32 R4, R32, 0x8, R14 ;  /* 0x0000000820047825 */ /* 0x000fe400078e000e */
[----:B------:R-:W3:Y:S04]  /*03e0*/  LDG.E.64 R12, desc[UR4][R12.64] ;  /* 0x000000040c0c7981 */ /* 0x000ee8000c1e1b00 */
[----:B------:R-:W3:Y:S01]  /*03f0*/  LDG.E.64 R4, desc[UR4][R4.64] ;  /* 0x0000000404047981 */ /* 0x000ee2000c1e1b00 */
[----:B------:R-:W-:Y:S01]  /*0400*/  IMAD.MOV.U32 R14, RZ, RZ, 0x1 ;  /* 0x00000001ff0e7424 */ /* 0x000fe200078e00ff */
[----:B------:R-:W-:Y:S01]  /*0410*/  BSSY.RECONVERGENT B0, `(.L_x_690) ;  /* 0x0000013000007945 */ /* 0x000fe20003800200 */
[----:B-1----:R-:W2:Y:S04]  /*0420*/  MUFU.RCP64H R15, UR7 ;  /* 0x00000007000f7d08 */ /* 0x002ea80008001800 */
[----:B--2---:R-:W-:-:S08]  /*0430*/  DFMA R18, R14, -R16, 1 ;  /* 0x3ff000000e12742b */ /* 0x004fd00000000810 */
        /* <DEDUP_REMOVED lines=10> */
[----:B------:R-:W-:-:S13]  /*04e0*/  FSETP.GT.AND P0, PT, |R0|, 1.469367938527859385e-39, PT ;  /* 0x001000000000780b */ /* 0x000fda0003f04200 */
[----:B------:R-:W-:Y:S05]  /*04f0*/  @P0 BRA P1, `(.L_x_691) ;  /* 0x0000000000100947 */ /* 0x000fea0000800000 */
[----:B------:R-:W-:-:S07]  /*0500*/  MOV R0, 0x520 ;  /* 0x0000052000007802 */ /* 0x000fce0000000f00 */
[----:B-----5:R-:W-:Y:S05]  /*0510*/  CALL.REL.NOINC `($__internal_44_$__cuda_sm20_div_rn_f64_full) ;  /* 0x0000000400ac7944 */ /* 0x020fea0003c00000 */
[----:B------:R-:W-:Y:S02]  /*0520*/  IMAD.MOV.U32 R4, RZ, RZ, R26 ;  /* 0x000000ffff047224 */ /* 0x000fe400078e001a */
[----:B------:R-:W-:-:S07]  /*0530*/  IMAD.MOV.U32 R5, RZ, RZ, R27 ;  /* 0x000000ffff057224 */ /* 0x000fce00078e001b */
.L_x_691:
[----:B------:R-:W-:Y:S05]  /*0540*/  BSYNC.RECONVERGENT B0 ;  /* 0x0000000000007941 */ /* 0x000fea0003800200 */
.L_x_690:
[----:B------:R-:W0:Y:S01]  /*0550*/  LDC.64 R26, c[0x0][0x3e0] ;  /* 0x0000f800ff1a7b82 */ /* 0x000e220000000a00 */
[----:B------:R-:W1:Y:S07]  /*0560*/  LDCU UR7, c[0x0][0x38c] ;  /* 0x00007180ff0777ac */ /* 0x000e6e0008000800 */
[----:B------:R-:W2:Y:S08]  /*0570*/  LDC.64 R22, c[0x0][0x3e8] ;  /* 0x0000fa00ff167b82 */ /* 0x000eb00000000a00 */
[----:B------:R-:W3:Y:S01]  /*0580*/  LDC.64 R24, c[0x0][0x3d0] ;  /* 0x0000f400ff187b82 */ /* 0x000ee20000000a00 */
[----:B0-----:R-:W-:-:S07]  /*0590*/  IMAD.WIDE.U32 R26, R6, 0x8, R26 ;  /* 0x00000008061a7825 */ /* 0x001fce00078e001a */
[----:B------:R-:W0:Y:S01]  /*05a0*/  LDC.64 R12, c[0x0][0x3a0] ;  /* 0x0000e800ff0c7b82 */ /* 0x000e220000000a00 */
[----:B------:R-:W4:Y:S01]  /*05b0*/  LDG.E.64 R26, desc[UR4][R26.64] ;  /* 0x000000041a1a7981 */ /* 0x000f22000c1e1b00 */
[----:B--2---:R-:W-:-:S06]  /*05c0*/  IMAD.WIDE.U32 R34, R6, 0x8, R22 ;  /* 0x0000000806227825 */ /* 0x004fcc00078e0016 */
[----:B------:R-:W2:Y:S01]  /*05d0*/  LDC.64 R14, c[0x0][0x3a8] ;  /* 0x0000ea00ff0e7b82 */ /* 0x000ea20000000a00 */
[----:B------:R-:W4:Y:S01]  /*05e0*/  LDG.E.64 R34, desc[UR4][R34.64] ;  /* 0x0000000422227981 */ /* 0x000f22000c1e1b00 */
[----:B---3--:R-:W-:-:S06]  /*05f0*/  IMAD.WIDE.U32 R24, R7, 0x8, R24 ;  /* 0x0000000807187825 */ /* 0x008fcc00078e0018 */
[----:B------:R-:W3:Y:S01]  /*0600*/  LDC.64 R20, c[0x0][0x388] ;  /* 0x0000e200ff147b82 */ /* 0x000ee20000000a00 */
[----:B------:R-:W4:Y:S01]  /*0610*/  LDG.E.64 R24, desc[UR4][R24.64] ;  /* 0x0000000418187981 */ /* 0x000f22000c1e1b00 */
[----:B------:R-:W-:-:S06]  /*0620*/  IMAD.WIDE.U32 R22, R32, 0x8, R22 ;  /* 0x0000000820167825 */ /* 0x000fcc00078e0016 */
[----:B------:R-:W4:Y:S01]  /*0630*/  LDG.E.64 R22, desc[UR4][R22.64] ;  /* 0x0000000416167981 */ /* 0x000f22000c1e1b00 */
[----:B0-----:R-:W-:-:S05]  /*0640*/  IMAD.WIDE.U32 R12, R6, 0x8, R12 ;  /* 0x00000008060c7825 */ /* 0x001fca00078e000c */
[----:B------:R-:W4:Y:S01]  /*0650*/  LDG.E.64 R16, desc[UR4][R12.64] ;  /* 0x000000040c107981 */ /* 0x000f22000c1e1b00 */
[----:B--2---:R-:W-:-:S05]  /*0660*/  IMAD.WIDE.U32 R14, R6, 0x8, R14 ;  /* 0x00000008060e7825 */ /* 0x004fca00078e000e */
[----:B------:R-:W2:Y:S01]  /*0670*/  LDG.E.64 R18, desc[UR4][R14.64] ;  /* 0x000000040e127981 */ /* 0x000ea2000c1e1b00 */
[----:B-1----:R-:W3:Y:S01]  /*0680*/  MUFU.RCP64H R29, UR7 ;  /* 0x00000007001d7d08 */ /* 0x002ee20008001800 */
[----:B------:R-:W-:-:S06]  /*0690*/  MOV R28, 0x1 ;  /* 0x00000001001c7802 */ /* 0x000fcc0000000f00 */
[----:B---3--:R-:W-:-:S08]  /*06a0*/  DFMA R30, R28, -R20, 1 ;  /* 0x3ff000001c1e742b */ /* 0x008fd00000000814 */
[----:B------:R-:W-:-:S08]  /*06b0*/  DFMA R30, R30, R30, R30 ;  /* 0x0000001e1e1e722b */ /* 0x000fd0000000001e */
[----:B------:R-:W-:Y:S01]  /*06c0*/  DFMA R30, R28, R30, R28 ;  /* 0x0000001e1c1e722b */ /* 0x000fe2000000001c */
[----:B------:R-:W-:Y:S01]  /*06d0*/  BSSY.RECONVERGENT B0, `(.L_x_692) ;  /* 0x0000013000007945 */ /* 0x000fe20003800200 */
[----:B----4-:R-:W-:-:S08]  /*06e0*/  DADD R26, R26, R34 ;  /* 0x000000001a1a7229 */ /* 0x010fd00000000022 */
[----:B------:R-:W-:Y:S02]  /*06f0*/  DADD R24, R26, -R24 ;  /* 0x000000001a187229 */ /* 0x000fe40000000818 */
[----:B------:R-:W-:-:S06]  /*0700*/  DFMA R26, R30, -R20, 1 ;  /* 0x3ff000001e1a742b */ /* 0x000fcc0000000814 */
[----:B------:R-:W-:Y:S02]  /*0710*/  DADD R22, R24, -R22 ;  /* 0x0000000018167229 */ /* 0x000fe40000000816 */
[----:B------:R-:W-:-:S08]  /*0720*/  DFMA R26, R30, R26, R30 ;  /* 0x0000001a1e1a722b */ /* 0x000fd0000000001e */
[----:B------:R-:W-:-:S08]  /*0730*/  DMUL R24, R26, R22 ;  /* 0x000000161a187228 */ /* 0x000fd00000000000 */
[----:B------:R-:W-:-:S08]  /*0740*/  DFMA R20, R24, -R20, R22 ;  /* 0x800000141814722b */ /* 0x000fd00000000016 */
[----:B------:R-:W-:Y:S01]  /*0750*/  DFMA R20, R26, R20, R24 ;  /* 0x000000141a14722b */ /* 0x000fe20000000018 */
[----:B------:R-:W-:-:S09]  /*0760*/  FSETP.GEU.AND P1, PT, |R23|, 6.5827683646048100446e-37, PT ;  /* 0x036000001700780b */ /* 0x000fd20003f2e200 */
[----:B------:R-:W-:-:S05]  /*0770*/  FFMA R0, RZ, UR7, R21 ;  /* 0x00000007ff007c23 */ /* 0x000fca0008000015 */
[----:B------:R-:W-:Y:S01]  /*0780*/  FSETP.GT.AND P0, PT, |R0|, 1.469367938527859385e-39, PT ;  /* 0x001000000000780b */ /* 0x000fe20003f04200 */
[----:B------:R-:W-:-:S08]  /*0790*/  DMUL R16, R16, R4 ;  /* 0x0000000410107228 */ /* 0x000fd00000000000 */
[----:B--2---:R-:W-:-:S04]  /*07a0*/  DFMA R16, R18, R2, -R16 ;  /* 0x000000021210722b */ /* 0x004fc80000000810 */
[----:B------:R-:W-:Y:S07]  /*07b0*/  @P0 BRA P1, `(.L_x_693) ;  /* 0x0000000000100947 */ /* 0x000fee0000800000 */
[----:B------:R-:W-:-:S07]  /*07c0*/  MOV R0, 0x7e0 ;  /* 0x000007e000007802 */ /* 0x000fce0000000f00 */
[----:B-----5:R-:W-:Y:S05]  /*07d0*/  CALL.REL.NOINC `($__internal_44_$__cuda_sm20_div_rn_f64_full) ;  /* 0x0000000000fc7944 */ /* 0x020fea0003c00000 */
[----:B------:R-:W-:Y:S02]  /*07e0*/  IMAD.MOV.U32 R20, RZ, RZ, R26 ;  /* 0x000000ffff147224 */ /* 0x000fe400078e001a */
[----:B------:R-:W-:-:S07]  /*07f0*/  IMAD.MOV.U32 R21, RZ, RZ, R27 ;  /* 0x000000ffff157224 */ /* 0x000fce00078e001b */
.L_x_693:
[----:B------:R-:W-:Y:S05]  /*0800*/  BSYNC.RECONVERGENT B0 ;  /* 0x0000000000007941 */ /* 0x000fea0003800200 */
.L_x_692:
[----:B------:R-:W0:Y:S01]  /*0810*/  LDC.64 R18, c[0x0][0x3c0] ;  /* 0x0000f000ff127b82 */ /* 0x000e220000000a00 */
[----:B------:R-:W1:Y:S07]  /*0820*/  LDCU UR7, c[0x0][0x38c] ;  /* 0x00007180ff0777ac */ /* 0x000e6e0008000800 */
[----:B------:R-:W2:Y:S08]  /*0830*/  LDC.64 R24, c[0x0][0x3f8] ;  /* 0x0000fe00ff187b82 */ /* 0x000eb00000000a00 */
[----:B------:R-:W3:Y:S08]  /*0840*/  LDC.64 R22, c[0x0][0x3f0] ;  /* 0x0000fc00ff167b82 */ /* 0x000ef00000000a00 */
[----:B------:R-:W4:Y:S01]  /*0850*/  LDC.64 R28, c[0x0][0x3d8] ;  /* 0x0000f600ff1c7b82 */ /* 0x000f220000000a00 */
[----:B0-----:R-:W-:-:S05]  /*0860*/  IMAD.WIDE.U32 R18, R6, 0x8, R18 ;  /* 0x0000000806127825 */ /* 0x001fca00078e0012 */
[----:B------:R0:W-:Y:S01]  /*0870*/  STG.E.64 desc[UR4][R18.64], R20 ;  /* 0x0000001412007986 */ /* 0x0001e2000c101b04 */
[----:B--2---:R-:W-:-:S06]  /*0880*/  IMAD.WIDE.U32 R24, R6, 0x8, R24 ;  /* 0x0000000806187825 */ /* 0x004fcc00078e0018 */
[----:B------:R-:W2:Y:S01]  /*0890*/  LDG.E.64 R24, desc[UR4][R24.64] ;  /* 0x0000000418187981 */ /* 0x000ea2000c1e1b00 */
[----:B---3--:R-:W-:-:S06]  /*08a0*/  IMAD.WIDE.U32 R26, R6, 0x8, R22 ;  /* 0x00000008061a7825 */ /* 0x008fcc00078e0016 */
[----:B------:R-:W2:Y:S01]  /*08b0*/  LDG.E.64 R26, desc[UR4][R26.64] ;  /* 0x000000041a1a7981 */ /* 0x000ea2000c1e1b00 */
[----:B----4-:R-:W-:-:S04]  /*08c0*/  IMAD.WIDE.U32 R28, R7, 0x8, R28 ;  /* 0x00000008071c7825 */ /* 0x010fc800078e001c */
[----:B------:R-:W-:Y:S02]  /*08d0*/  IMAD.WIDE.U32 R30, R32, 0x8, R22 ;  /* 0x00000008201e7825 */ /* 0x000fe400078e0016 */
[----:B------:R-:W3:Y:S01]  /*08e0*/  LDG.E.64 R28, desc[UR4][R28.64] ;  /* 0x000000041c1c7981 */ /* 0x000ee2000c1e1b00 */
[----:B------:R-:W0:Y:S03]  /*08f0*/  LDC.64 R22, c[0x0][0x388] ;  /* 0x0000e200ff167b82 */ /* 0x000e260000000a00 */
[----:B------:R-:W4:Y:S01]  /*0900*/  LDG.E.64 R30, desc[UR4][R30.64] ;  /* 0x000000041e1e7981 */ /* 0x000f22000c1e1b00 */
[----:B-1----:R-:W0:Y:S01]  /*0910*/  MUFU.RCP64H R33, UR7 ;  /* 0x0000000700217d08 */ /* 0x002e220008001800 */
[----:B------:R-:W-:-:S06]  /*0920*/  IMAD.MOV.U32 R32, RZ, RZ, 0x1 ;  /* 0x00000001ff207424 */ /* 0x000fcc00078e00ff */
[----:B0-----:R-:W-:-:S08]  /*0930*/  DFMA R20, R32, -R22, 1 ;  /* 0x3ff000002014742b */ /* 0x001fd00000000816 */
[----:B------:R-:W-:-:S08]  /*0940*/  DFMA R20, R20, R20, R20 ;  /* 0x000000141414722b */ /* 0x000fd00000000014 */
[----:B------:R-:W-:Y:S01]  /*0950*/  DFMA R20, R32, R20, R32 ;  /* 0x000000142014722b */ /* 0x000fe20000000020 */
[----:B------:R-:W-:Y:S01]  /*0960*/  BSSY.RECONVERGENT B0, `(.L_x_694) ;  /* 0x0000013000007945 */ /* 0x000fe20003800200 */
[----:B--2---:R-:W-:-:S06]  /*0970*/  DADD R24, R24, R26 ;  /* 0x0000000018187229 */ /* 0x004fcc000000001a */
[----:B------:R-:W-:Y:S02]  /*0980*/  DFMA R26, R20, -R22, 1 ;  /* 0x3ff00000141a742b */ /* 0x000fe40000000816 */
[----:B---3--:R-:W-:-:S06]  /*0990*/  DADD R24, R24, -R28 ;  /* 0x0000000018187229 */ /* 0x008fcc000000081c */
[----:B------:R-:W-:Y:S02]  /*09a0*/  DFMA R26, R20, R26, R20 ;  /* 0x0000001a141a722b */ /* 0x000fe40000000014 */
[----:B----4-:R-:W-:-:S08]  /*09b0*/  DADD R30, R24, -R30 ;  /* 0x00000000181e7229 */ /* 0x010fd0000000081e */
        /* <DEDUP_REMOVED lines=10> */
[----:B-----5:R-:W-:Y:S05]  /*0a60*/  CALL.REL.NOINC `($__internal_44_$__cuda_sm20_div_rn_f64_full) ;  /* 0x0000000000587944 */ /* 0x020fea0003c00000 */
[----:B------:R-:W-:Y:S02]  /*0a70*/  IMAD.MOV.U32 R20, RZ, RZ, R26 ;  /* 0x000000ffff147224 */ /* 0x000fe400078e001a */
[----:B------:R-:W-:-:S07]  /*0a80*/  IMAD.MOV.U32 R21, RZ, RZ, R27 ;  /* 0x000000ffff157224 */ /* 0x000fce00078e001b */
.L_x_695:
[----:B------:R-:W-:Y:S05]  /*0a90*/  BSYNC.RECONVERGENT B0 ;  /* 0x0000000000007941 */ /* 0x000fea0003800200 */
.L_x_694:
[----:B------:R-:W0:Y:S01]  /*0aa0*/  LDC.64 R8, c[0x0][0x3c8] ;  /* 0x0000f200ff087b82 */ /* 0x000e220000000a00 */
[----:B------:R-:W1:Y:S01]  /*0ab0*/  LDCU.64 UR8, c[0x0][0x390] ;  /* 0x00007200ff0877ac */ /* 0x000e620008000a00 */
[----:B0-----:R-:W-:-:S05]  /*0ac0*/  IMAD.WIDE.U32 R6, R6, 0x8, R8 ;  /* 0x0000000806067825 */ /* 0x001fca00078e0008 */
[----:B------:R-:W-:Y:S04]  /*0ad0*/  STG.E.64 desc[UR4][R6.64], R20 ;  /* 0x0000001406007986 */ /* 0x000fe8000c101b04 */
[----:B------:R-:W2:Y:S04]  /*0ae0*/  LDG.E.64 R14, desc[UR4][R14.64] ;  /* 0x000000040e0e7981 */ /* 0x000ea8000c1e1b00 */
[----:B------:R-:W3:Y:S01]  /*0af0*/  LDG.E.64 R24, desc[UR4][R18.64] ;  /* 0x0000000412187981 */ /* 0x000ee2000c1e1b00 */
[----:B-1---5:R-:W-:-:S08]  /*0b00*/  DMUL R8, R10, UR8 ;  /* 0x000000080a087c28 */ /* 0x022fd00008000000 */
[----:B------:R-:W-:Y:S02]  /*0b10*/  DMUL R8, R8, 0.5 ;  /* 0x3fe0000008087828 */ /* 0x000fe40000000000 */
[----:B--2---:R-:W-:-:S08]  /*0b20*/  DMUL R22, R16, R14 ;  /* 0x0000000e10167228 */ /* 0x004fd00000000000 */
[----:B------:R-:W-:-:S08]  /*0b30*/  DFMA R22, R8, R2, R22 ;  /* 0x000000020816722b */ /* 0x000fd00000000016 */
[----:B---3--:R-:W-:-:S07]  /*0b40*/  DFMA R22, R10, R22, R24 ;  /* 0x000000160a16722b */ /* 0x008fce0000000018 */
[----:B------:R-:W-:Y:S04]  /*0b50*/  STG.E.64 desc[UR4][R18.64], R22 ;  /* 0x0000001612007986 */ /* 0x000fe8000c101b04 */
[----:B------:R-:W2:Y:S04]  /*0b60*/  LDG.E.64 R12, desc[UR4][R12.64] ;  /* 0x000000040c0c7981 */ /* 0x000ea8000c1e1b00 */
[----:B------:R-:W3:Y:S01]  /*0b70*/  LDG.E.64 R2, desc[UR4][R6.64] ;  /* 0x0000000406027981 */ /* 0x000ee2000c1e1b00 */
[----:B--2---:R-:W-:-:S08]  /*0b80*/  DMUL R16, R16, R12 ;  /* 0x0000000c10107228 */ /* 0x004fd00000000000 */
[----:B------:R-:W-:-:S08]  /*0b90*/  DFMA R16, R8, R4, -R16 ;  /* 0x000000040810722b */ /* 0x000fd00000000810 */
[----:B---3--:R-:W-:-:S07]  /*0ba0*/  DFMA R2, R10, R16, R2 ;  /* 0x000000100a02722b */ /* 0x008fce0000000002 */
[----:B------:R-:W-:Y:S01]  /*0bb0*/  STG.E.64 desc[UR4][R6.64], R2 ;  /* 0x0000000206007986 */ /* 0x000fe2000c101b04 */
[----:B------:R-:W-:Y:S05]  /*0bc0*/  EXIT ;  /* 0x000000000000794d */ /* 0x000fea0003800000 */
        .weak           $__internal_44_$__cuda_sm20_div_rn_f64_full
        .type           $__internal_44_$__cuda_sm20_div_rn_f64_full,@function
        .size           $__internal_44_$__cuda_sm20_div_rn_f64_full,(.L_x_746 - $__internal_44_$__cuda_sm20_div_rn_f64_full)
$__internal_44_$__cuda_sm20_div_rn_f64_full:
[C---:B------:R-:W-:Y:S01]  /*0bd0*/  FSETP.GEU.AND P0, PT, |R9|.reuse, 1.469367938527859385e-39, PT ;  /* 0x001000000900780b */ /* 0x040fe20003f0e200 */
[----:B------:R-:W-:Y:S01]  /*0be0*/  IMAD.U32 R8, RZ, RZ, UR6 ;  /* 0x00000006ff087e24 */ /* 0x000fe2000f8e00ff */
[----:B------:R-:W-:Y:S01]  /*0bf0*/  LOP3.LUT R21, R9, 0x800fffff, RZ, 0xc0, !PT ;  /* 0x800fffff09157812 */ /* 0x000fe200078ec0ff */
[----:B------:R-:W-:Y:S01]  /*0c00*/  IMAD.U32 R20, RZ, RZ, UR6 ;  /* 0x00000006ff147e24 */ /* 0x000fe2000f8e00ff */
[----:B------:R-:W-:Y:S01]  /*0c10*/  MOV R24, 0x1 ;  /* 0x0000000100187802 */ /* 0x000fe20000000f00 */
[----:B------:R-:W-:Y:S01]  /*0c20*/  IMAD.MOV.U32 R34, RZ, RZ, 0x1ca00000 ;  /* 0x1ca00000ff227424 */ /* 0x000fe200078e00ff */
[----:B------:R-:W-:Y:S01]  /*0c30*/  LOP3.LUT R21, R21, 0x3ff00000, RZ, 0xfc, !PT ;  /* 0x3ff0000015157812 */ /* 0x000fe200078efcff */
[----:B------:R-:W-:Y:S01]  /*0c40*/  BSSY.RECONVERGENT B1, `(.L_x_696) ;  /* 0x0000051000017945 */ /* 0x000fe20003800200 */
[C---:B------:R-:W-:Y:S02]  /*0c50*/  FSETP.GEU.AND P2, PT, |R23|.reuse, 1.469367938527859385e-39, PT ;  /* 0x001000001700780b */ /* 0x040fe40003f4e200 */
[----:B------:R-:W-:-:S02]  /*0c60*/  LOP3.LUT R33, R23, 0x7ff00000, RZ, 0xc0, !PT ;  /* 0x7ff0000017217812 */ /* 0x000fc400078ec0ff */
[----:B------:R-:W-:Y:S01]  /*0c70*/  LOP3.LUT R36, R9, 0x7ff00000, RZ, 0xc0, !PT ;  /* 0x7ff0000009247812 */ /* 0x000fe200078ec0ff */
[----:B------:R-:W-:-:S03]  /*0c80*/  @!P0 DMUL R20, R8, 8.98846567431157953865e+307 ;  /* 0x7fe0000008148828 */ /* 0x000fc60000000000 */
[----:B------:R-:W-:-:S03]  /*0c90*/  ISETP.GE.U32.AND P1, PT, R33, R36, PT ;  /* 0x000000242100720c */ /* 0x000fc60003f26070 */
[----:B------:R-:W0:Y:S02]  /*0ca0*/  MUFU.RCP64H R25, R21 ;  /* 0x0000001500197308 */ /* 0x000e240000001800 */
[----:B------:R-:W-:Y:S02]  /*0cb0*/  @!P2 LOP3.LUT R26, R9, 0x7ff00000, RZ, 0xc0, !PT ;  /* 0x7ff00000091aa812 */ /* 0x000fe400078ec0ff */
        /* <DEDUP_REMOVED lines=52> */
.L_x_697:
        /* <DEDUP_REMOVED lines=16> */
.L_x_700:
[----:B------:R-:W-:Y:S01]  /*1100*/  LOP3.LUT R27, R9, 0x80000, RZ, 0xfc, !PT ;  /* 0x00080000091b7812 */ /* 0x000fe200078efcff */
[----:B------:R-:W-:Y:S01]  /*1110*/  IMAD.MOV.U32 R26, RZ, RZ, R8 ;  /* 0x000000ffff1a7224 */ /* 0x000fe200078e0008 */
[----:B------:R-:W-:Y:S06]  /*1120*/  BRA `(.L_x_698) ;  /* 0x0000000000087947 */ /* 0x000fec0003800000 */
.L_x_699:
[----:B------:R-:W-:Y:S02]  /*1130*/  LOP3.LUT R27, R23, 0x80000, RZ, 0xfc, !PT ;  /* 0x00080000171b7812 */ /* 0x000fe400078efcff */
[----:B------:R-:W-:-:S07]  /*1140*/  MOV R26, R22 ;  /* 0x00000016001a7202 */ /* 0x000fce0000000f00 */
.L_x_698:
[----:B------:R-:W-:Y:S05]  /*1150*/  BSYNC.RECONVERGENT B1 ;  /* 0x0000000000017941 */ /* 0x000fea0003800200 */
.L_x_696:
[----:B------:R-:W-:Y:S02]  /*1160*/  IMAD.MOV.U32 R20, RZ, RZ, R0 ;  /* 0x000000ffff147224 */ /* 0x000fe400078e0000 */
[----:B------:R-:W-:-:S04]  /*1170*/  IMAD.MOV.U32 R21, RZ, RZ, 0x0 ;  /* 0x00000000ff157424 */ /* 0x000fc800078e00ff */
[----:B------:R-:W-:Y:S05]  /*1180*/  RET.REL.NODEC R20 `(_Z10MetricTermiiddPdS_S_S_S_S_S_S_S_S_S_S_S_) ;  /* 0xffffffec149c7950 */ /* 0x000fea0003c3ffff */
.L_x_701:
        /* <DEDUP_REMOVED lines=15> */
.L_x_746:


//--------------------- .nv.global.init           --------------------------
	.section	.nv.global.init,"aw",@progbits
	.align	4
.nv.global.init:
	.type		__cudart_i2opi_f,@object
	.size		__cudart_i2opi_f,(.L_0 - __cudart_i2opi_f)
__cudart_i2opi_f:
        /*0000*/ 	.byte	0x41, 0x90, 0x43, 0x3c, 0x99, 0x95, 0x62, 0xdb, 0xc0, 0xdd, 0x34, 0xf5, 0xd1, 0x57, 0x27, 0xfc
        /*0010*/ 	.byte	0x29, 0x15, 0x44, 0x4e, 0x6e, 0x83, 0xf9, 0xa2
.L_0:


//--------------------- .nv.shared.reserved.0     --------------------------
	.section	.nv.shared.reserved.0,"aw",@nobits
	.weak		__nv_reservedSMEM_offset_0_alias
	.size		__nv_reservedSMEM_offset_0_alias, 0, 64
	.other		__nv_reservedSMEM_offset_0_alias,@"STO_CUDA_RESERVED_SHARED STV_DEFAULT"
__nv_reservedSMEM_offset_0_alias:
	.zero		0
	.zero		64


//--------------------- .nv.shared._Z9CalcQFlowiiPdS_S_S_S_S_ --------------------------
	.section	.nv.shared._Z9CalcQFlowiiPdS_S_S_S_S_,"aw",@nobits
	.sectionflags	@""
	.align	8
.nv.shared._Z9CalcQFlowiiPdS_S_S_S_S_:
	.zero		9216


//--------------------- .nv.shared._Z12uuvvzslatbndiiPdS_S_ --------------------------
	.section	.nv.shared._Z12uuvvzslatbndiiPdS_S_,"aw",@nobits
	.sectionflags	@""
	.align	8
.nv.shared._Z12uuvvzslatbndiiPdS_S_:
	.zero		13312


//--------------------- .nv.shared._Z8vvlatbndiiPd --------------------------
	.section	.nv.shared._Z8vvlatbndiiPd,"aw",@nobits
	.sectionflags	@""
	.align	8
.nv.shared._Z8vvlatbndiiPd:
	.zero		5120


//--------------------- .nv.shared._Z6latbndiiPd  --------------------------
	.section	.nv.shared._Z6latbndiiPd,"aw",@nobits
	.sectionflags	@""
	.align	8
.nv.shared._Z6latbndiiPd:
	.zero		5120


//--------------------- .nv.shared._Z8uvlatbndiiPdS_S_S_S_S_ --------------------------
	.section	.nv.shared._Z8uvlatbndiiPdS_S_S_S_S_,"aw",@nobits
	.sectionflags	@""
	.align	8
.nv.shared._Z8uvlatbndiiPdS_S_S_S_S_:
	.zero		25600


//--------------------- .nv.shared._Z10continuityiidddPdS_S_S_S_S_ --------------------------
	.section	.nv.shared._Z10continuityiidddPdS_S_S_S_S_,"aw",@nobits
	.sectionflags	@""
	.align	8
.nv.shared._Z10continuityiidddPdS_S_S_S_S_:
	.zero		9216


//--------------------- .nv.shared._Z10eulervstepiiddddPddddS_S_S_S_S_S_S_S_S_S_S_S_Pi --------------------------
	.section	.nv.shared._Z10eulervstepiiddddPddddS_S_S_S_S_S_S_S_S_S_S_S_Pi,"aw",@nobits
	.sectionflags	@""
	.align	8
.nv.shared._Z10eulervstepiiddddPddddS_S_S_S_S_S_S_S_S_S_S_S_Pi:
	.zero		9216


//--------------------- .nv.shared._Z10eulerustepiiddddPddddS_S_S_S_S_S_S_S_S_S_S_S_Pi --------------------------
	.section	.nv.shared._Z10eulerustepiiddddPddddS_S_S_S_S_S_S_S_S_S_S_S_Pi,"aw",@nobits
	.sectionflags	@""
	.align	8
.nv.shared._Z10eulerustepiiddddPddddS_S_S_S_S_S_S_S_S_S_S_S_Pi:
	.zero		3072


//--------------------- .nv.shared._Z10udvdx_adv2iidPdS_S_S_S_ --------------------------
	.section	.nv.shared._Z10udvdx_adv2iidPdS_S_S_S_,"aw",@nobits
	.sectionflags	@""
	.align	8
.nv.shared._Z10udvdx_adv2iidPdS_S_S_S_:
	.zero		29696


//--------------------- .nv.shared._Z10vdvdy_adv2iidPdS_S_S_ --------------------------
	.section	.nv.shared._Z10vdvdy_adv2iidPdS_S_S_,"aw",@nobits
	.sectionflags	@""
	.align	8
.nv.shared._Z10vdvdy_adv2iidPdS_S_S_:
	.zero		19456


//--------------------- .nv.shared._Z10vdudy_adv2iidPdS_S_S_S_ --------------------------
	.section	.nv.shared._Z10vdudy_adv2iidPdS_S_S_S_,"aw",@nobits
	.sectionflags	@""
	.align	8
.nv.shared._Z10vdudy_adv2iidPdS_S_S_S_:
	.zero		29696


//--------------------- .nv.shared._Z9vdudy_adviidPdS_S_S_S_ --------------------------
	.section	.nv.shared._Z9vdudy_adviidPdS_S_S_S_,"aw",@nobits
	.sectionflags	@""
	.align	8
.nv.shared._Z9vdudy_adviidPdS_S_S_S_:
	.zero		7168


//--------------------- .nv.shared._Z10ududx_adv2iidPdS_S_S_ --------------------------
	.section	.nv.shared._Z10ududx_adv2iidPdS_S_S_,"aw",@nobits
	.sectionflags	@""
	.align	8
.nv.shared._Z10ududx_adv2iidPdS_S_S_:
	.zero		19456


//--------------------- .nv.shared._Z9ududx_adviidPdS_S_S_ --------------------------
	.section	.nv.shared._Z9ududx_adviidPdS_S_S_,"aw",@nobits
	.sectionflags	@""
	.align	8
.nv.shared._Z9ududx_adviidPdS_S_S_:
	.zero		11264


//--------------------- .nv.shared._Z13vdepthmomcontiidddPiPdS0_S0_S0_S0_S0_ --------------------------
	.section	.nv.shared._Z13vdepthmomcontiidddPiPdS0_S0_S0_S0_S0_,"aw",@nobits
	.sectionflags	@""
	.align	8
.nv.shared._Z13vdepthmomcontiidddPiPdS0_S0_S0_S0_S0_:
	.zero		5120


//--------------------- .nv.shared._Z13udepthmomcontiidddPiPdS0_S0_S0_S0_S0_ --------------------------
	.section	.nv.shared._Z13udepthmomcontiidddPiPdS0_S0_S0_S0_S0_,"aw",@nobits
	.sectionflags	@""
	.align	8
.nv.shared._Z13udepthmomcontiidddPiPdS0_S0_S0_S0_S0_:
	.zero		5120


//--------------------- .nv.shared._Z8calcuvvuiidPdS_S_S_S_S_S_S_S_S_S_S_S_S_PiS0_ --------------------------
	.section	.nv.shared._Z8calcuvvuiidPdS_S_S_S_S_S_S_S_S_S_S_S_S_PiS0_,"aw",@nobits
	.sectionflags	@""
	.align	8
.nv.shared._Z8calcuvvuiidPdS_S_S_S_S_S_S_S_S_S_S_S_S_PiS0_:
	.zero		15360


//--------------------- .nv.shared._Z10wlevslopesiiddPdS_S_S_ --------------------------
	.section	.nv.shared._Z10wlevslopesiiddPdS_S_S_,"aw",@nobits
	.sectionflags	@""
	.align	8
.nv.shared._Z10wlevslopesiiddPdS_S_S_:
	.zero		7168


//--------------------- .nv.constant0._Z8zs2OcorriiffPdS_S_S_S_ --------------------------
	.section	.nv.constant0._Z8zs2OcorriiffPdS_S_S_S_,"a",@progbits
	.sectionflags	@""
	.align	4
.nv.constant0._Z8zs2OcorriiffPdS_S_S_S_:
	.zero		952


//--------------------- .nv.constant0._Z8vv2OcorriiffPdS_S_S_S_S_S_ --------------------------
	.section	.nv.constant0._Z8vv2OcorriiffPdS_S_S_S_S_S_,"a",@progbits
	.sectionflags	@""
	.align	4
.nv.constant0._Z8vv2OcorriiffPdS_S_S_S_S_S_:
	.zero		968


//--------------------- .nv.constant0._Z8uu2OcorriiffPdS_S_S_S_S_S_ --------------------------
	.section	.nv.constant0._Z8uu2OcorriiffPdS_S_S_S_S_S_,"a",@progbits
	.sectionflags	@""
	.align	4
.nv.constant0._Z8uu2OcorriiffPdS_S_S_S_S_S_:
	.zero		968


//--------------------- .nv.constant0._Z11wrkzs2OcorriifffPdS_S_S_S_S_S_ --------------------------
	.section	.nv.constant0._Z11wrkzs2OcorriifffPdS_S_S_S_S_S_,"a",@progbits
	.sectionflags	@""
	.align	4
.nv.constant0._Z11wrkzs2OcorriifffPdS_S_S_S_S_S_:
	.zero		976


//--------------------- .nv.constant0._Z11wrkvv2OcorriifffPdS_S_S_S_S_S_S_S_ --------------------------
	.section	.nv.constant0._Z11wrkvv2OcorriifffPdS_S_S_S_S_S_S_S_,"a",@progbits
	.sectionflags	@""
	.align	4
.nv.constant0._Z11wrkvv2OcorriifffPdS_S_S_S_S_S_S_S_:
	.zero		992


//--------------------- .nv.constant0._Z11wrkuu2OcorriifffPdS_S_S_S_S_S_S_S_ --------------------------
	.section	.nv.constant0._Z11wrkuu2OcorriifffPdS_S_S_S_S_S_S_S_,"a",@progbits
	.sectionflags	@""
	.align	4
.nv.constant0._Z11wrkuu2OcorriifffPdS_S_S_S_S_S_S_S_:
	.zero		992


//--------------------- .nv.constant0._Z9CalcQFlowiiPdS_S_S_S_S_ --------------------------
	.section	.nv.constant0._Z9CalcQFlowiiPdS_S_S_S_S_,"a",@progbits
	.sectionflags	@""
	.align	4
.nv.constant0._Z9CalcQFlowiiPdS_S_S_S_S_:
	.zero		952


//--------------------- .nv.constant0._Z12uuvvzslatbndiiPdS_S_ --------------------------
	.section	.nv.constant0._Z12uuvvzslatbndiiPdS_S_,"a",@progbits
	.sectionflags	@""
	.align	4
.nv.constant0._Z12uuvvzslatbndiiPdS_S_:
	.zero		928


//--------------------- .nv.constant0._Z8vvlatbndiiPd --------------------------
	.section	.nv.constant0._Z8vvlatbndiiPd,"a",@progbits
	.sectionflags	@""
	.align	4
.nv.constant0._Z8vvlatbndiiPd:
	.zero		912


//--------------------- .nv.constant0._Z6latbndiiPd --------------------------
	.section	.nv.constant0._Z6latbndiiPd,"a",@progbits
	.sectionflags	@""
	.align	4
.nv.constant0._Z6latbndiiPd:
	.zero		912


//--------------------- .nv.constant0._Z8uvlatbndiiPdS_S_S_S_S_ --------------------------
	.section	.nv.constant0._Z8uvlatbndiiPdS_S_S_S_S_,"a",@progbits
	.sectionflags	@""
	.align	4
.nv.constant0._Z8uvlatbndiiPdS_S_S_S_S_:
	.zero		952


//--------------------- .nv.constant0._Z5hsbndiidPdS_S_ --------------------------
	.section	.nv.constant0._Z5hsbndiidPdS_S_,"a",@progbits
	.sectionflags	@""
	.align	4
.nv.constant0._Z5hsbndiidPdS_S_:
	.zero		936


//--------------------- .nv.constant0._Z10continuityiidddPdS_S_S_S_S_ --------------------------
	.section	.nv.constant0._Z10continuityiidddPdS_S_S_S_S_,"a",@progbits
	.sectionflags	@""
	.align	4
.nv.constant0._Z10continuityiidddPdS_S_S_S_S_:
	.zero		976


//--------------------- .nv.constant0._Z14flowsecO_advUViiPdS_S_S_ --------------------------
	.section	.nv.constant0._Z14flowsecO_advUViiPdS_S_S_,"a",@progbits
	.sectionflags	@""
	.align	4
.nv.constant0._Z14flowsecO_advUViiPdS_S_S_:
	.zero		936


//--------------------- .nv.constant0._Z10eulervstepiiddddPddddS_S_S_S_S_S_S_S_S_S_S_S_Pi --------------------------
	.section	.nv.constant0._Z10eulervstepiiddddPddddS_S_S_S_S_S_S_S_S_S_S_S_Pi,"a",@progbits
	.sectionflags	@""
	.align	4
.nv.constant0._Z10eulervstepiiddddPddddS_S_S_S_S_S_S_S_S_S_S_S_Pi:
	.zero		1072


//--------------------- .nv.constant0._Z10eulerustepiiddddPddddS_S_S_S_S_S_S_S_S_S_S_S_Pi --------------------------
	.section	.nv.constant0._Z10eulerustepiiddddPddddS_S_S_S_S_S_S_S_S_S_S_S_Pi,"a",@progbits
	.sectionflags	@""
	.align	4
.nv.constant0._Z10eulerustepiiddddPddddS_S_S_S_S_S_S_S_S_S_S_S_Pi:
	.zero		1072


//--------------------- .nv.constant0._Z9viscovbndiiPd --------------------------
	.section	.nv.constant0._Z9viscovbndiiPd,"a",@progbits
	.sectionflags	@""
	.align	4
.nv.constant0._Z9viscovbndiiPd:
	.zero		912


//--------------------- .nv.constant0._Z7viscov2iiddddPdS_S_S_S_S_PiS_ --------------------------
	.section	.nv.constant0._Z7viscov2iiddddPdS_S_S_S_S_PiS_,"a",@progbits
	.sectionflags	@""
	.align	4
.nv.constant0._Z7viscov2iiddddPdS_S_S_S_S_PiS_:
	.zero		1000


//--------------------- .nv.constant0._Z7viscov1iiddddPdS_S_S_S_S_PiS_ --------------------------
	.section	.nv.constant0._Z7viscov1iiddddPdS_S_S_S_S_PiS_,"a",@progbits
	.sectionflags	@""
	.align	4
.nv.constant0._Z7viscov1iiddddPdS_S_S_S_S_PiS_:
	.zero		1000


//--------------------- .nv.constant0._Z7viscou2iiddddPdS_S_S_S_S_PiS_ --------------------------
	.section	.nv.constant0._Z7viscou2iiddddPdS_S_S_S_S_PiS_,"a",@progbits
	.sectionflags	@""
	.align	4
.nv.constant0._Z7viscou2iiddddPdS_S_S_S_S_PiS_:
	.zero		1000


//--------------------- .nv.constant0._Z7viscou1iiddddPdS_S_S_S_S_PiS_ --------------------------
	.section	.nv.constant0._Z7viscou1iiddddPdS_S_S_S_S_PiS_,"a",@progbits
	.sectionflags	@""
	.align	4
.nv.constant0._Z7viscou1iiddddPdS_S_S_S_S_PiS_:
	.zero		1000


//--------------------- .nv.constant0._Z5smagoiidddPdS_S_dS_S_i --------------------------
	.section	.nv.constant0._Z5smagoiidddPdS_S_dS_S_i,"a",@progbits
	.sectionflags	@""
	.align	4
.nv.constant0._Z5smagoiidddPdS_S_dS_S_i:
	.zero		980


//--------------------- .nv.constant0._Z10udvdx_adv2iidPdS_S_S_S_ --------------------------
	.section	.nv.constant0._Z10udvdx_adv2iidPdS_S_S_S_,"a",@progbits
	.sectionflags	@""
	.align	4
.nv.constant0._Z10udvdx_adv2iidPdS_S_S_S_:
	.zero		952


//--------------------- .nv.constant0._Z9udvdx_adviidPdS_S_S_S_ --------------------------
	.section	.nv.constant0._Z9udvdx_adviidPdS_S_S_S_,"a",@progbits
	.sectionflags	@""
	.align	4
.nv.constant0._Z9udvdx_adviidPdS_S_S_S_:
	.zero		952


//--------------------- .nv.constant0._Z10vdvdy_adv2iidPdS_S_S_ --------------------------
	.section	.nv.constant0._Z10vdvdy_adv2iidPdS_S_S_,"a",@progbits
	.sectionflags	@""
	.align	4
.nv.constant0._Z10vdvdy_adv2iidPdS_S_S_:
	.zero		944


//--------------------- .nv.constant0._Z12vdvdy_fixbndiidPdS_S_S_ --------------------------
	.section	.nv.constant0._Z12vdvdy_fixbndiidPdS_S_S_,"a",@progbits
	.sectionflags	@""
	.align	4
.nv.constant0._Z12vdvdy_fixbndiidPdS_S_S_:
	.zero		944


//--------------------- .nv.constant0._Z9vdvdy_adviidPdS_S_S_ --------------------------
	.section	.nv.constant0._Z9vdvdy_adviidPdS_S_S_,"a",@progbits
	.sectionflags	@""
	.align	4
.nv.constant0._Z9vdvdy_adviidPdS_S_S_:
	.zero		944


//--------------------- .nv.constant0._Z10vdudy_adv2iidPdS_S_S_S_ --------------------------
	.section	.nv.constant0._Z10vdudy_adv2iidPdS_S_S_S_,"a",@progbits
	.sectionflags	@""
	.align	4
.nv.constant0._Z10vdudy_adv2iidPdS_S_S_S_:
	.zero		952


//--------------------- .nv.constant0._Z9vdudy_adviidPdS_S_S_S_ --------------------------
	.section	.nv.constant0._Z9vdudy_adviidPdS_S_S_S_,"a",@progbits
	.sectionflags	@""
	.align	4
.nv.constant0._Z9vdudy_adviidPdS_S_S_S_:
	.zero		952


//--------------------- .nv.constant0._Z10ududx_adv2iidPdS_S_S_ --------------------------
	.section	.nv.constant0._Z10ududx_adv2iidPdS_S_S_,"a",@progbits
	.sectionflags	@""
	.align	4
.nv.constant0._Z10ududx_adv2iidPdS_S_S_:
	.zero		944


//--------------------- .nv.constant0._Z9ududx_adviidPdS_S_S_ --------------------------
	.section	.nv.constant0._Z9ududx_adviidPdS_S_S_,"a",@progbits
	.sectionflags	@""
	.align	4
.nv.constant0._Z9ududx_adviidPdS_S_S_:
	.zero		944


//--------------------- .nv.constant0._Z7depthhviidddPdS_S_S_S_ --------------------------
	.section	.nv.constant0._Z7depthhviidddPdS_S_S_S_,"a",@progbits
	.sectionflags	@""
	.align	4
.nv.constant0._Z7depthhviidddPdS_S_S_S_:
	.zero		968


//--------------------- .nv.constant0._Z7depthhuiidddPdS_S_S_S_ --------------------------
	.section	.nv.constant0._Z7depthhuiidddPdS_S_S_S_,"a",@progbits
	.sectionflags	@""
	.align	4
.nv.constant0._Z7depthhuiidddPdS_S_S_S_:
	.zero		968


//--------------------- .nv.constant0._Z13vdepthmomcontiidddPiPdS0_S0_S0_S0_S0_ --------------------------
	.section	.nv.constant0._Z13vdepthmomcontiidddPiPdS0_S0_S0_S0_S0_,"a",@progbits
	.sectionflags	@""
	.align	4
.nv.constant0._Z13vdepthmomcontiidddPiPdS0_S0_S0_S0_S0_:
	.zero		984


//--------------------- .nv.constant0._Z13udepthmomcontiidddPiPdS0_S0_S0_S0_S0_ --------------------------
	.section	.nv.constant0._Z13udepthmomcontiidddPiPdS0_S0_S0_S0_S0_,"a",@progbits
	.sectionflags	@""
	.align	4
.nv.constant0._Z13udepthmomcontiidddPiPdS0_S0_S0_S0_S0_:
	.zero		984


//--------------------- .nv.constant0._Z8calcuvvuiidPdS_S_S_S_S_S_S_S_S_S_S_S_S_PiS0_ --------------------------
	.section	.nv.constant0._Z8calcuvvuiidPdS_S_S_S_S_S_S_S_S_S_S_S_S_PiS0_,"a",@progbits
	.sectionflags	@""
	.align	4
.nv.constant0._Z8calcuvvuiidPdS_S_S_S_S_S_S_S_S_S_S_S_S_PiS0_:
	.zero		1040


//--------------------- .nv.constant0._Z10wlevslopesiiddPdS_S_S_ --------------------------
	.section	.nv.constant0._Z10wlevslopesiiddPdS_S_S_,"a",@progbits
	.sectionflags	@""
	.align	4
.nv.constant0._Z10wlevslopesiiddPdS_S_S_:
	.zero		952


//--------------------- .nv.constant0._Z13ubnd1DnowavesiiddddddddPdS_S_S_S_S_S_S_S_S_ --------------------------
	.section	.nv.constant0._Z13ubnd1DnowavesiiddddddddPdS_S_S_S_S_S_S_S_S_,"a",@progbits
	.sectionflags	@""
	.align	4
.nv.constant0._Z13ubnd1DnowavesiiddddddddPdS_S_S_S_S_S_S_S_S_:
	.zero		1048


//--------------------- .nv.constant0._Z10ubndsimpleiiddPdS_S_S_S_ --------------------------
	.section	.nv.constant0._Z10ubndsimpleiiddPdS_S_S_S_,"a",@progbits
	.sectionflags	@""
	.align	4
.nv.constant0._Z10ubndsimpleiiddPdS_S_S_S_:
	.zero		960


//--------------------- .nv.constant0._Z15discharge_bnd_viiddddiiiiPdS_ --------------------------
	.section	.nv.constant0._Z15discharge_bnd_viiddddiiiiPdS_,"a",@progbits
	.sectionflags	@""
	.align	4
.nv.constant0._Z15discharge_bnd_viiddddiiiiPdS_:
	.zero		968


//--------------------- .nv.constant0._Z15discharge_bnd_hiidddiiiiPdS_S_S_S_S_ --------------------------
	.section	.nv.constant0._Z15discharge_bnd_hiidddiiiiPdS_S_S_S_S_,"a",@progbits
	.sectionflags	@""
	.align	4
.nv.constant0._Z15discharge_bnd_hiidddiiiiPdS_S_S_S_S_:
	.zero		992


//--------------------- .nv.constant0._Z6ubnd1DiidddddddddPdS_S_S_S_S_S_S_S_S_S_S_S_S_ --------------------------
	.section	.nv.constant0._Z6ubnd1DiidddddddddPdS_S_S_S_S_S_S_S_S_S_S_S_S_,"a",@progbits
	.sectionflags	@""
	.align	4
.nv.constant0._Z6ubnd1DiidddddddddPdS_S_S_S_S_S_S_S_S_S_S_S_S_:
	.zero		1088


//--------------------- .nv.constant0._Z4ubndiiddddddddddddPdS_S_S_S_S_S_S_S_S_S_S_S_S_ --------------------------
	.section	.nv.constant0._Z4ubndiiddddddddddddPdS_S_S_S_S_S_S_S_S_S_S_S_S_,"a",@progbits
	.sectionflags	@""
	.align	4
.nv.constant0._Z4ubndiiddddddddddddPdS_S_S_S_S_S_S_S_S_S_S_S_S_:
	.zero		1112


//--------------------- .nv.constant0._Z12adv_stvenantiiddPdS_S_S_S_S_S_S_ --------------------------
	.section	.nv.constant0._Z12adv_stvenantiiddPdS_S_S_S_S_S_S_,"a",@progbits
	.sectionflags	@""
	.align	4
.nv.constant0._Z12adv_stvenantiiddPdS_S_S_S_S_S_S_:
	.zero		984


//--------------------- .nv.constant0._Z10MetricTermiiddPdS_S_S_S_S_S_S_S_S_S_S_S_ --------------------------
	.section	.nv.constant0._Z10MetricTermiiddPdS_S_S_S_S_S_S_S_S_S_S_S_,"a",@progbits
	.sectionflags	@""
	.align	4
.nv.constant0._Z10MetricTermiiddPdS_S_S_S_S_S_S_S_S_S_S_S_:
	.zero		1024


//--------------------- SYMBOLS --------------------------

	.type		.nv.reservedSmem.offset0,@object
	.size		.nv.reservedSmem.offset0,0x4
	.type		.nv.reservedSmem.cap,@object
	.size		.nv.reservedSmem.cap,0x4
